	.target	sm_100a

	.elftype	@"ET_EXEC"


//--------------------- .note.nv.tkinfo           --------------------------
	.section	.note.nv.tkinfo,"",@"SHT_NOTE"
	.sectionflags	@"SHF_NOTE_NV_TKINFO"
	.tkinfo
        /*0018*/ 	.word	0x00000002
        /*0030*/ 	.string	""
        /*0030*/ 	.string	"ptxas"
        /*0030*/ 	.string	"Cuda compilation tools, release 13.0, V13.0.88"
        /*0030*/ 	.string	"Build cuda_13.0.r13.0/compiler.36424714_0"
        /*0030*/ 	.string	"-arch sm_100a -m 64 "



//--------------------- .note.nv.cuinfo           --------------------------
	.section	.note.nv.cuinfo,"",@"SHT_NOTE"
	.sectionflags	@"SHF_NOTE_NV_CUINFO"
        /*0018*/ 	.short	0x0002
        /*001a*/ 	.short	0x0064
        /*001c*/ 	.short	0x0082
	.zero		2


//--------------------- .nv.info                  --------------------------
	.section	.nv.info,"",@"SHT_CUDA_INFO"
	.align	4


	//----- nvinfo : EIATTR_REGCOUNT
	.align		4
        /*0000*/ 	.byte	0x04, 0x2f
        /*0002*/ 	.short	(.L_34 - .L_33)
	.align		4
.L_33:
        /*0004*/ 	.word	index@(_ZN7cutlass13device_kernelINS_4fmha6kernel36Sm100FmhaFwdKernelTmaWarpspecializedIN4cute5tupleIJiiiNS5_IJNS5_IJiiEEEiEEEEEENS1_10collective38Sm100FmhaFwdMainloopTmaWarpspecializedINS_10bfloat16_tEffNS5_IJNS4_1CILi256EEENSC_ILi128EEENSC_ILi32EEEEEENS5_IJiNSC_ILi1EEES7_EEENS5_IJiSH_NS5_IJNS5_IJNSC_ILi0EEEiEEEiEEEEEESM_NS9_6NoMaskENS5_IJNSC_ILi2EEESH_SH_EEENSC_ILb0EEEEENS9_38Sm100FmhaFwdEpilogueTmaWarpspecializedINS_6half_tEfNS5_IJSE_SF_SE_EEESI_NS5_IJSH_S7_EEESQ_EENS2_23IndividualTileSchedulerENS2_41Sm100FmhaCtxKernelWarpspecializedScheduleEEEEEvNT_6ParamsE)
        /*0008*/ 	.word	0x00000080


	//----- nvinfo : EIATTR_FRAME_SIZE
	.align		4
.L_34:
        /*000c*/ 	.byte	0x04, 0x11
        /*000e*/ 	.short	(.L_36 - .L_35)
	.align		4
.L_35:
        /*0010*/ 	.word	index@($__internal_3_$__cuda_sm3x_div_rn_noftz_f32_slowpath)
        /*0014*/ 	.word	0x00000078


	//----- nvinfo : EIATTR_FRAME_SIZE
	.align		4
.L_36:
        /*0018*/ 	.byte	0x04, 0x11
        /*001a*/ 	.short	(.L_38 - .L_37)
	.align		4
.L_37:
        /*001c*/ 	.word	index@($__internal_2_$__cuda_sm10x_tcgen05_guardrail_trap_unallocated_columns_being_dealloced)
        /*0020*/ 	.word	0x00000078


	//----- nvinfo : EIATTR_FRAME_SIZE
	.align		4
.L_38:
        /*0024*/ 	.byte	0x04, 0x11
        /*0026*/ 	.short	(.L_40 - .L_39)
	.align		4
.L_39:
        /*0028*/ 	.word	index@($__internal_1_$__cuda_sm10x_tcgen05_guardrail_trap_phase_invalid_during_alloc)
        /*002c*/ 	.word	0x00000078


	//----- nvinfo : EIATTR_FRAME_SIZE
	.align		4
.L_40:
        /*0030*/ 	.byte	0x04, 0x11
        /*0032*/ 	.short	(.L_42 - .L_41)
	.align		4
.L_41:
        /*0034*/ 	.word	index@($__internal_0_$__cuda_sm10x_tcgen05_guardrail_trap_col_being_dealloced_not_returned_by_alloc)
        /*0038*/ 	.word	0x00000078


	//----- nvinfo : EIATTR_FRAME_SIZE
	.align		4
.L_42:
        /*003c*/ 	.byte	0x04, 0x11
        /*003e*/ 	.short	(.L_44 - .L_43)
	.align		4
.L_43:
        /*0040*/ 	.word	index@(_ZN7cutlass13device_kernelINS_4fmha6kernel36Sm100FmhaFwdKernelTmaWarpspecializedIN4cute5tupleIJiiiNS5_IJNS5_IJiiEEEiEEEEEENS1_10collective38Sm100FmhaFwdMainloopTmaWarpspecializedINS_10bfloat16_tEffNS5_IJNS4_1CILi256EEENSC_ILi128EEENSC_ILi32EEEEEENS5_IJiNSC_ILi1EEES7_EEENS5_IJiSH_NS5_IJNS5_IJNSC_ILi0EEEiEEEiEEEEEESM_NS9_6NoMaskENS5_IJNSC_ILi2EEESH_SH_EEENSC_ILb0EEEEENS9_38Sm100FmhaFwdEpilogueTmaWarpspecializedINS_6half_tEfNS5_IJSE_SF_SE_EEESI_NS5_IJSH_S7_EEESQ_EENS2_23IndividualTileSchedulerENS2_41Sm100FmhaCtxKernelWarpspecializedScheduleEEEEEvNT_6ParamsE)
        /*0044*/ 	.word	0x00000078


	//----- nvinfo : EIATTR_MIN_STACK_SIZE
	.align		4
.L_44:
        /*0048*/ 	.byte	0x04, 0x12
        /*004a*/ 	.short	(.L_46 - .L_45)
	.align		4
.L_45:
        /*004c*/ 	.word	index@(_ZN7cutlass13device_kernelINS_4fmha6kernel36Sm100FmhaFwdKernelTmaWarpspecializedIN4cute5tupleIJiiiNS5_IJNS5_IJiiEEEiEEEEEENS1_10collective38Sm100FmhaFwdMainloopTmaWarpspecializedINS_10bfloat16_tEffNS5_IJNS4_1CILi256EEENSC_ILi128EEENSC_ILi32EEEEEENS5_IJiNSC_ILi1EEES7_EEENS5_IJiSH_NS5_IJNS5_IJNSC_ILi0EEEiEEEiEEEEEESM_NS9_6NoMaskENS5_IJNSC_ILi2EEESH_SH_EEENSC_ILb0EEEEENS9_38Sm100FmhaFwdEpilogueTmaWarpspecializedINS_6half_tEfNS5_IJSE_SF_SE_EEESI_NS5_IJSH_S7_EEESQ_EENS2_23IndividualTileSchedulerENS2_41Sm100FmhaCtxKernelWarpspecializedScheduleEEEEEvNT_6ParamsE)
        /*0050*/ 	.word	0x00000078
.L_46:


//--------------------- .nv.compat                --------------------------
	.section	.nv.compat,"",@"SHT_CUDA_COMPAT_INFO"
	.align	4
        /*0000*/ 	.byte	0x02, 0x09, 0x01, 0x00, 0x02, 0x02, 0x02, 0x00, 0x02, 0x05, 0x05, 0x00, 0x03, 0x07, 0x01, 0x01
        /*0010*/ 	.byte	0x02, 0x03, 0x01, 0x00, 0x02, 0x06, 0x01, 0x00, 0x04, 0x0b, 0x08, 0x00, 0x01, 0x00, 0x00, 0x00
        /*0020*/ 	.byte	0x00, 0x00, 0x00, 0x00


//--------------------- .nv.info._ZN7cutlass13device_kernelINS_4fmha6kernel36Sm100FmhaFwdKernelTmaWarpspecializedIN4cute5tupleIJiiiNS5_IJNS5_IJiiEEEiEEEEEENS1_10collective38Sm100FmhaFwdMainloopTmaWarpspecializedINS_10bfloat16_tEffNS5_IJNS4_1CILi256EEENSC_ILi128EEENSC_ILi32EEEEEENS5_IJiNSC_ILi1EEES7_EEENS5_IJiSH_NS5_IJNS5_IJNSC_ILi0EEEiEEEiEEEEEESM_NS9_6NoMaskENS5_IJNSC_ILi2EEESH_SH_EEENSC_ILb0EEEEENS9_38Sm100FmhaFwdEpilogueTmaWarpspecializedINS_6half_tEfNS5_IJSE_SF_SE_EEESI_NS5_IJSH_S7_EEESQ_EENS2_23IndividualTileSchedulerENS2_41Sm100FmhaCtxKernelWarpspecializedScheduleEEEEEvNT_6ParamsE --------------------------
	.section	.nv.info._ZN7cutlass13device_kernelINS_4fmha6kernel36Sm100FmhaFwdKernelTmaWarpspecializedIN4cute5tupleIJiiiNS5_IJNS5_IJiiEEEiEEEEEENS1_10collective38Sm100FmhaFwdMainloopTmaWarpspecializedINS_10bfloat16_tEffNS5_IJNS4_1CILi256EEENSC_ILi128EEENSC_ILi32EEEEEENS5_IJiNSC_ILi1EEES7_EEENS5_IJiSH_NS5_IJNS5_IJNSC_ILi0EEEiEEEiEEEEEESM_NS9_6NoMaskENS5_IJNSC_ILi2EEESH_SH_EEENSC_ILb0EEEEENS9_38Sm100FmhaFwdEpilogueTmaWarpspecializedINS_6half_tEfNS5_IJSE_SF_SE_EEESI_NS5_IJSH_S7_EEESQ_EENS2_23IndividualTileSchedulerENS2_41Sm100FmhaCtxKernelWarpspecializedScheduleEEEEEvNT_6ParamsE,"",@"SHT_CUDA_INFO"
	.sectionflags	@""
	.align	4


	//----- nvinfo : EIATTR_CUDA_API_VERSION
	.align		4
        /*0000*/ 	.byte	0x04, 0x37
        /*0002*/ 	.short	(.L_48 - .L_47)
.L_47:
        /*0004*/ 	.word	0x00000082


	//----- nvinfo : EIATTR_KPARAM_INFO
	.align		4
.L_48:
        /*0008*/ 	.byte	0x04, 0x17
        /*000a*/ 	.short	(.L_50 - .L_49)
.L_49:
        /*000c*/ 	.word	0x00000000
        /*0010*/ 	.short	0x0000
        /*0012*/ 	.short	0x0000
        /*0014*/ 	.byte	0x00, 0xf0, 0x01, 0x18


	//----- nvinfo : EIATTR_AT_ENTRY_FRAGMENTS
	.align		4
.L_50:
        /*0018*/ 	.byte	0x04, 0x4f
        /*001a*/ 	.short	(.L_52 - .L_51)


	//   ....[0]....
.L_51:
        /*001c*/ 	.word	0x00000006


	//----- nvinfo : EIATTR_RESERVED_SMEM_USED
	.align		4
.L_52:
        /*0020*/ 	.byte	0x01, 0x41
	.zero		2


	//----- nvinfo : EIATTR_SPARSE_MMA_MASK
	.align		4
        /*0024*/ 	.byte	0x03, 0x50
        /*0026*/ 	.short	0x0000


	//----- nvinfo : EIATTR_TCGEN05_1CTA_USED
	.align		4
        /*0028*/ 	.byte	0x01, 0x51
	.zero		2


	//----- nvinfo : EIATTR_MAXREG_COUNT
	.align		4
        /*002c*/ 	.byte	0x03, 0x1b
        /*002e*/ 	.short	0x0080


	//----- nvinfo : EIATTR_NUM_BARRIERS
	.align		4
        /*0030*/ 	.byte	0x02, 0x4c
        /*0032*/ 	.byte	0x01
	.zero		1


	//----- nvinfo : EIATTR_EXTERNS
	.align		4
        /*0034*/ 	.byte	0x04, 0x0f
        /*0036*/ 	.short	(.L_54 - .L_53)


	//   ....[0]....
	.align		4
.L_53:
        /*0038*/ 	.word	index@(vprintf)


	//   ....[1]....
	.align		4
        /*003c*/ 	.word	index@(__assertfail)


	//----- nvinfo : EIATTR_ANNOTATIONS
	.align		4
.L_54:
        /*0040*/ 	.byte	0x04, 0x55
        /*0042*/ 	.short	(.L_56 - .L_55)


	//   ....[0]....
.L_55:
        /*0044*/ 	.word	0x00000001
        /*0048*/ 	.byte	0x70, 0xd9, 0x00, 0x00, 0x01, 0x00, 0x00, 0x00, 0xd0, 0xd9, 0x00, 0x00, 0x01, 0x00, 0x00, 0x00
        /* <DEDUP_REMOVED lines=16> */
        /*0158*/ 	.byte	0x80, 0xea, 0x00, 0x00, 0x01, 0x00, 0x00, 0x00, 0x90, 0xea, 0x00, 0x00


	//----- nvinfo : EIATTR_MERCURY_ISA_VERSION
	.align		4
.L_56:
        /*0164*/ 	.byte	0x03, 0x5f
        /*0166*/ 	.short	0x0101


	//----- nvinfo : EIATTR_INT_WARP_WIDE_INSTR_OFFSETS
	.align		4
        /*0168*/ 	.byte	0x04, 0x31
        /*016a*/ 	.short	(.L_58 - .L_57)


	//   ....[0]....
.L_57:
        /*016c*/ 	.word	0x00011860


	//   ....[1]....
        /*0170*/ 	.word	0x00011880


	//   ....[2]....
        /*0174*/ 	.word	0x000118b0


	//----- nvinfo : EIATTR_COOP_GROUP_MASK_REGIDS
	.align		4
.L_58:
        /*0178*/ 	.byte	0x04, 0x29
        /*017a*/ 	.short	(.L_60 - .L_59)


	//   ....[0]....
.L_59:
        /*017c*/ 	.word	0xffffffff


	//   ....[1]....
        /*0180*/ 	.word	0xffffffff


	//   ....[2]....
        /*0184*/ 	.word	0xffffffff


	//   ....[3]....
        /*0188*/ 	.word	0xffffffff


	//   ....[4]....
        /*018c*/ 	.word	0xffffffff


	//   ....[5]....
        /*0190*/ 	.word	0xffffffff


	//   ....[6]....
        /*0194*/ 	.word	0xffffffff


	//   ....[7]....
        /*0198*/ 	.word	0xffffffff


	//   ....[8]....
        /*019c*/ 	.word	0xffffffff


	//   ....[9]....
        /*01a0*/ 	.word	0xffffffff


	//   ....[10]....
        /*01a4*/ 	.word	0xffffffff


	//   ....[11]....
        /*01a8*/ 	.word	0xffffffff


	//   ....[12]....
        /*01ac*/ 	.word	0xffffffff


	//   ....[13]....
        /*01b0*/ 	.word	0xffffffff


	//   ....[14]....
        /*01b4*/ 	.word	0xffffffff


	//   ....[15]....
        /*01b8*/ 	.word	0xffffffff


	//   ....[16]....
        /*01bc*/ 	.word	0xffffffff


	//   ....[17]....
        /*01c0*/ 	.word	0xffffffff


	//----- nvinfo : EIATTR_COOP_GROUP_INSTR_OFFSETS
	.align		4
.L_60:
        /*01c4*/ 	.byte	0x04, 0x28
        /*01c6*/ 	.short	(.L_62 - .L_61)


	//   ....[0]....
.L_61:
        /*01c8*/ 	.word	0x00000110


	//   ....[1]....
        /*01cc*/ 	.word	0x000008d0


	//   ....[2]....
        /*01d0*/ 	.word	0x00000b00


	//   ....[3]....
        /*01d4*/ 	.word	0x00000c30


	//   ....[4]....
        /*01d8*/ 	.word	0x00000d70


	//   ....[5]....
        /*01dc*/ 	.word	0x00001030


	//   ....[6]....
        /*01e0*/ 	.word	0x00001220


	//   ....[7]....
        /*01e4*/ 	.word	0x00001310


	//   ....[8]....
        /*01e8*/ 	.word	0x00001470


	//   ....[9]....
        /*01ec*/ 	.word	0x000015d0


	//   ....[10]....
        /*01f0*/ 	.word	0x000017e0


	//   ....[11]....
        /*01f4*/ 	.word	0x000019f0


	//   ....[12]....
        /*01f8*/ 	.word	0x00001a20


	//   ....[13]....
        /*01fc*/ 	.word	0x000077d0


	//   ....[14]....
        /*0200*/ 	.word	0x00008240


	//   ....[15]....
        /*0204*/ 	.word	0x0000ac00


	//   ....[16]....
        /*0208*/ 	.word	0x00011760


	//   ....[17]....
        /*020c*/ 	.word	0x00011980


	//----- nvinfo : EIATTR_REG_RECONFIG
	.align		4
.L_62:
        /*0210*/ 	.byte	0x01, 0x54
	.zero		2


	//----- nvinfo : EIATTR_VRC_CTA_INIT_COUNT
	.align		4
        /*0214*/ 	.byte	0x02, 0x4a
        /*0216*/ 	.byte	0x80
	.zero		1


	//----- nvinfo : EIATTR_SYSCALL_OFFSETS
	.align		4
        /*0218*/ 	.byte	0x04, 0x46
        /*021a*/ 	.short	(.L_64 - .L_63)


	//   ....[0]....
.L_63:
        /*021c*/ 	.word	0x00003f70


	//   ....[1]....
        /*0220*/ 	.word	0x00004040


	//   ....[2]....
        /*0224*/ 	.word	0x000040b0


	//   ....[3]....
        /*0228*/ 	.word	0x00004120


	//   ....[4]....
        /*022c*/ 	.word	0x00004190


	//   ....[5]....
        /*0230*/ 	.word	0x00004230


	//   ....[6]....
        /*0234*/ 	.word	0x000042f0


	//   ....[7]....
        /*0238*/ 	.word	0x00004390


	//   ....[8]....
        /*023c*/ 	.word	0x00004430


	//   ....[9]....
        /*0240*/ 	.word	0x000044d0


	//   ....[10]....
        /*0244*/ 	.word	0x00004540


	//   ....[11]....
        /*0248*/ 	.word	0x000045e0


	//   ....[12]....
        /*024c*/ 	.word	0x00004680


	//   ....[13]....
        /*0250*/ 	.word	0x000046f0


	//   ....[14]....
        /*0254*/ 	.word	0x00004790


	//   ....[15]....
        /*0258*/ 	.word	0x00004830


	//   ....[16]....
        /*025c*/ 	.word	0x000048d0


	//   ....[17]....
        /*0260*/ 	.word	0x00004970


	//   ....[18]....
        /*0264*/ 	.word	0x000049e0


	//   ....[19]....
        /*0268*/ 	.word	0x00004a80


	//   ....[20]....
        /*026c*/ 	.word	0x00004b20


	//   ....[21]....
        /*0270*/ 	.word	0x00004b90


	//   ....[22]....
        /*0274*/ 	.word	0x00004c30


	//   ....[23]....
        /*0278*/ 	.word	0x00004cd0


	//   ....[24]....
        /*027c*/ 	.word	0x00004d70


	//   ....[25]....
        /*0280*/ 	.word	0x00004e10


	//   ....[26]....
        /*0284*/ 	.word	0x00004e80


	//   ....[27]....
        /*0288*/ 	.word	0x00004f20


	//   ....[28]....
        /*028c*/ 	.word	0x00004fc0


	//   ....[29]....
        /*0290*/ 	.word	0x00005030


	//   ....[30]....
        /*0294*/ 	.word	0x000050d0


	//   ....[31]....
        /*0298*/ 	.word	0x00005170


	//   ....[32]....
        /*029c*/ 	.word	0x00005210


	//   ....[33]....
        /*02a0*/ 	.word	0x000052b0


	//   ....[34]....
        /*02a4*/ 	.word	0x00005350


	//   ....[35]....
        /*02a8*/ 	.word	0x000053f0


	//   ....[36]....
        /*02ac*/ 	.word	0x00005460


	//   ....[37]....
        /*02b0*/ 	.word	0x00005500


	//   ....[38]....
        /*02b4*/ 	.word	0x000055a0


	//   ....[39]....
        /*02b8*/ 	.word	0x00005610


	//   ....[40]....
        /*02bc*/ 	.word	0x000056b0


	//   ....[41]....
        /*02c0*/ 	.word	0x00005750


	//   ....[42]....
        /*02c4*/ 	.word	0x000057f0


	//   ....[43]....
        /*02c8*/ 	.word	0x00005890


	//   ....[44]....
        /*02cc*/ 	.word	0x00005900


	//   ....[45]....
        /*02d0*/ 	.word	0x000059a0


	//   ....[46]....
        /*02d4*/ 	.word	0x00005a40


	//   ....[47]....
        /*02d8*/ 	.word	0x00005ab0


	//   ....[48]....
        /*02dc*/ 	.word	0x00005b40


	//   ....[49]....
        /*02e0*/ 	.word	0x00005be0


	//   ....[50]....
        /*02e4*/ 	.word	0x00005c80


	//   ....[51]....
        /*02e8*/ 	.word	0x00005d20


	//   ....[52]....
        /*02ec*/ 	.word	0x00005d90


	//   ....[53]....
        /*02f0*/ 	.word	0x00005e20


	//   ....[54]....
        /*02f4*/ 	.word	0x00005ec0


	//   ....[55]....
        /*02f8*/ 	.word	0x00005f30


	//   ....[56]....
        /*02fc*/ 	.word	0x00005fd0


	//   ....[57]....
        /*0300*/ 	.word	0x00006070


	//   ....[58]....
        /*0304*/ 	.word	0x00006110


	//   ....[59]....
        /*0308*/ 	.word	0x000061b0


	//   ....[60]....
        /*030c*/ 	.word	0x00007900


	//   ....[61]....
        /*0310*/ 	.word	0x00007a50


	//   ....[62]....
        /*0314*/ 	.word	0x00007c30


	//   ....[63]....
        /*0318*/ 	.word	0x00007e10


	//   ....[64]....
        /*031c*/ 	.word	0x000080c0


	//   ....[65]....
        /*0320*/ 	.word	0x00008370


	//   ....[66]....
        /*0324*/ 	.word	0x000084c0


	//   ....[67]....
        /*0328*/ 	.word	0x000086a0


	//   ....[68]....
        /*032c*/ 	.word	0x00008880


	//   ....[69]....
        /*0330*/ 	.word	0x00008e70


	//   ....[70]....
        /*0334*/ 	.word	0x000091b0


	//   ....[71]....
        /*0338*/ 	.word	0x00009aa0


	//   ....[72]....
        /*033c*/ 	.word	0x00009e30


	//   ....[73]....
        /*0340*/ 	.word	0x0000a140


	//   ....[74]....
        /*0344*/ 	.word	0x0000ae40


	//   ....[75]....
        /*0348*/ 	.word	0x0000afb0


	//   ....[76]....
        /*034c*/ 	.word	0x0000b120


	//   ....[77]....
        /*0350*/ 	.word	0x0000b290


	//   ....[78]....
        /*0354*/ 	.word	0x0000b820


	//   ....[79]....
        /*0358*/ 	.word	0x0000e310


	//   ....[80]....
        /*035c*/ 	.word	0x0000e610


	//   ....[81]....
        /*0360*/ 	.word	0x0000f010


	//----- nvinfo : EIATTR_MBARRIER_INSTR_OFFSETS
	.align		4
.L_64:
        /*0364*/ 	.byte	0x04, 0x39
        /*0366*/ 	.short	(.L_66 - .L_65)


	//   ....[0]....
.L_65:
        /*0368*/ 	.word	0x000009b0
        /*036c*/ 	.word	0x000000ff
        /*0370*/ 	.word	0x0000a000
        /*0374*/ 	.short	0x0100
        /*0376*/ 	.byte	0x05
	.zero		1


	//   ....[1]....
        /*0378*/ 	.word	0x000009c0
        /*037c*/ 	.word	0x000000ff
        /*0380*/ 	.word	0x0000a010
        /*0384*/ 	.short	0x0100
        /*0386*/ 	.byte	0x05
	.zero		1


	//   ....[2]....
        /*0388*/ 	.word	0x000009d0
        /*038c*/ 	.word	0x000000ff
        /*0390*/ 	.word	0x0000a008
        /*0394*/ 	.short	0x0100
        /*0396*/ 	.byte	0x05
	.zero		1


	//   ....[3]....
        /*0398*/ 	.word	0x000009e0
        /*039c*/ 	.word	0x000000ff
        /*03a0*/ 	.word	0x0000a018
        /*03a4*/ 	.short	0x0100
        /*03a6*/ 	.byte	0x05
	.zero		1


	//   ....[4]....
        /*03a8*/ 	.word	0x00000bc0
        /*03ac*/ 	.word	0x000000ff
        /*03b0*/ 	.word	0x0000a020
        /*03b4*/ 	.short	0x0100
        /*03b6*/ 	.byte	0x05
	.zero		1


	//   ....[5]....
        /*03b8*/ 	.word	0x00000bd0
        /*03bc*/ 	.word	0x000000ff
        /*03c0*/ 	.word	0x0000a038
        /*03c4*/ 	.short	0x0100
        /*03c6*/ 	.byte	0x05
	.zero		1


	//   ....[6]....
        /*03c8*/ 	.word	0x00000be0
        /*03cc*/ 	.word	0x000000ff
        /*03d0*/ 	.word	0x0000a028
        /*03d4*/ 	.short	0x0100
        /*03d6*/ 	.byte	0x05
	.zero		1


	//   ....[7]....
        /*03d8*/ 	.word	0x00000bf0
        /*03dc*/ 	.word	0x000000ff
        /*03e0*/ 	.word	0x0000a040
        /*03e4*/ 	.short	0x0100
        /*03e6*/ 	.byte	0x05
	.zero		1


	//   ....[8]....
        /*03e8*/ 	.word	0x00000c00
        /*03ec*/ 	.word	0x000000ff
        /*03f0*/ 	.word	0x0000a030
        /*03f4*/ 	.short	0x0100
        /*03f6*/ 	.byte	0x05
	.zero		1


	//   ....[9]....
        /*03f8*/ 	.word	0x00000c10
        /*03fc*/ 	.word	0x000000ff
        /*0400*/ 	.word	0x0000a048
        /*0404*/ 	.short	0x0100
        /*0406*/ 	.byte	0x05
	.zero		1


	//   ....[10]....
        /*0408*/ 	.word	0x00000d40
        /*040c*/ 	.word	0x000000ff
        /*0410*/ 	.word	0x0000a050
        /*0414*/ 	.short	0x0100
        /*0416*/ 	.byte	0x06
	.zero		1


	//   ....[11]....
        /*0418*/ 	.word	0x00000d50
        /*041c*/ 	.word	0x000000ff
        /*0420*/ 	.word	0x0000a058
        /*0424*/ 	.short	0x0100
        /*0426*/ 	.byte	0x06
	.zero		1


	//   ....[12]....
        /*0428*/ 	.word	0x00000f00
        /*042c*/ 	.word	0x000000ff
        /*0430*/ 	.word	0x0000a060
        /*0434*/ 	.short	0x0100
        /*0436*/ 	.byte	0x06
	.zero		1


	//   ....[13]....
        /*0438*/ 	.word	0x00000f10
        /*043c*/ 	.word	0x000000ff
        /*0440*/ 	.word	0x0000a068
        /*0444*/ 	.short	0x0100
        /*0446*/ 	.byte	0x06
	.zero		1


	//   ....[14]....
        /*0448*/ 	.word	0x000010f0
        /*044c*/ 	.word	0x000000ff
        /*0450*/ 	.word	0x0000a070
        /*0454*/ 	.short	0x0100
        /*0456*/ 	.byte	0x05
	.zero		1


	//   ....[15]....
        /*0458*/ 	.word	0x00001100
        /*045c*/ 	.word	0x000000ff
        /*0460*/ 	.word	0x0000a078
        /*0464*/ 	.short	0x0100
        /*0466*/ 	.byte	0x05
	.zero		1


	//   ....[16]....
        /*0468*/ 	.word	0x000012e0
        /*046c*/ 	.word	0x000000ff
        /*0470*/ 	.word	0x0000a080
        /*0474*/ 	.short	0x0100
        /*0476*/ 	.byte	0x05
	.zero		1


	//   ....[17]....
        /*0478*/ 	.word	0x000012f0
        /*047c*/ 	.word	0x000000ff
        /*0480*/ 	.word	0x0000a088
        /*0484*/ 	.short	0x0100
        /*0486*/ 	.byte	0x05
	.zero		1


	//   ....[18]....
        /*0488*/ 	.word	0x00001420
        /*048c*/ 	.word	0x000000ff
        /*0490*/ 	.word	0x0000a090
        /*0494*/ 	.short	0x0100
        /*0496*/ 	.byte	0x08
	.zero		1


	//   ....[19]....
        /*0498*/ 	.word	0x00001430
        /*049c*/ 	.word	0x000000ff
        /*04a0*/ 	.word	0x0000a0a0
        /*04a4*/ 	.short	0x0100
        /*04a6*/ 	.byte	0x08
	.zero		1


	//   ....[20]....
        /*04a8*/ 	.word	0x00001440
        /*04ac*/ 	.word	0x000000ff
        /*04b0*/ 	.word	0x0000a098
        /*04b4*/ 	.short	0x0100
        /*04b6*/ 	.byte	0x08
	.zero		1


	//   ....[21]....
        /*04b8*/ 	.word	0x00001450
        /*04bc*/ 	.word	0x000000ff
        /*04c0*/ 	.word	0x0000a0a8
        /*04c4*/ 	.short	0x0100
        /*04c6*/ 	.byte	0x08
	.zero		1


	//   ....[22]....
        /*04c8*/ 	.word	0x00001580
        /*04cc*/ 	.word	0x000000ff
        /*04d0*/ 	.word	0x0000a0b0
        /*04d4*/ 	.short	0x0100
        /*04d6*/ 	.byte	0x08
	.zero		1


	//   ....[23]....
        /*04d8*/ 	.word	0x00001590
        /*04dc*/ 	.word	0x000000ff
        /*04e0*/ 	.word	0x0000a0c0
        /*04e4*/ 	.short	0x0100
        /*04e6*/ 	.byte	0x08
	.zero		1


	//   ....[24]....
        /*04e8*/ 	.word	0x000015a0
        /*04ec*/ 	.word	0x000000ff
        /*04f0*/ 	.word	0x0000a0b8
        /*04f4*/ 	.short	0x0100
        /*04f6*/ 	.byte	0x08
	.zero		1


	//   ....[25]....
        /*04f8*/ 	.word	0x000015b0
        /*04fc*/ 	.word	0x000000ff
        /*0500*/ 	.word	0x0000a0c8
        /*0504*/ 	.short	0x0100
        /*0506*/ 	.byte	0x08
	.zero		1


	//   ....[26]....
        /*0508*/ 	.word	0x000016a0
        /*050c*/ 	.word	0x000000ff
        /*0510*/ 	.word	0x0000a0d0
        /*0514*/ 	.short	0x0100
        /*0516*/ 	.byte	0x05
	.zero		1


	//   ....[27]....
        /*0518*/ 	.word	0x000016b0
        /*051c*/ 	.word	0x000000ff
        /*0520*/ 	.word	0x0000a0d8
        /*0524*/ 	.short	0x0100
        /*0526*/ 	.byte	0x05
	.zero		1


	//   ....[28]....
        /*0528*/ 	.word	0x00001b20
        /*052c*/ 	.word	0x000000ff
        /*0530*/ 	.word	0x0000a000
        /*0534*/ 	.short	0x010a
        /*0536*/ 	.byte	0x04
	.zero		1


	//   ....[29]....
        /*0538*/ 	.word	0x00001b60
        /*053c*/ 	.word	0x000000ff
        /*0540*/ 	.word	0x0000a020
        /*0544*/ 	.short	0x010a
        /*0546*/ 	.byte	0x04
	.zero		1


	//   ....[30]....
        /*0548*/ 	.word	0x00001c00
        /*054c*/ 	.word	0x000000ff
        /*0550*/ 	.word	0x0000a058
        /*0554*/ 	.short	0x010a
        /*0556*/ 	.byte	0x04
	.zero		1


	//   ....[31]....
        /*0558*/ 	.word	0x00001d70
        /*055c*/ 	.word	0x000000ff
        /*0560*/ 	.word	0x0000a008
        /*0564*/ 	.short	0x010a
        /*0566*/ 	.byte	0x04
	.zero		1


	//   ....[32]....
        /*0568*/ 	.word	0x00001dd0
        /*056c*/ 	.word	0x000000ff
        /*0570*/ 	.word	0x0000a068
        /*0574*/ 	.short	0x010a
        /*0576*/ 	.byte	0x04
	.zero		1


	//   ....[33]....
        /*0578*/ 	.word	0x00001fa0
        /*057c*/ 	.word	0x000000ff
        /*0580*/ 	.word	0x0000a028
        /*0584*/ 	.short	0x010a
        /*0586*/ 	.byte	0x04
	.zero		1


	//   ....[34]....
        /*0588*/ 	.word	0x00001fe0
        /*058c*/ 	.word	0x000000ff
        /*0590*/ 	.word	0x0000a0a0
        /*0594*/ 	.short	0x010a
        /*0596*/ 	.byte	0x04
	.zero		1


	//   ....[35]....
        /*0598*/ 	.word	0x00002020
        /*059c*/ 	.word	0x000000ff
        /*05a0*/ 	.word	0x0000a058
        /*05a4*/ 	.short	0x010a
        /*05a6*/ 	.byte	0x04
	.zero		1


	//   ....[36]....
        /*05a8*/ 	.word	0x00002630
        /*05ac*/ 	.word	0x000000ff
        /*05b0*/ 	.word	0x0000a020
        /*05b4*/ 	.short	0x010a
        /*05b6*/ 	.byte	0x0b
	.zero		1


	//   ....[37]....
        /*05b8*/ 	.word	0x00002820
        /*05bc*/ 	.word	0x000000ff
        /*05c0*/ 	.word	0x0000a0a8
        /*05c4*/ 	.short	0x010a
        /*05c6*/ 	.byte	0x04
	.zero		1


	//   ....[38]....
        /*05c8*/ 	.word	0x00002890
        /*05cc*/ 	.word	0x000000ff
        /*05d0*/ 	.word	0x0000a068
        /*05d4*/ 	.short	0x010a
        /*05d6*/ 	.byte	0x04
	.zero		1


	//   ....[39]....
        /*05d8*/ 	.word	0x00002fa0
        /*05dc*/ 	.word	0x000000ff
        /*05e0*/ 	.word	0x0000a020
        /*05e4*/ 	.short	0x010a
        /*05e6*/ 	.byte	0x08
	.zero		1


	//   ....[40]....
        /*05e8*/ 	.word	0x00002ff0
        /*05ec*/ 	.word	0x000000ff
        /*05f0*/ 	.word	0x0000a0a0
        /*05f4*/ 	.short	0x010a
        /*05f6*/ 	.byte	0x04
	.zero		1


	//   ....[41]....
        /*05f8*/ 	.word	0x00003060
        /*05fc*/ 	.word	0x000000ff
        /*0600*/ 	.word	0x0000a058
        /*0604*/ 	.short	0x010a
        /*0606*/ 	.byte	0x04
	.zero		1


	//   ....[42]....
        /*0608*/ 	.word	0x00003690
        /*060c*/ 	.word	0x000000ff
        /*0610*/ 	.word	0x0000a0a8
        /*0614*/ 	.short	0x010a
        /*0616*/ 	.byte	0x04
	.zero		1


	//   ....[43]....
        /*0618*/ 	.word	0x00003700
        /*061c*/ 	.word	0x000000ff
        /*0620*/ 	.word	0x0000a068
        /*0624*/ 	.short	0x010a
        /*0626*/ 	.byte	0x04
	.zero		1


	//   ....[44]....
        /*0628*/ 	.word	0x00003dd0
        /*062c*/ 	.word	0x00000011
        /*0630*/ 	.word	0x0000a0c0
        /*0634*/ 	.short	0x010a
        /*0636*/ 	.byte	0xff
	.zero		1


	//   ....[45]....
        /*0638*/ 	.word	0x00006a00
        /*063c*/ 	.word	0x00000011
        /*0640*/ 	.word	0x0000a0b0
        /*0644*/ 	.short	0x0101
        /*0646*/ 	.byte	0xff
	.zero		1


	//   ....[46]....
        /*0648*/ 	.word	0x00006fb0
        /*064c*/ 	.word	0x00000011
        /*0650*/ 	.word	0x0000a0c8
        /*0654*/ 	.short	0x010a
        /*0656*/ 	.byte	0xff
	.zero		1


	//   ....[47]....
        /*0658*/ 	.word	0x000072b0
        /*065c*/ 	.word	0x00000011
        /*0660*/ 	.word	0x0000a0b8
        /*0664*/ 	.short	0x0101
        /*0666*/ 	.byte	0xff
	.zero		1


	//   ....[48]....
        /*0668*/ 	.word	0x00007390
        /*066c*/ 	.word	0x000000ff
        /*0670*/ 	.word	0x0000a070
        /*0674*/ 	.short	0x010a
        /*0676*/ 	.byte	0x27
	.zero		1


	//   ....[49]....
        /*0678*/ 	.word	0x00007410
        /*067c*/ 	.word	0x000000ff
        /*0680*/ 	.word	0x00000000
        /*0684*/ 	.short	0x0101
        /*0686*/ 	.byte	0x04
	.zero		1


	//   ....[50]....
        /*0688*/ 	.word	0x00007440
        /*068c*/ 	.word	0x000000ff
        /*0690*/ 	.word	0x0000a080
        /*0694*/ 	.short	0x010a
        /*0696*/ 	.byte	0x27
	.zero		1


	//   ....[51]....
        /*0698*/ 	.word	0x00007650
        /*069c*/ 	.word	0x000000ff
        /*06a0*/ 	.word	0x0000a070
        /*06a4*/ 	.short	0x010a
        /*06a6*/ 	.byte	0x27
	.zero		1


	//   ....[52]....
        /*06a8*/ 	.word	0x000077b0
        /*06ac*/ 	.word	0x000000ff
        /*06b0*/ 	.word	0x0000a090
        /*06b4*/ 	.short	0x010a
        /*06b6*/ 	.byte	0x27
	.zero		1


	//   ....[53]....
        /*06b8*/ 	.word	0x00007ec0
        /*06bc*/ 	.word	0x000000ff
        /*06c0*/ 	.word	0x00000000
        /*06c4*/ 	.short	0x0101
        /*06c6*/ 	.byte	0x04
	.zero		1


	//   ....[54]....
        /*06c8*/ 	.word	0x00007f40
        /*06cc*/ 	.word	0x000000ff
        /*06d0*/ 	.word	0x00000000
        /*06d4*/ 	.short	0x0101
        /*06d6*/ 	.byte	0x04
	.zero		1


	//   ....[55]....
        /*06d8*/ 	.word	0x00007fa0
        /*06dc*/ 	.word	0x000000ff
        /*06e0*/ 	.word	0x0000a080
        /*06e4*/ 	.short	0x010a
        /*06e6*/ 	.byte	0x27
	.zero		1


	//   ....[56]....
        /*06e8*/ 	.word	0x00008220
        /*06ec*/ 	.word	0x000000ff
        /*06f0*/ 	.word	0x0000a098
        /*06f4*/ 	.short	0x010a
        /*06f6*/ 	.byte	0x27
	.zero		1


	//   ....[57]....
        /*06f8*/ 	.word	0x00008910
        /*06fc*/ 	.word	0x000000ff
        /*0700*/ 	.word	0x00000000
        /*0704*/ 	.short	0x0101
        /*0706*/ 	.byte	0x04
	.zero		1


	//   ....[58]....
        /*0708*/ 	.word	0x000089b0
        /*070c*/ 	.word	0x000000ff
        /*0710*/ 	.word	0x00000000
        /*0714*/ 	.short	0x0101
        /*0716*/ 	.byte	0x05
	.zero		1


	//   ....[59]....
        /*0718*/ 	.word	0x00008a60
        /*071c*/ 	.word	0x00000000
        /*0720*/ 	.word	0x00000000
        /*0724*/ 	.short	0x0101
        /*0726*/ 	.byte	0xff
	.zero		1


	//   ....[60]....
        /*0728*/ 	.word	0x00008aa0
        /*072c*/ 	.word	0x0000001a
        /*0730*/ 	.word	0x0000a070
        /*0734*/ 	.short	0x010a
        /*0736*/ 	.byte	0xff
	.zero		1


	//   ....[61]....
        /*0738*/ 	.word	0x00008b10
        /*073c*/ 	.word	0x000000ff
        /*0740*/ 	.word	0x00000000
        /*0744*/ 	.short	0x0101
        /*0746*/ 	.byte	0x04
	.zero		1


	//   ....[62]....
        /*0748*/ 	.word	0x00008b70
        /*074c*/ 	.word	0x0000001a
        /*0750*/ 	.word	0x0000a090
        /*0754*/ 	.short	0x010a
        /*0756*/ 	.byte	0xff
	.zero		1


	//   ....[63]....
        /*0758*/ 	.word	0x00008bf0
        /*075c*/ 	.word	0x0000001a
        /*0760*/ 	.word	0x0000a0c0
        /*0764*/ 	.short	0x010a
        /*0766*/ 	.byte	0xff
	.zero		1


	//   ....[64]....
        /*0768*/ 	.word	0x000098d0
        /*076c*/ 	.word	0x00000000
        /*0770*/ 	.word	0x00000000
        /*0774*/ 	.short	0x0101
        /*0776*/ 	.byte	0xff
	.zero		1


	//   ....[65]....
        /*0778*/ 	.word	0x00009900
        /*077c*/ 	.word	0x0000001a
        /*0780*/ 	.word	0x0000a0b0
        /*0784*/ 	.short	0x0101
        /*0786*/ 	.byte	0xff
	.zero		1


	//   ....[66]....
        /*0788*/ 	.word	0x00009980
        /*078c*/ 	.word	0x0000001a
        /*0790*/ 	.word	0x0000a080
        /*0794*/ 	.short	0x010a
        /*0796*/ 	.byte	0xff
	.zero		1


	//   ....[67]....
        /*0798*/ 	.word	0x00009b30
        /*079c*/ 	.word	0x00000022
        /*07a0*/ 	.word	0x00000000
        /*07a4*/ 	.short	0x0101
        /*07a6*/ 	.byte	0xff
	.zero		1


	//   ....[68]....
        /*07a8*/ 	.word	0x00009b80
        /*07ac*/ 	.word	0x0000001a
        /*07b0*/ 	.word	0x0000a098
        /*07b4*/ 	.short	0x010a
        /*07b6*/ 	.byte	0xff
	.zero		1


	//   ....[69]....
        /*07b8*/ 	.word	0x00009c00
        /*07bc*/ 	.word	0x0000001a
        /*07c0*/ 	.word	0x0000a0c8
        /*07c4*/ 	.short	0x010a
        /*07c6*/ 	.byte	0xff
	.zero		1


	//   ....[70]....
        /*07c8*/ 	.word	0x0000a840
        /*07cc*/ 	.word	0x00000000
        /*07d0*/ 	.word	0x00000000
        /*07d4*/ 	.short	0x0101
        /*07d6*/ 	.byte	0xff
	.zero		1


	//   ....[71]....
        /*07d8*/ 	.word	0x0000a870
        /*07dc*/ 	.word	0x0000001a
        /*07e0*/ 	.word	0x0000a0b8
        /*07e4*/ 	.short	0x0101
        /*07e6*/ 	.byte	0xff
	.zero		1


	//   ....[72]....
        /*07e8*/ 	.word	0x0000aa10
        /*07ec*/ 	.word	0x000000ff
        /*07f0*/ 	.word	0x00000000
        /*07f4*/ 	.short	0x010a
        /*07f6*/ 	.byte	0x04
	.zero		1


	//   ....[73]....
        /*07f8*/ 	.word	0x0000ad20
        /*07fc*/ 	.word	0x000000ff
        /*0800*/ 	.word	0x00000000
        /*0804*/ 	.short	0x010a
        /*0806*/ 	.byte	0x05
	.zero		1


	//   ....[74]....
        /*0808*/ 	.word	0x0000b950
        /*080c*/ 	.word	0x000000ff
        /*0810*/ 	.word	0x00000000
        /*0814*/ 	.short	0x0101
        /*0816*/ 	.byte	0x04
	.zero		1


	//   ....[75]....
        /*0818*/ 	.word	0x0000b9c0
        /*081c*/ 	.word	0x000000ff
        /*0820*/ 	.word	0x00000000
        /*0824*/ 	.short	0x010a
        /*0826*/ 	.byte	0x2e
	.zero		1


	//   ....[76]....
        /*0828*/ 	.word	0x0000bc70
        /*082c*/ 	.word	0x000000ff
        /*0830*/ 	.word	0x00000000
        /*0834*/ 	.short	0x0101
        /*0836*/ 	.byte	0x27
	.zero		1


	//   ....[77]....
        /*0838*/ 	.word	0x0000e760
        /*083c*/ 	.word	0x000000ff
        /*0840*/ 	.word	0x00000000
        /*0844*/ 	.short	0x0101
        /*0846*/ 	.byte	0x06
	.zero		1


	//   ....[78]....
        /*0848*/ 	.word	0x0000e890
        /*084c*/ 	.word	0x000000ff
        /*0850*/ 	.word	0x00000000
        /*0854*/ 	.short	0x010a
        /*0856*/ 	.byte	0x05
	.zero		1


	//   ....[79]....
        /*0858*/ 	.word	0x0000eef0
        /*085c*/ 	.word	0x000000ff
        /*0860*/ 	.word	0x00000000
        /*0864*/ 	.short	0x010a
        /*0866*/ 	.byte	0x05
	.zero		1


	//   ....[80]....
        /*0868*/ 	.word	0x0000f180
        /*086c*/ 	.word	0x000000ff
        /*0870*/ 	.word	0x00000000
        /*0874*/ 	.short	0x0101
        /*0876*/ 	.byte	0x04
	.zero		1


	//   ....[81]....
        /*0878*/ 	.word	0x0000f220
        /*087c*/ 	.word	0x000000ff
        /*0880*/ 	.word	0x00000000
        /*0884*/ 	.short	0x010a
        /*0886*/ 	.byte	0x07
	.zero		1


	//   ....[82]....
        /*0888*/ 	.word	0x0000f2e0
        /*088c*/ 	.word	0x000000ff
        /*0890*/ 	.word	0x00000000
        /*0894*/ 	.short	0x0101
        /*0896*/ 	.byte	0x04
	.zero		1


	//   ....[83]....
        /*0898*/ 	.word	0x0000f650
        /*089c*/ 	.word	0x000000ff
        /*08a0*/ 	.word	0x0000a010
        /*08a4*/ 	.short	0x010a
        /*08a6*/ 	.byte	0x08
	.zero		1


	//   ....[84]....
        /*08a8*/ 	.word	0x0000f7f0
        /*08ac*/ 	.word	0x000000ff
        /*08b0*/ 	.word	0x0000a038
        /*08b4*/ 	.short	0x010a
        /*08b6*/ 	.byte	0x08
	.zero		1


	//   ....[85]....
        /*08b8*/ 	.word	0x0000f9b0
        /*08bc*/ 	.word	0x000000ff
        /*08c0*/ 	.word	0x0000a018
        /*08c4*/ 	.short	0x010a
        /*08c6*/ 	.byte	0x08
	.zero		1


	//   ....[86]....
        /*08c8*/ 	.word	0x0000fb60
        /*08cc*/ 	.word	0x000000ff
        /*08d0*/ 	.word	0x0000a040
        /*08d4*/ 	.short	0x010a
        /*08d6*/ 	.byte	0x08
	.zero		1


	//   ....[87]....
        /*08d8*/ 	.word	0x0000feb0
        /*08dc*/ 	.word	0x000000ff
        /*08e0*/ 	.word	0x0000a038
        /*08e4*/ 	.short	0x010a
        /*08e6*/ 	.byte	0x21
	.zero		1


	//   ....[88]....
        /*08e8*/ 	.word	0x00010080
        /*08ec*/ 	.word	0x000000ff
        /*08f0*/ 	.word	0x0000a038
        /*08f4*/ 	.short	0x010a
        /*08f6*/ 	.byte	0x11
	.zero		1


	//   ....[89]....
        /*08f8*/ 	.word	0x00010270
        /*08fc*/ 	.word	0x000000ff
        /*0900*/ 	.word	0x0000a038
        /*0904*/ 	.short	0x010a
        /*0906*/ 	.byte	0x19
	.zero		1


	//   ....[90]....
        /*0908*/ 	.word	0x00010450
        /*090c*/ 	.word	0x000000ff
        /*0910*/ 	.word	0x0000a038
        /*0914*/ 	.short	0x010a
        /*0916*/ 	.byte	0x11
	.zero		1


	//   ....[91]....
        /*0918*/ 	.word	0x00010640
        /*091c*/ 	.word	0x000000ff
        /*0920*/ 	.word	0x0000a038
        /*0924*/ 	.short	0x010a
        /*0926*/ 	.byte	0x11
	.zero		1


	//   ....[92]....
        /*0928*/ 	.word	0x00010830
        /*092c*/ 	.word	0x000000ff
        /*0930*/ 	.word	0x0000a038
        /*0934*/ 	.short	0x010a
        /*0936*/ 	.byte	0x11
	.zero		1


	//   ....[93]....
        /*0938*/ 	.word	0x00010a20
        /*093c*/ 	.word	0x000000ff
        /*0940*/ 	.word	0x0000a038
        /*0944*/ 	.short	0x010a
        /*0946*/ 	.byte	0x11
	.zero		1


	//   ....[94]....
        /*0948*/ 	.word	0x00010c10
        /*094c*/ 	.word	0x000000ff
        /*0950*/ 	.word	0x0000a038
        /*0954*/ 	.short	0x010a
        /*0956*/ 	.byte	0x11
	.zero		1


	//   ....[95]....
        /*0958*/ 	.word	0x00010ea0
        /*095c*/ 	.word	0x000000ff
        /*0960*/ 	.word	0x0000a038
        /*0964*/ 	.short	0x010a
        /*0966*/ 	.byte	0x19
	.zero		1


	//   ....[96]....
        /*0968*/ 	.word	0x00011080
        /*096c*/ 	.word	0x000000ff
        /*0970*/ 	.word	0x0000a038
        /*0974*/ 	.short	0x010a
        /*0976*/ 	.byte	0x11
	.zero		1


	//   ....[97]....
        /*0978*/ 	.word	0x000114e0
        /*097c*/ 	.word	0x000000ff
        /*0980*/ 	.word	0x0000a0b0
        /*0984*/ 	.short	0x010a
        /*0986*/ 	.byte	0x10
	.zero		1


	//   ....[98]....
        /*0988*/ 	.word	0x00011580
        /*098c*/ 	.word	0x000000ff
        /*0990*/ 	.word	0x0000a0b8
        /*0994*/ 	.short	0x010a
        /*0996*/ 	.byte	0x10
	.zero		1


	//   ....[99]....
        /*0998*/ 	.word	0x000116a0
        /*099c*/ 	.word	0x000000ff
        /*09a0*/ 	.word	0x00000000
        /*09a4*/ 	.short	0x0101
        /*09a6*/ 	.byte	0x05
	.zero		1


	//   ....[100]....
        /*09a8*/ 	.word	0x00011720
        /*09ac*/ 	.word	0x000000ff
        /*09b0*/ 	.word	0x00000000
        /*09b4*/ 	.short	0x0101
        /*09b6*/ 	.byte	0x05
	.zero		1


	//   ....[101]....
        /*09b8*/ 	.word	0x000119b0
        /*09bc*/ 	.word	0x00000000
        /*09c0*/ 	.word	0x0000a000
        /*09c4*/ 	.short	0x010a
        /*09c6*/ 	.byte	0xff
	.zero		1


	//   ....[102]....
        /*09c8*/ 	.word	0x00011a10
        /*09cc*/ 	.word	0x00000000
        /*09d0*/ 	.word	0x0000a020
        /*09d4*/ 	.short	0x010a
        /*09d6*/ 	.byte	0xff
	.zero		1


	//   ....[103]....
        /*09d8*/ 	.word	0x00011a70
        /*09dc*/ 	.word	0x00000003
        /*09e0*/ 	.word	0x0000a058
        /*09e4*/ 	.short	0x010a
        /*09e6*/ 	.byte	0xff
	.zero		1


	//   ....[104]....
        /*09e8*/ 	.word	0x00011ad0
        /*09ec*/ 	.word	0x00000000
        /*09f0*/ 	.word	0x0000a008
        /*09f4*/ 	.short	0x010a
        /*09f6*/ 	.byte	0xff
	.zero		1


	//   ....[105]....
        /*09f8*/ 	.word	0x00011b30
        /*09fc*/ 	.word	0x00000003
        /*0a00*/ 	.word	0x0000a068
        /*0a04*/ 	.short	0x010a
        /*0a06*/ 	.byte	0xff
	.zero		1


	//   ....[106]....
        /*0a08*/ 	.word	0x00011b90
        /*0a0c*/ 	.word	0x00000000
        /*0a10*/ 	.word	0x0000a028
        /*0a14*/ 	.short	0x010a
        /*0a16*/ 	.byte	0xff
	.zero		1


	//   ....[107]....
        /*0a18*/ 	.word	0x00011bf0
        /*0a1c*/ 	.word	0x00000003
        /*0a20*/ 	.word	0x0000a0a0
        /*0a24*/ 	.short	0x010a
        /*0a26*/ 	.byte	0xff
	.zero		1


	//   ....[108]....
        /*0a28*/ 	.word	0x00011c50
        /*0a2c*/ 	.word	0x00000004
        /*0a30*/ 	.word	0x0000a058
        /*0a34*/ 	.short	0x010a
        /*0a36*/ 	.byte	0xff
	.zero		1


	//   ....[109]....
        /*0a38*/ 	.word	0x00011cb0
        /*0a3c*/ 	.word	0x00000003
        /*0a40*/ 	.word	0x0000a020
        /*0a44*/ 	.short	0x010a
        /*0a46*/ 	.byte	0xff
	.zero		1


	//   ....[110]....
        /*0a48*/ 	.word	0x00011d10
        /*0a4c*/ 	.word	0x00000000
        /*0a50*/ 	.word	0x0000a0a8
        /*0a54*/ 	.short	0x010a
        /*0a56*/ 	.byte	0xff
	.zero		1


	//   ....[111]....
        /*0a58*/ 	.word	0x00011d70
        /*0a5c*/ 	.word	0x00000000
        /*0a60*/ 	.word	0x0000a068
        /*0a64*/ 	.short	0x010a
        /*0a66*/ 	.byte	0xff
	.zero		1


	//   ....[112]....
        /*0a68*/ 	.word	0x00011dd0
        /*0a6c*/ 	.word	0x00000000
        /*0a70*/ 	.word	0x0000a020
        /*0a74*/ 	.short	0x010a
        /*0a76*/ 	.byte	0xff
	.zero		1


	//   ....[113]....
        /*0a78*/ 	.word	0x00011e30
        /*0a7c*/ 	.word	0x00000000
        /*0a80*/ 	.word	0x0000a0a0
        /*0a84*/ 	.short	0x010a
        /*0a86*/ 	.byte	0xff
	.zero		1


	//   ....[114]....
        /*0a88*/ 	.word	0x00011e90
        /*0a8c*/ 	.word	0x00000003
        /*0a90*/ 	.word	0x0000a058
        /*0a94*/ 	.short	0x010a
        /*0a96*/ 	.byte	0xff
	.zero		1


	//   ....[115]....
        /*0a98*/ 	.word	0x00011ef0
        /*0a9c*/ 	.word	0x00000000
        /*0aa0*/ 	.word	0x0000a0a8
        /*0aa4*/ 	.short	0x010a
        /*0aa6*/ 	.byte	0xff
	.zero		1


	//   ....[116]....
        /*0aa8*/ 	.word	0x00011f50
        /*0aac*/ 	.word	0x00000000
        /*0ab0*/ 	.word	0x0000a068
        /*0ab4*/ 	.short	0x010a
        /*0ab6*/ 	.byte	0xff
	.zero		1


	//   ....[117]....
        /*0ab8*/ 	.word	0x00011fa0
        /*0abc*/ 	.word	0x00000011
        /*0ac0*/ 	.word	0x0000a0c0
        /*0ac4*/ 	.short	0x010a
        /*0ac6*/ 	.byte	0xff
	.zero		1


	//   ....[118]....
        /*0ac8*/ 	.word	0x00011ff0
        /*0acc*/ 	.word	0x00000011
        /*0ad0*/ 	.word	0x0000a0c8
        /*0ad4*/ 	.short	0x010a
        /*0ad6*/ 	.byte	0xff
	.zero		1


	//   ....[119]....
        /*0ad8*/ 	.word	0x00012050
        /*0adc*/ 	.word	0x00000000
        /*0ae0*/ 	.word	0x0000a070
        /*0ae4*/ 	.short	0x010a
        /*0ae6*/ 	.byte	0xff
	.zero		1


	//   ....[120]....
        /*0ae8*/ 	.word	0x000120b0
        /*0aec*/ 	.word	0x00000000
        /*0af0*/ 	.word	0x0000a080
        /*0af4*/ 	.short	0x010a
        /*0af6*/ 	.byte	0xff
	.zero		1


	//   ....[121]....
        /*0af8*/ 	.word	0x00012110
        /*0afc*/ 	.word	0x00000000
        /*0b00*/ 	.word	0x0000a070
        /*0b04*/ 	.short	0x010a
        /*0b06*/ 	.byte	0xff
	.zero		1


	//   ....[122]....
        /*0b08*/ 	.word	0x00012170
        /*0b0c*/ 	.word	0x00000000
        /*0b10*/ 	.word	0x0000a090
        /*0b14*/ 	.short	0x010a
        /*0b16*/ 	.byte	0xff
	.zero		1


	//   ....[123]....
        /*0b18*/ 	.word	0x000121d0
        /*0b1c*/ 	.word	0x00000000
        /*0b20*/ 	.word	0x0000a080
        /*0b24*/ 	.short	0x010a
        /*0b26*/ 	.byte	0xff
	.zero		1


	//   ....[124]....
        /*0b28*/ 	.word	0x00012230
        /*0b2c*/ 	.word	0x00000000
        /*0b30*/ 	.word	0x0000a098
        /*0b34*/ 	.short	0x010a
        /*0b36*/ 	.byte	0xff
	.zero		1


	//   ....[125]....
        /*0b38*/ 	.word	0x00012280
        /*0b3c*/ 	.word	0x0000001a
        /*0b40*/ 	.word	0x0000a070
        /*0b44*/ 	.short	0x010a
        /*0b46*/ 	.byte	0xff
	.zero		1


	//   ....[126]....
        /*0b48*/ 	.word	0x000122d0
        /*0b4c*/ 	.word	0x0000001a
        /*0b50*/ 	.word	0x0000a090
        /*0b54*/ 	.short	0x010a
        /*0b56*/ 	.byte	0xff
	.zero		1


	//   ....[127]....
        /*0b58*/ 	.word	0x00012320
        /*0b5c*/ 	.word	0x0000001a
        /*0b60*/ 	.word	0x0000a0c0
        /*0b64*/ 	.short	0x010a
        /*0b66*/ 	.byte	0xff
	.zero		1


	//   ....[128]....
        /*0b68*/ 	.word	0x00012370
        /*0b6c*/ 	.word	0x0000001a
        /*0b70*/ 	.word	0x0000a080
        /*0b74*/ 	.short	0x010a
        /*0b76*/ 	.byte	0xff
	.zero		1


	//   ....[129]....
        /*0b78*/ 	.word	0x000123c0
        /*0b7c*/ 	.word	0x0000001a
        /*0b80*/ 	.word	0x0000a098
        /*0b84*/ 	.short	0x010a
        /*0b86*/ 	.byte	0xff
	.zero		1


	//   ....[130]....
        /*0b88*/ 	.word	0x00012410
        /*0b8c*/ 	.word	0x0000001a
        /*0b90*/ 	.word	0x0000a0c8
        /*0b94*/ 	.short	0x010a
        /*0b96*/ 	.byte	0xff
	.zero		1


	//   ....[131]....
        /*0b98*/ 	.word	0x00012470
        /*0b9c*/ 	.word	0x00000000
        /*0ba0*/ 	.word	0x00000000
        /*0ba4*/ 	.short	0x010a
        /*0ba6*/ 	.byte	0xff
	.zero		1


	//   ....[132]....
        /*0ba8*/ 	.word	0x000124d0
        /*0bac*/ 	.word	0x00000000
        /*0bb0*/ 	.word	0x00000000
        /*0bb4*/ 	.short	0x010a
        /*0bb6*/ 	.byte	0xff
	.zero		1


	//   ....[133]....
        /*0bb8*/ 	.word	0x00012530
        /*0bbc*/ 	.word	0x00000004
        /*0bc0*/ 	.word	0x00000000
        /*0bc4*/ 	.short	0x010a
        /*0bc6*/ 	.byte	0xff
	.zero		1


	//   ....[134]....
        /*0bc8*/ 	.word	0x00012590
        /*0bcc*/ 	.word	0x00000005
        /*0bd0*/ 	.word	0x00000000
        /*0bd4*/ 	.short	0x010a
        /*0bd6*/ 	.byte	0xff
	.zero		1


	//   ....[135]....
        /*0bd8*/ 	.word	0x000125f0
        /*0bdc*/ 	.word	0x00000003
        /*0be0*/ 	.word	0x00000000
        /*0be4*/ 	.short	0x010a
        /*0be6*/ 	.byte	0xff
	.zero		1


	//   ....[136]....
        /*0be8*/ 	.word	0x00012650
        /*0bec*/ 	.word	0x00000000
        /*0bf0*/ 	.word	0x00000000
        /*0bf4*/ 	.short	0x010a
        /*0bf6*/ 	.byte	0xff
	.zero		1


	//   ....[137]....
        /*0bf8*/ 	.word	0x000126b0
        /*0bfc*/ 	.word	0x00000000
        /*0c00*/ 	.word	0x0000a010
        /*0c04*/ 	.short	0x010a
        /*0c06*/ 	.byte	0xff
	.zero		1


	//   ....[138]....
        /*0c08*/ 	.word	0x00012710
        /*0c0c*/ 	.word	0x00000000
        /*0c10*/ 	.word	0x0000a038
        /*0c14*/ 	.short	0x010a
        /*0c16*/ 	.byte	0xff
	.zero		1


	//   ....[139]....
        /*0c18*/ 	.word	0x00012770
        /*0c1c*/ 	.word	0x00000000
        /*0c20*/ 	.word	0x0000a018
        /*0c24*/ 	.short	0x010a
        /*0c26*/ 	.byte	0xff
	.zero		1


	//   ....[140]....
        /*0c28*/ 	.word	0x000127d0
        /*0c2c*/ 	.word	0x00000000
        /*0c30*/ 	.word	0x0000a040
        /*0c34*/ 	.short	0x010a
        /*0c36*/ 	.byte	0xff
	.zero		1


	//   ....[141]....
        /*0c38*/ 	.word	0x00012830
        /*0c3c*/ 	.word	0x00000000
        /*0c40*/ 	.word	0x0000a038
        /*0c44*/ 	.short	0x010a
        /*0c46*/ 	.byte	0xff
	.zero		1


	//   ....[142]....
        /*0c48*/ 	.word	0x00012890
        /*0c4c*/ 	.word	0x00000000
        /*0c50*/ 	.word	0x0000a038
        /*0c54*/ 	.short	0x010a
        /*0c56*/ 	.byte	0xff
	.zero		1


	//   ....[143]....
        /*0c58*/ 	.word	0x000128f0
        /*0c5c*/ 	.word	0x00000000
        /*0c60*/ 	.word	0x0000a038
        /*0c64*/ 	.short	0x010a
        /*0c66*/ 	.byte	0xff
	.zero		1


	//   ....[144]....
        /*0c68*/ 	.word	0x00012950
        /*0c6c*/ 	.word	0x00000000
        /*0c70*/ 	.word	0x0000a038
        /*0c74*/ 	.short	0x010a
        /*0c76*/ 	.byte	0xff
	.zero		1


	//   ....[145]....
        /*0c78*/ 	.word	0x000129b0
        /*0c7c*/ 	.word	0x00000000
        /*0c80*/ 	.word	0x0000a038
        /*0c84*/ 	.short	0x010a
        /*0c86*/ 	.byte	0xff
	.zero		1


	//   ....[146]....
        /*0c88*/ 	.word	0x00012a10
        /*0c8c*/ 	.word	0x00000000
        /*0c90*/ 	.word	0x0000a038
        /*0c94*/ 	.short	0x010a
        /*0c96*/ 	.byte	0xff
	.zero		1


	//   ....[147]....
        /*0c98*/ 	.word	0x00012a70
        /*0c9c*/ 	.word	0x00000000
        /*0ca0*/ 	.word	0x0000a038
        /*0ca4*/ 	.short	0x010a
        /*0ca6*/ 	.byte	0xff
	.zero		1


	//   ....[148]....
        /*0ca8*/ 	.word	0x00012ad0
        /*0cac*/ 	.word	0x00000000
        /*0cb0*/ 	.word	0x0000a038
        /*0cb4*/ 	.short	0x010a
        /*0cb6*/ 	.byte	0xff
	.zero		1


	//   ....[149]....
        /*0cb8*/ 	.word	0x00012b30
        /*0cbc*/ 	.word	0x00000000
        /*0cc0*/ 	.word	0x0000a038
        /*0cc4*/ 	.short	0x010a
        /*0cc6*/ 	.byte	0xff
	.zero		1


	//   ....[150]....
        /*0cc8*/ 	.word	0x00012b90
        /*0ccc*/ 	.word	0x00000000
        /*0cd0*/ 	.word	0x0000a038
        /*0cd4*/ 	.short	0x010a
        /*0cd6*/ 	.byte	0xff
	.zero		1


	//   ....[151]....
        /*0cd8*/ 	.word	0x00012bf0
        /*0cdc*/ 	.word	0x00000000
        /*0ce0*/ 	.word	0x0000a0b0
        /*0ce4*/ 	.short	0x010a
        /*0ce6*/ 	.byte	0xff
	.zero		1


	//   ....[152]....
        /*0ce8*/ 	.word	0x00012c50
        /*0cec*/ 	.word	0x00000000
        /*0cf0*/ 	.word	0x0000a0b8
        /*0cf4*/ 	.short	0x010a
        /*0cf6*/ 	.byte	0xff
	.zero		1


	//----- nvinfo : EIATTR_NUM_MBARRIERS
	.align		4
.L_66:
        /*0cf8*/ 	.byte	0x03, 0x38
        /*0cfa*/ 	.short	0x001c


	//----- nvinfo : EIATTR_EXIT_INSTR_OFFSETS
	.align		4
        /*0cfc*/ 	.byte	0x04, 0x1c
        /*0cfe*/ 	.short	(.L_68 - .L_67)


	//   ....[0]....
.L_67:
        /*0d00*/ 	.word	0x000017b0


	//   ....[1]....
        /*0d04*/ 	.word	0x00001a30


	//   ....[2]....
        /*0d08*/ 	.word	0x00003c40


	//   ....[3]....
        /*0d0c*/ 	.word	0x00003c80


	//   ....[4]....
        /*0d10*/ 	.word	0x00003cf0


	//   ....[5]....
        /*0d14*/ 	.word	0x000072c0


	//   ....[6]....
        /*0d18*/ 	.word	0x0000a880


	//   ....[7]....
        /*0d1c*/ 	.word	0x0000a920


	//   ....[8]....
        /*0d20*/ 	.word	0x0000f2f0


	//   ....[9]....
        /*0d24*/ 	.word	0x0000f380


	//   ....[10]....
        /*0d28*/ 	.word	0x0000f420


	//   ....[11]....
        /*0d2c*/ 	.word	0x0000fcd0


	//   ....[12]....
        /*0d30*/ 	.word	0x00010e20


	//   ....[13]....
        /*0d34*/ 	.word	0x00011260


	//   ....[14]....
        /*0d38*/ 	.word	0x000112d0


	//   ....[15]....
        /*0d3c*/ 	.word	0x00011990


	//----- nvinfo : EIATTR_INDIRECT_BRANCH_TARGETS
	.align		4
.L_68:
        /*0d40*/ 	.byte	0x04, 0x34
        /*0d42*/ 	.short	(.L_70 - .L_69)


	//   ....[0]....
.L_69:
        /*0d44*/ 	.word	.L_x_436@srel
        /*0d48*/ 	.short	0x0
        /*0d4a*/ 	.short	0x0
        /*0d4c*/ 	.word	0x3
        /*0d50*/ 	.word	.L_x_437@srel
        /*0d54*/ 	.word	.L_x_438@srel
        /*0d58*/ 	.word	.L_x_439@srel


	//----- nvinfo : EIATTR_MAX_THREADS
	.align		4
.L_70:
        /*0d5c*/ 	.byte	0x04, 0x05
        /*0d5e*/ 	.short	(.L_72 - .L_71)
.L_71:
        /*0d60*/ 	.word	0x00000200
        /*0d64*/ 	.word	0x00000001
        /*0d68*/ 	.word	0x00000001


	//----- nvinfo : EIATTR_CRS_STACK_SIZE
	.align		4
.L_72:
        /*0d6c*/ 	.byte	0x04, 0x1e
        /*0d6e*/ 	.short	(.L_74 - .L_73)
.L_73:
        /*0d70*/ 	.word	0x00000000


	//----- nvinfo : EIATTR_CBANK_PARAM_SIZE
	.align		4
.L_74:
        /*0d74*/ 	.byte	0x03, 0x19
        /*0d76*/ 	.short	0x0600


	//----- nvinfo : EIATTR_PARAM_CBANK
	.align		4
        /*0d78*/ 	.byte	0x04, 0x0a
        /*0d7a*/ 	.short	(.L_76 - .L_75)
	.align		4
.L_75:
        /*0d7c*/ 	.word	index@(.nv.constant0._ZN7cutlass13device_kernelINS_4fmha6kernel36Sm100FmhaFwdKernelTmaWarpspecializedIN4cute5tupleIJiiiNS5_IJNS5_IJiiEEEiEEEEEENS1_10collective38Sm100FmhaFwdMainloopTmaWarpspecializedINS_10bfloat16_tEffNS5_IJNS4_1CILi256EEENSC_ILi128EEENSC_ILi32EEEEEENS5_IJiNSC_ILi1EEES7_EEENS5_IJiSH_NS5_IJNS5_IJNSC_ILi0EEEiEEEiEEEEEESM_NS9_6NoMaskENS5_IJNSC_ILi2EEESH_SH_EEENSC_ILb0EEEEENS9_38Sm100FmhaFwdEpilogueTmaWarpspecializedINS_6half_tEfNS5_IJSE_SF_SE_EEESI_NS5_IJSH_S7_EEESQ_EENS2_23IndividualTileSchedulerENS2_41Sm100FmhaCtxKernelWarpspecializedScheduleEEEEEvNT_6ParamsE)
        /*0d80*/ 	.short	0x0380
        /*0d82*/ 	.short	0x0600


	//----- nvinfo : EIATTR_SW_WAR
	.align		4
.L_76:
        /*0d84*/ 	.byte	0x04, 0x36
        /*0d86*/ 	.short	(.L_78 - .L_77)
.L_77:
        /*0d88*/ 	.word	0x00000008
.L_78:


//--------------------- .nv.callgraph             --------------------------
	.section	.nv.callgraph,"",@"SHT_CUDA_CALLGRAPH"
	.align	4
	.sectionentsize	8
	.align		4
        /*0000*/ 	.word	0x00000000
	.align		4
        /*0004*/ 	.word	0xffffffff
	.align		4
        /*0008*/ 	.word	index@(_ZN7cutlass13device_kernelINS_4fmha6kernel36Sm100FmhaFwdKernelTmaWarpspecializedIN4cute5tupleIJiiiNS5_IJNS5_IJiiEEEiEEEEEENS1_10collective38Sm100FmhaFwdMainloopTmaWarpspecializedINS_10bfloat16_tEffNS5_IJNS4_1CILi256EEENSC_ILi128EEENSC_ILi32EEEEEENS5_IJiNSC_ILi1EEES7_EEENS5_IJiSH_NS5_IJNS5_IJNSC_ILi0EEEiEEEiEEEEEESM_NS9_6NoMaskENS5_IJNSC_ILi2EEESH_SH_EEENSC_ILb0EEEEENS9_38Sm100FmhaFwdEpilogueTmaWarpspecializedINS_6half_tEfNS5_IJSE_SF_SE_EEESI_NS5_IJSH_S7_EEESQ_EENS2_23IndividualTileSchedulerENS2_41Sm100FmhaCtxKernelWarpspecializedScheduleEEEEEvNT_6ParamsE)
	.align		4
        /*000c*/ 	.word	index@(__assertfail)
	.align		4
        /*0010*/ 	.word	index@(_ZN7cutlass13device_kernelINS_4fmha6kernel36Sm100FmhaFwdKernelTmaWarpspecializedIN4cute5tupleIJiiiNS5_IJNS5_IJiiEEEiEEEEEENS1_10collective38Sm100FmhaFwdMainloopTmaWarpspecializedINS_10bfloat16_tEffNS5_IJNS4_1CILi256EEENSC_ILi128EEENSC_ILi32EEEEEENS5_IJiNSC_ILi1EEES7_EEENS5_IJiSH_NS5_IJNS5_IJNSC_ILi0EEEiEEEiEEEEEESM_NS9_6NoMaskENS5_IJNSC_ILi2EEESH_SH_EEENSC_ILb0EEEEENS9_38Sm100FmhaFwdEpilogueTmaWarpspecializedINS_6half_tEfNS5_IJSE_SF_SE_EEESI_NS5_IJSH_S7_EEESQ_EENS2_23IndividualTileSchedulerENS2_41Sm100FmhaCtxKernelWarpspecializedScheduleEEEEEvNT_6ParamsE)
	.align		4
        /*0014*/ 	.word	index@(vprintf)
	.align		4
        /*0018*/ 	.word	0x00000000
	.align		4
        /*001c*/ 	.word	0xfffffffe
	.align		4
        /*0020*/ 	.word	0x00000000
	.align		4
        /*0024*/ 	.word	0xfffffffd
	.align		4
        /*0028*/ 	.word	0x00000000
	.align		4
        /*002c*/ 	.word	0xfffffffc


//--------------------- .nv.constant4             --------------------------
	.section	.nv.constant4,"a",@progbits
	.align	8
	.align		8
.nv.constant4:
        /*0000*/ 	.dword	vprintf
	.align		8
        /*0008*/ 	.dword	__assertfail
	.align		8
        /*0010*/ 	.dword	__unnamed_1
	.align		8
        /*0018*/ 	.dword	__unnamed_2
	.align		8
        /*0020*/ 	.dword	__unnamed_3
	.align		8
        /*0028*/ 	.dword	__unnamed_4
	.align		8
        /*0030*/ 	.dword	__unnamed_5
	.align		8
        /*0038*/ 	.dword	__unnamed_6
	.align		8
        /*0040*/ 	.dword	__unnamed_7
	.align		8
        /*0048*/ 	.dword	_ZN39_INTERNAL_cf72d151_4_k_cu_0b3da99e_34234cuda3std3__45__cpo5beginE
	.align		8
        /*0050*/ 	.dword	_ZN39_INTERNAL_cf72d151_4_k_cu_0b3da99e_34234cuda3std3__45__cpo3endE
	.align		8
        /*0058*/ 	.dword	_ZN39_INTERNAL_cf72d151_4_k_cu_0b3da99e_34234cuda3std3__45__cpo6cbeginE
	.align		8
        /*0060*/ 	.dword	_ZN39_INTERNAL_cf72d151_4_k_cu_0b3da99e_34234cuda3std3__45__cpo4cendE
	.align		8
        /*0068*/ 	.dword	_ZN39_INTERNAL_cf72d151_4_k_cu_0b3da99e_34234cuda3std3__441_GLOBAL__N__cf72d151_4_k_cu_0b3da99e_34236ignoreE
	.align		8
        /*0070*/ 	.dword	_ZN39_INTERNAL_cf72d151_4_k_cu_0b3da99e_34234cuda3std3__419piecewise_constructE
	.align		8
        /*0078*/ 	.dword	_ZN39_INTERNAL_cf72d151_4_k_cu_0b3da99e_34234cuda3std3__48in_placeE
	.align		8
        /*0080*/ 	.dword	_ZN39_INTERNAL_cf72d151_4_k_cu_0b3da99e_34234cuda3std6ranges3__45__cpo4swapE
	.align		8
        /*0088*/ 	.dword	_ZN39_INTERNAL_cf72d151_4_k_cu_0b3da99e_34234cuda3std6ranges3__45__cpo9iter_moveE
	.align		8
        /*0090*/ 	.dword	_ZN39_INTERNAL_cf72d151_4_k_cu_0b3da99e_34234cute7productE
	.align		8
        /*0098*/ 	.dword	_ZN39_INTERNAL_cf72d151_4_k_cu_0b3da99e_34234cute1_E
	.align		8
        /*00a0*/ 	.dword	$str$22
	.align		8
        /*00a8*/ 	.dword	$str$23
	.align		8
        /*00b0*/ 	.dword	$str$26
	.align		8
        /*00b8*/ 	.dword	$str$27
	.align		8
        /*00c0*/ 	.dword	$str$28
	.align		8
        /*00c8*/ 	.dword	$str$29
	.align		8
        /*00d0*/ 	.dword	$str$30
	.align		8
        /*00d8*/ 	.dword	$str$31
	.align		8
        /*00e0*/ 	.dword	$str$32
	.align		8
        /*00e8*/ 	.dword	$str$33
	.align		8
        /*00f0*/ 	.dword	$str$34
	.align		8
        /*00f8*/ 	.dword	$str$35
	.align		8
        /*0100*/ 	.dword	$str$36
	.align		8
        /*0108*/ 	.dword	$str$37


//--------------------- .nv.constant2._ZN7cutlass13device_kernelINS_4fmha6kernel36Sm100FmhaFwdKernelTmaWarpspecializedIN4cute5tupleIJiiiNS5_IJNS5_IJiiEEEiEEEEEENS1_10collective38Sm100FmhaFwdMainloopTmaWarpspecializedINS_10bfloat16_tEffNS5_IJNS4_1CILi256EEENSC_ILi128EEENSC_ILi32EEEEEENS5_IJiNSC_ILi1EEES7_EEENS5_IJiSH_NS5_IJNS5_IJNSC_ILi0EEEiEEEiEEEEEESM_NS9_6NoMaskENS5_IJNSC_ILi2EEESH_SH_EEENSC_ILb0EEEEENS9_38Sm100FmhaFwdEpilogueTmaWarpspecializedINS_6half_tEfNS5_IJSE_SF_SE_EEESI_NS5_IJSH_S7_EEESQ_EENS2_23IndividualTileSchedulerENS2_41Sm100FmhaCtxKernelWarpspecializedScheduleEEEEEvNT_6ParamsE --------------------------
	.section	.nv.constant2._ZN7cutlass13device_kernelINS_4fmha6kernel36Sm100FmhaFwdKernelTmaWarpspecializedIN4cute5tupleIJiiiNS5_IJNS5_IJiiEEEiEEEEEENS1_10collective38Sm100FmhaFwdMainloopTmaWarpspecializedINS_10bfloat16_tEffNS5_IJNS4_1CILi256EEENSC_ILi128EEENSC_ILi32EEEEEENS5_IJiNSC_ILi1EEES7_EEENS5_IJiSH_NS5_IJNS5_IJNSC_ILi0EEEiEEEiEEEEEESM_NS9_6NoMaskENS5_IJNSC_ILi2EEESH_SH_EEENSC_ILb0EEEEENS9_38Sm100FmhaFwdEpilogueTmaWarpspecializedINS_6half_tEfNS5_IJSE_SF_SE_EEESI_NS5_IJSH_S7_EEESQ_EENS2_23IndividualTileSchedulerENS2_41Sm100FmhaCtxKernelWarpspecializedScheduleEEEEEvNT_6ParamsE,"a",@progbits
	.sectionflags	@""
	.align	4
.nv.constant2._ZN7cutlass13device_kernelINS_4fmha6kernel36Sm100FmhaFwdKernelTmaWarpspecializedIN4cute5tupleIJiiiNS5_IJNS5_IJiiEEEiEEEEEENS1_10collective38Sm100FmhaFwdMainloopTmaWarpspecializedINS_10bfloat16_tEffNS5_IJNS4_1CILi256EEENSC_ILi128EEENSC_ILi32EEEEEENS5_IJiNSC_ILi1EEES7_EEENS5_IJiSH_NS5_IJNS5_IJNSC_ILi0EEEiEEEiEEEEEESM_NS9_6NoMaskENS5_IJNSC_ILi2EEESH_SH_EEENSC_ILb0EEEEENS9_38Sm100FmhaFwdEpilogueTmaWarpspecializedINS_6half_tEfNS5_IJSE_SF_SE_EEESI_NS5_IJSH_S7_EEESQ_EENS2_23IndividualTileSchedulerENS2_41Sm100FmhaCtxKernelWarpspecializedScheduleEEEEEvNT_6ParamsE:
        /*0000*/ 	.byte	0x90, 0xf3, 0x00, 0x00, 0x70, 0x12, 0x01, 0x00, 0x60, 0xf3, 0x00, 0x00


//--------------------- .text._ZN7cutlass13device_kernelINS_4fmha6kernel36Sm100FmhaFwdKernelTmaWarpspecializedIN4cute5tupleIJiiiNS5_IJNS5_IJiiEEEiEEEEEENS1_10collective38Sm100FmhaFwdMainloopTmaWarpspecializedINS_10bfloat16_tEffNS5_IJNS4_1CILi256EEENSC_ILi128EEENSC_ILi32EEEEEENS5_IJiNSC_ILi1EEES7_EEENS5_IJiSH_NS5_IJNS5_IJNSC_ILi0EEEiEEEiEEEEEESM_NS9_6NoMaskENS5_IJNSC_ILi2EEESH_SH_EEENSC_ILb0EEEEENS9_38Sm100FmhaFwdEpilogueTmaWarpspecializedINS_6half_tEfNS5_IJSE_SF_SE_EEESI_NS5_IJSH_S7_EEESQ_EENS2_23IndividualTileSchedulerENS2_41Sm100FmhaCtxKernelWarpspecializedScheduleEEEEEvNT_6ParamsE --------------------------
	.section	.text._ZN7cutlass13device_kernelINS_4fmha6kernel36Sm100FmhaFwdKernelTmaWarpspecializedIN4cute5tupleIJiiiNS5_IJNS5_IJiiEEEiEEEEEENS1_10collective38Sm100FmhaFwdMainloopTmaWarpspecializedINS_10bfloat16_tEffNS5_IJNS4_1CILi256EEENSC_ILi128EEENSC_ILi32EEEEEENS5_IJiNSC_ILi1EEES7_EEENS5_IJiSH_NS5_IJNS5_IJNSC_ILi0EEEiEEEiEEEEEESM_NS9_6NoMaskENS5_IJNSC_ILi2EEESH_SH_EEENSC_ILb0EEEEENS9_38Sm100FmhaFwdEpilogueTmaWarpspecializedINS_6half_tEfNS5_IJSE_SF_SE_EEESI_NS5_IJSH_S7_EEESQ_EENS2_23IndividualTileSchedulerENS2_41Sm100FmhaCtxKernelWarpspecializedScheduleEEEEEvNT_6ParamsE,"ax",@progbits
	.align	128
.text._ZN7cutlass13device_kernelINS_4fmha6kernel36Sm100FmhaFwdKernelTmaWarpspecializedIN4cute5tupleIJiiiNS5_IJNS5_IJiiEEEiEEEEEENS1_10collective38Sm100FmhaFwdMainloopTmaWarpspecializedINS_10bfloat16_tEffNS5_IJNS4_1CILi256EEENSC_ILi128EEENSC_ILi32EEEEEENS5_IJiNSC_ILi1EEES7_EEENS5_IJiSH_NS5_IJNS5_IJNSC_ILi0EEEiEEEiEEEEEESM_NS9_6NoMaskENS5_IJNSC_ILi2EEESH_SH_EEENSC_ILb0EEEEENS9_38Sm100FmhaFwdEpilogueTmaWarpspecializedINS_6half_tEfNS5_IJSE_SF_SE_EEESI_NS5_IJSH_S7_EEESQ_EENS2_23IndividualTileSchedulerENS2_41Sm100FmhaCtxKernelWarpspecializedScheduleEEEEEvNT_6ParamsE:
        .type           _ZN7cutlass13device_kernelINS_4fmha6kernel36Sm100FmhaFwdKernelTmaWarpspecializedIN4cute5tupleIJiiiNS5_IJNS5_IJiiEEEiEEEEEENS1_10collective38Sm100FmhaFwdMainloopTmaWarpspecializedINS_10bfloat16_tEffNS5_IJNS4_1CILi256EEENSC_ILi128EEENSC_ILi32EEEEEENS5_IJiNSC_ILi1EEES7_EEENS5_IJiSH_NS5_IJNS5_IJNSC_ILi0EEEiEEEiEEEEEESM_NS9_6NoMaskENS5_IJNSC_ILi2EEESH_SH_EEENSC_ILb0EEEEENS9_38Sm100FmhaFwdEpilogueTmaWarpspecializedINS_6half_tEfNS5_IJSE_SF_SE_EEESI_NS5_IJSH_S7_EEESQ_EENS2_23IndividualTileSchedulerENS2_41Sm100FmhaCtxKernelWarpspecializedScheduleEEEEEvNT_6ParamsE,@function
        .size           _ZN7cutlass13device_kernelINS_4fmha6kernel36Sm100FmhaFwdKernelTmaWarpspecializedIN4cute5tupleIJiiiNS5_IJNS5_IJiiEEEiEEEEEENS1_10collective38Sm100FmhaFwdMainloopTmaWarpspecializedINS_10bfloat16_tEffNS5_IJNS4_1CILi256EEENSC_ILi128EEENSC_ILi32EEEEEENS5_IJiNSC_ILi1EEES7_EEENS5_IJiSH_NS5_IJNS5_IJNSC_ILi0EEEiEEEiEEEEEESM_NS9_6NoMaskENS5_IJNSC_ILi2EEESH_SH_EEENSC_ILb0EEEEENS9_38Sm100FmhaFwdEpilogueTmaWarpspecializedINS_6half_tEfNS5_IJSE_SF_SE_EEESI_NS5_IJSH_S7_EEESQ_EENS2_23IndividualTileSchedulerENS2_41Sm100FmhaCtxKernelWarpspecializedScheduleEEEEEvNT_6ParamsE,(.L_x_440 - _ZN7cutlass13device_kernelINS_4fmha6kernel36Sm100FmhaFwdKernelTmaWarpspecializedIN4cute5tupleIJiiiNS5_IJNS5_IJiiEEEiEEEEEENS1_10collective38Sm100FmhaFwdMainloopTmaWarpspecializedINS_10bfloat16_tEffNS5_IJNS4_1CILi256EEENSC_ILi128EEENSC_ILi32EEEEEENS5_IJiNSC_ILi1EEES7_EEENS5_IJiSH_NS5_IJNS5_IJNSC_ILi0EEEiEEEiEEEEEESM_NS9_6NoMaskENS5_IJNSC_ILi2EEESH_SH_EEENSC_ILb0EEEEENS9_38Sm100FmhaFwdEpilogueTmaWarpspecializedINS_6half_tEfNS5_IJSE_SF_SE_EEESI_NS5_IJSH_S7_EEESQ_EENS2_23IndividualTileSchedulerENS2_41Sm100FmhaCtxKernelWarpspecializedScheduleEEEEEvNT_6ParamsE)
        .other          _ZN7cutlass13device_kernelINS_4fmha6kernel36Sm100FmhaFwdKernelTmaWarpspecializedIN4cute5tupleIJiiiNS5_IJNS5_IJiiEEEiEEEEEENS1_10collective38Sm100FmhaFwdMainloopTmaWarpspecializedINS_10bfloat16_tEffNS5_IJNS4_1CILi256EEENSC_ILi128EEENSC_ILi32EEEEEENS5_IJiNSC_ILi1EEES7_EEENS5_IJiSH_NS5_IJNS5_IJNSC_ILi0EEEiEEEiEEEEEESM_NS9_6NoMaskENS5_IJNSC_ILi2EEESH_SH_EEENSC_ILb0EEEEENS9_38Sm100FmhaFwdEpilogueTmaWarpspecializedINS_6half_tEfNS5_IJSE_SF_SE_EEESI_NS5_IJSH_S7_EEESQ_EENS2_23IndividualTileSchedulerENS2_41Sm100FmhaCtxKernelWarpspecializedScheduleEEEEEvNT_6ParamsE,@"STO_CUDA_ENTRY STV_DEFAULT"
_ZN7cutlass13device_kernelINS_4fmha6kernel36Sm100FmhaFwdKernelTmaWarpspecializedIN4cute5tupleIJiiiNS5_IJNS5_IJiiEEEiEEEEEENS1_10collective38Sm100FmhaFwdMainloopTmaWarpspecializedINS_10bfloat16_tEffNS5_IJNS4_1CILi256EEENSC_ILi128EEENSC_ILi32EEEEEENS5_IJiNSC_ILi1EEES7_EEENS5_IJiSH_NS5_IJNS5_IJNSC_ILi0EEEiEEEiEEEEEESM_NS9_6NoMaskENS5_IJNSC_ILi2EEESH_SH_EEENSC_ILb0EEEEENS9_38Sm100FmhaFwdEpilogueTmaWarpspecializedINS_6half_tEfNS5_IJSE_SF_SE_EEESI_NS5_IJSH_S7_EEESQ_EENS2_23IndividualTileSchedulerENS2_41Sm100FmhaCtxKernelWarpspecializedScheduleEEEEEvNT_6ParamsE:
[----:B------:R-:W1:Y:S02]  /*0000*/  LDC R1, c[0x0][0x37c] ;  /* 0x0000df00ff017b82 */ /* 0x000e640000000800 */
[----:B-1----:R-:W-:Y:S01]  /*0010*/  IADD3 R1, PT, PT, R1, -0x78, RZ ;  /* 0xffffff8801017810 */ /* 0x002fe20007ffe0ff */
[----:B------:R-:W1:Y:S01]  /*0020*/  S2R R18, SR_TID.X ;  /* 0x0000000000127919 */ /* 0x000e620000002100 */
[----:B------:R-:W2:Y:S01]  /*0030*/  LDCU UR5, c[0x0][0x2f8] ;  /* 0x00005f00ff0577ac */ /* 0x000ea20008000800 */
[----:B------:R-:W3:Y:S01]  /*0040*/  LDCU UR4, c[0x0][0x2fc] ;  /* 0x00005f80ff0477ac */ /* 0x000ee20008000800 */
[----:B------:R-:W-:Y:S02]  /*0050*/  UPLOP3.LUT UP2, UPT, UPT, UPT, UPT, 0x40, 0x4 ;  /* 0x000000000004789c */ /* 0x000fe40003f4e870 */
[----:B------:R-:W-:Y:S02]  /*0060*/  UPLOP3.LUT UP1, UPT, UPT, UPT, UPT, 0x80, 0x8 ;  /* 0x000000000008789c */ /* 0x000fe40003f2f070 */
[----:B------:R-:W-:-:S02]  /*0070*/  UP2UR UR38, UPR, URZ, 0x4 ;  /* 0x00000004ff267883 */ /* 0x000fc40008000000 */
[----:B------:R-:W-:Y:S02]  /*0080*/  UPLOP3.LUT UP2, UPT, UPT, UPT, UPT, 0x80, 0x8 ;  /* 0x000000000008789c */ /* 0x000fe40003f4f070 */
[----:B------:R-:W-:Y:S01]  /*0090*/  UPLOP3.LUT UP0, UPT, UPT, UPT, UPT, 0x40, 0x4 ;  /* 0x000000000004789c */ /* 0x000fe20003f0e870 */
[----:B--2---:R-:W-:Y:S01]  /*00a0*/  IADD3 R23, P0, PT, R1, UR5, RZ ;  /* 0x0000000501177c10 */ /* 0x004fe2000ff1e0ff */
[----:B------:R-:W-:Y:S02]  /*00b0*/  UPLOP3.LUT UP6, UPT, UPT, UPT, UPT, 0x40, 0x4 ;  /* 0x000000000004789c */ /* 0x000fe40003fce870 */
[----:B------:R-:W-:Y:S02]  /*00c0*/  UPLOP3.LUT UP5, UPT, UPT, UPT, UPT, 0x40, 0x4 ;  /* 0x000000000004789c */ /* 0x000fe40003fae870 */
[----:B------:R-:W-:Y:S01]  /*00d0*/  UPLOP3.LUT UP4, UPT, UPT, UPT, UPT, 0x40, 0x4 ;  /* 0x000000000004789c */ /* 0x000fe20003f8e870 */
[----:B---3--:R-:W-:Y:S01]  /*00e0*/  IMAD.X R22, RZ, RZ, UR4, P0 ;  /* 0x00000004ff167e24 */ /* 0x008fe200080e06ff */
[----:B------:R-:W-:Y:S01]  /*00f0*/  UP2UR UR50, UPR, URZ, 0x4 ;  /* 0x00000004ff327883 */ /* 0x000fe20008000000 */
[----:B-1----:R-:W-:-:S05]  /*0100*/  SHF.R.U32.HI R17, RZ, 0x5, R18 ;  /* 0x00000005ff117819 */ /* 0x002fca0000011612 */
[----:B------:R-:W1:Y:S02]  /*0110*/  SHFL.IDX PT, R0, R17, RZ, 0x1f ;  /* 0x00001fff11007589 */ /* 0x000e6400000e0000 */
[----:B-1----:R-:W-:-:S04]  /*0120*/  SHF.R.S32.HI R3, RZ, 0x1f, R0 ;  /* 0x0000001fff037819 */ /* 0x002fc80000011400 */
[----:B------:R-:W-:-:S04]  /*0130*/  LEA.HI R2, R3, R0, RZ, 0x2 ;  /* 0x0000000003027211 */ /* 0x000fc800078f10ff */
[----:B------:R-:W-:-:S04]  /*0140*/  SHF.R.S32.HI R2, RZ, 0x2, R2 ;  /* 0x00000002ff027819 */ /* 0x000fc80000011402 */
[----:B------:R-:W-:-:S13]  /*0150*/  ISETP.NE.AND P1, PT, R2, RZ, PT ;  /* 0x000000ff0200720c */ /* 0x000fda0003f25270 */
[----:B------:R-:W-:Y:S05]  /*0160*/  @!P1 BRA `(.L_x_0) ;  /* 0x0000000400249947 */ /* 0x000fea0003800000 */
[----:B------:R-:W-:-:S13]  /*0170*/  ISETP.NE.AND P0, PT, R2, 0x2, PT ;  /* 0x000000020200780c */ /* 0x000fda0003f05270 */
[----:B------:R-:W-:Y:S05]  /*0180*/  @!P0 BRA `(.L_x_1) ;  /* 0x0000000000f48947 */ /* 0x000fea0003800000 */
[----:B------:R-:W-:-:S13]  /*0190*/  ISETP.NE.AND P0, PT, R2, 0x1, PT ;  /* 0x000000010200780c */ /* 0x000fda0003f05270 */
[----:B------:R-:W-:Y:S05]  /*01a0*/  @P0 BRA `(.L_x_2) ;  /* 0x00000000002c0947 */ /* 0x000fea0003800000 */
[----:B------:R-:W-:Y:S01]  /*01b0*/  HFMA2 R2, -RZ, RZ, 0, 5.9604644775390625e-08 ;  /* 0x00000001ff027431 */ /* 0x000fe200000001ff */
[----:B------:R-:W-:Y:S02]  /*01c0*/  UPLOP3.LUT UP3, UPT, UPT, UPT, UPT, 0x40, 0x4 ;  /* 0x000000000004789c */ /* 0x000fe40003f6e870 */
[----:B------:R-:W-:Y:S02]  /*01d0*/  UPLOP3.LUT UP2, UPT, UPT, UPT, UPT, 0x40, 0x4 ;  /* 0x000000000004789c */ /* 0x000fe40003f4e870 */
[----:B------:R-:W-:Y:S02]  /*01e0*/  UPLOP3.LUT UP1, UPT, UPT, UPT, UPT, 0x80, 0x8 ;  /* 0x000000000008789c */ /* 0x000fe40003f2f070 */
[----:B------:R-:W-:Y:S02]  /*01f0*/  UPLOP3.LUT UP0, UPT, UPT, UPT, UPT, 0x40, 0x4 ;  /* 0x000000000004789c */ /* 0x000fe40003f0e870 */
[----:B------:R-:W-:Y:S02]  /*0200*/  UPLOP3.LUT UP6, UPT, UPT, UPT, UPT, 0x40, 0x4 ;  /* 0x000000000004789c */ /* 0x000fe40003fce870 */
[----:B------:R-:W-:-:S02]  /*0210*/  UPLOP3.LUT UP5, UPT, UPT, UPT, UPT, 0x40, 0x4 ;  /* 0x000000000004789c */ /* 0x000fc40003fae870 */
[----:B------:R-:W-:Y:S02]  /*0220*/  UPLOP3.LUT UP4, UPT, UPT, UPT, UPT, 0x80, 0x8 ;  /* 0x000000000008789c */ /* 0x000fe40003f8f070 */
[----:B------:R-:W-:Y:S02]  /*0230*/  UP2UR UR38, UPR, URZ, 0x8 ;  /* 0x00000008ff267883 */ /* 0x000fe40008000000 */
[----:B------:R-:W-:Y:S01]  /*0240*/  UP2UR UR50, UPR, URZ, 0x4 ;  /* 0x00000004ff327883 */ /* 0x000fe20008000000 */
[----:B------:R-:W-:Y:S11]  /*0250*/  BRA `(.L_x_0) ;  /* 0x0000000000e87947 */ /* 0x000ff60003800000 */
.L_x_2:
[----:B------:R-:W-:Y:S01]  /*0260*/  ISETP.NE.AND P0, PT, R0, 0xc, PT ;  /* 0x0000000c0000780c */ /* 0x000fe20003f05270 */
[----:B------:R-:W-:Y:S01]  /*0270*/  UPLOP3.LUT UP2, UPT, UPT, UPT, UPT, 0x40, 0x4 ;  /* 0x000000000004789c */ /* 0x000fe20003f4e870 */
[----:B------:R-:W-:Y:S01]  /*0280*/  HFMA2 R2, -RZ, RZ, 0, 1.78813934326171875e-07 ;  /* 0x00000003ff027431 */ /* 0x000fe200000001ff */
[----:B------:R-:W-:Y:S02]  /*0290*/  UPLOP3.LUT UP1, UPT, UPT, UPT, UPT, 0x80, 0x8 ;  /* 0x000000000008789c */ /* 0x000fe40003f2f070 */
[----:B------:R-:W-:Y:S02]  /*02a0*/  UP2UR UR38, UPR, URZ, 0x4 ;  /* 0x00000004ff267883 */ /* 0x000fe40008000000 */
[----:B------:R-:W-:Y:S02]  /*02b0*/  UPLOP3.LUT UP2, UPT, UPT, UPT, UPT, 0x40, 0x4 ;  /* 0x000000000004789c */ /* 0x000fe40003f4e870 */
[----:B------:R-:W-:Y:S02]  /*02c0*/  UPLOP3.LUT UP0, UPT, UPT, UPT, UPT, 0x40, 0x4 ;  /* 0x000000000004789c */ /* 0x000fe40003f0e870 */
[----:B------:R-:W-:-:S02]  /*02d0*/  UPLOP3.LUT UP6, UPT, UPT, UPT, UPT, 0x40, 0x4 ;  /* 0x000000000004789c */ /* 0x000fc40003fce870 */
[----:B------:R-:W-:Y:S02]  /*02e0*/  UPLOP3.LUT UP5, UPT, UPT, UPT, UPT, 0x80, 0x8 ;  /* 0x000000000008789c */ /* 0x000fe40003faf070 */
[----:B------:R-:W-:Y:S02]  /*02f0*/  UPLOP3.LUT UP4, UPT, UPT, UPT, UPT, 0x40, 0x4 ;  /* 0x000000000004789c */ /* 0x000fe40003f8e870 */
[----:B------:R-:W-:Y:S01]  /*0300*/  UP2UR UR50, UPR, URZ, 0x4 ;  /* 0x00000004ff327883 */ /* 0x000fe20008000000 */
[----:B------:R-:W-:Y:S11]  /*0310*/  @!P0 BRA `(.L_x_0) ;  /* 0x0000000000b88947 */ /* 0x000ff60003800000 */
[----:B------:R-:W-:-:S13]  /*0320*/  ISETP.NE.AND P0, PT, R0, 0xe, PT ;  /* 0x0000000e0000780c */ /* 0x000fda0003f05270 */
[----:B------:R-:W-:Y:S05]  /*0330*/  @!P0 BRA `(.L_x_3) ;  /* 0x00000000005c8947 */ /* 0x000fea0003800000 */
[----:B------:R-:W-:-:S13]  /*0340*/  ISETP.NE.AND P0, PT, R0, 0xd, PT ;  /* 0x0000000d0000780c */ /* 0x000fda0003f05270 */
[----:B------:R-:W-:Y:S05]  /*0350*/  @P0 BRA `(.L_x_4) ;  /* 0x00000000002c0947 */ /* 0x000fea0003800000 */
[----:B------:R-:W-:Y:S01]  /*0360*/  HFMA2 R2, -RZ, RZ, 0, 2.384185791015625e-07 ;  /* 0x00000004ff027431 */ /* 0x000fe200000001ff */
        /* <DEDUP_REMOVED lines=10> */
.L_x_4:
[----:B------:R-:W-:Y:S01]  /*0410*/  HFMA2 R2, -RZ, RZ, 0, 3.5762786865234375e-07 ;  /* 0x00000006ff027431 */ /* 0x000fe200000001ff */
[----:B------:R-:W-:Y:S02]  /*0420*/  UPLOP3.LUT UP3, UPT, UPT, UPT, UPT, 0x40, 0x4 ;  /* 0x000000000004789c */ /* 0x000fe40003f6e870 */
[----:B------:R-:W-:Y:S02]  /*0430*/  UPLOP3.LUT UP2, UPT, UPT, UPT, UPT, 0x40, 0x4 ;  /* 0x000000000004789c */ /* 0x000fe40003f4e870 */
[----:B------:R-:W-:Y:S02]  /*0440*/  UPLOP3.LUT UP0, UPT, UPT, UPT, UPT, 0x40, 0x4 ;  /* 0x000000000004789c */ /* 0x000fe40003f0e870 */
[----:B------:R-:W-:Y:S02]  /*0450*/  UPLOP3.LUT UP6, UPT, UPT, UPT, UPT, 0x40, 0x4 ;  /* 0x000000000004789c */ /* 0x000fe40003fce870 */
[----:B------:R-:W-:Y:S02]  /*0460*/  UPLOP3.LUT UP5, UPT, UPT, UPT, UPT, 0x40, 0x4 ;  /* 0x000000000004789c */ /* 0x000fe40003fae870 */
[----:B------:R-:W-:-:S02]  /*0470*/  UPLOP3.LUT UP4, UPT, UPT, UPT, UPT, 0x40, 0x4 ;  /* 0x000000000004789c */ /* 0x000fc40003f8e870 */
[----:B------:R-:W-:Y:S02]  /*0480*/  UP2UR UR38, UPR, URZ, 0x8 ;  /* 0x00000008ff267883 */ /* 0x000fe40008000000 */
[----:B------:R-:W-:Y:S01]  /*0490*/  UP2UR UR50, UPR, URZ, 0x4 ;  /* 0x00000004ff327883 */ /* 0x000fe20008000000 */
[----:B------:R-:W-:Y:S11]  /*04a0*/  BRA `(.L_x_0) ;  /* 0x0000000000547947 */ /* 0x000ff60003800000 */
.L_x_3:
[----:B------:R-:W-:Y:S01]  /*04b0*/  HFMA2 R2, -RZ, RZ, 0, 2.98023223876953125e-07 ;  /* 0x00000005ff027431 */ /* 0x000fe200000001ff */
        /* <DEDUP_REMOVED lines=10> */
.L_x_1:
[----:B------:R-:W-:Y:S01]  /*0560*/  HFMA2 R2, -RZ, RZ, 0, 1.1920928955078125e-07 ;  /* 0x00000002ff027431 */ /* 0x000fe200000001ff */
        /* <DEDUP_REMOVED lines=8> */
[----:B------:R-:W-:-:S12]  /*05f0*/  UP2UR UR50, UPR, URZ, 0x4 ;  /* 0x00000004ff327883 */ /* 0x000fd80008000000 */
.L_x_0:
[----:B------:R-:W-:Y:S01]  /*0600*/  ELECT P0, URZ, PT ;  /* 0x0000000000ff782f */ /* 0x000fe20003800000 */
[----:B------:R-:W-:Y:S03]  /*0610*/  BSSY.RECONVERGENT B0, `(.L_x_5) ;  /* 0x000000f000007945 */ /* 0x000fe60003800200 */
[----:B------:R-:W-:Y:S02]  /*0620*/  PLOP3.LUT P2, PT, P0, PT, UP0, 0x5d, 0xd5 ;  /* 0x0000000000d5781c */ /* 0x000fe4000074eb0d */
[----:B------:R-:W-:-:S11]  /*0630*/  PLOP3.LUT P1, PT, P0, PT, UP6, 0x5d, 0xd5 ;  /* 0x0000000000d5781c */ /* 0x000fd6000072eb6d */
[----:B------:R-:W-:Y:S05]  /*0640*/  @P2 BRA `(.L_x_6) ;  /* 0x00000000002c2947 */ /* 0x000fea0003800000 */
[----:B------:R-:W1:Y:S02]  /*0650*/  LDCU.64 UR4, c[0x0][0x348] ;  /* 0x00006900ff0477ac */ /* 0x000e640008000a00 */
[----:B-1----:R-:W-:-:S04]  /*0660*/  UIADD3 UR8, UP0, UPT, UR4, 0x80, URZ ;  /* 0x0000008004087890 */ /* 0x002fc8000ff1e0ff */
[----:B------:R-:W-:Y:S02]  /*0670*/  UIADD3.X UR9, UPT, UPT, URZ, UR5, URZ, UP0, !UPT ;  /* 0x00000005ff097290 */ /* 0x000fe400087fe4ff */
[----:B------:R-:W-:-:S04]  /*0680*/  UIADD3 UR6, UP0, UPT, UR4, 0x180, URZ ;  /* 0x0000018004067890 */ /* 0x000fc8000ff1e0ff */
[----:B------:R-:W-:Y:S02]  /*0690*/  UIADD3.X UR7, UPT, UPT, URZ, UR5, URZ, UP0, !UPT ;  /* 0x00000005ff077290 */ /* 0x000fe400087fe4ff */
[----:B------:R-:W-:Y:S01]  /*06a0*/  UIADD3 UR4, UP0, UPT, UR4, 0x280, URZ ;  /* 0x0000028004047890 */ /* 0x000fe2000ff1e0ff */
[----:B------:R1:W-:Y:S03]  /*06b0*/  UTMACCTL.PF [UR8] ;  /* 0x00000000080079b9 */ /* 0x0003e60008040000 */
[----:B------:R-:W-:-:S03]  /*06c0*/  UIADD3.X UR5, UPT, UPT, URZ, UR5, URZ, UP0, !UPT ;  /* 0x00000005ff057290 */ /* 0x000fc600087fe4ff */
[----:B------:R1:W-:Y:S06]  /*06d0*/  UTMACCTL.PF [UR6] ;  /* 0x00000000060079b9 */ /* 0x0003ec0008040000 */
[----:B------:R1:W-:Y:S02]  /*06e0*/  UTMACCTL.PF [UR4] ;  /* 0x00000000040079b9 */ /* 0x0003e40008040000 */
[----:B-1----:R-:W-:Y:S01]  /*06f0*/  NOP ;  /* 0x0000000000007918 */ /* 0x002fe20000000000 */
.L_x_6:
[----:B------:R-:W-:Y:S05]  /*0700*/  BSYNC.RECONVERGENT B0 ;  /* 0x0000000000007941 */ /* 0x000fea0003800200 */
.L_x_5:
[----:B------:R-:W-:Y:S04]  /*0710*/  BSSY.RECONVERGENT B0, `(.L_x_7) ;  /* 0x000001b000007945 */ /* 0x000fe80003800200 */
[----:B------:R-:W-:Y:S05]  /*0720*/  @P1 BRA `(.L_x_8) ;  /* 0x0000000000241947 */ /* 0x000fea0003800000 */
[----:B------:R-:W1:Y:S01]  /*0730*/  LDCU.64 UR4, c[0x0][0x348] ;  /* 0x00006900ff0477ac */ /* 0x000e620008000a00 */
[----:B------:R-:W-:Y:S02]  /*0740*/  PLOP3.LUT P6, PT, PT, PT, PT, 0x80, 0x8 ;  /* 0x000000000008781c */ /* 0x000fe40003fcf070 */
[----:B------:R-:W-:Y:S02]  /*0750*/  PLOP3.LUT P5, PT, PT, PT, PT, 0x8, 0x80 ;  /* 0x000000000080781c */ /* 0x000fe40003fae170 */
[----:B------:R-:W-:Y:S02]  /*0760*/  PLOP3.LUT P4, PT, PT, PT, PT, 0x80, 0x8 ;  /* 0x000000000008781c */ /* 0x000fe40003f8f070 */
[----:B------:R-:W-:Y:S01]  /*0770*/  PLOP3.LUT P3, PT, PT, PT, PT, 0x80, 0x8 ;  /* 0x000000000008781c */ /* 0x000fe20003f6f070 */
[----:B-1----:R-:W-:-:S04]  /*0780*/  UIADD3 UR4, UP0, UPT, UR4, 0x400, URZ ;  /* 0x0000040004047890 */ /* 0x002fc8000ff1e0ff */
[----:B------:R-:W-:-:S09]  /*0790*/  UIADD3.X UR5, UPT, UPT, URZ, UR5, URZ, UP0, !UPT ;  /* 0x00000005ff057290 */ /* 0x000fd200087fe4ff */
[----:B------:R1:W-:Y:S02]  /*07a0*/  UTMACCTL.PF [UR4] ;  /* 0x00000000040079b9 */ /* 0x0003e40008040000 */
[----:B-1----:R-:W-:Y:S05]  /*07b0*/  BRA `(.L_x_9) ;  /* 0x0000000000407947 */ /* 0x002fea0003800000 */
.L_x_8:
[----:B------:R-:W-:-:S13]  /*07c0*/  ISETP.NE.AND P1, PT, R2, 0x3, PT ;  /* 0x000000030200780c */ /* 0x000fda0003f25270 */
[----:B------:R-:W-:Y:S05]  /*07d0*/  @!P1 BRA `(.L_x_10) ;  /* 0x0000000000289947 */ /* 0x000fea0003800000 */
[----:B------:R-:W-:Y:S02]  /*07e0*/  ISETP.NE.AND P1, PT, R2, 0x4, PT ;  /* 0x000000040200780c */ /* 0x000fe40003f25270 */
[----:B------:R-:W-:Y:S02]  /*07f0*/  PLOP3.LUT P4, PT, PT, PT, PT, 0x80, 0x8 ;  /* 0x000000000008781c */ /* 0x000fe40003f8f070 */
[----:B------:R-:W-:Y:S02]  /*0800*/  PLOP3.LUT P5, PT, PT, PT, PT, 0x8, 0x80 ;  /* 0x000000000080781c */ /* 0x000fe40003fae170 */
[----:B------:R-:W-:Y:S02]  /*0810*/  PLOP3.LUT P6, PT, PT, PT, PT, 0x80, 0x8 ;  /* 0x000000000008781c */ /* 0x000fe40003fcf070 */
[----:B------:R-:W-:-:S05]  /*0820*/  PLOP3.LUT P3, PT, PT, PT, PT, 0x80, 0x8 ;  /* 0x000000000008781c */ /* 0x000fca0003f6f070 */
[----:B------:R-:W-:Y:S08]  /*0830*/  @P1 BRA `(.L_x_9) ;  /* 0x0000000000201947 */ /* 0x000ff00003800000 */
[----:B------:R-:W-:Y:S02]  /*0840*/  PLOP3.LUT P5, PT, PT, PT, PT, 0x8, 0x80 ;  /* 0x000000000080781c */ /* 0x000fe40003fae170 */
[----:B------:R-:W-:Y:S02]  /*0850*/  PLOP3.LUT P6, PT, PT, PT, PT, 0x8, 0x80 ;  /* 0x000000000080781c */ /* 0x000fe40003fce170 */
[----:B------:R-:W-:Y:S01]  /*0860*/  PLOP3.LUT P3, PT, PT, PT, PT, 0x8, 0x80 ;  /* 0x000000000080781c */ /* 0x000fe20003f6e170 */
[----:B------:R-:W-:-:S12]  /*0870*/  BRA `(.L_x_9) ;  /* 0x0000000000107947 */ /* 0x000fd80003800000 */
.L_x_10:
[----:B------:R-:W-:Y:S02]  /*0880*/  PLOP3.LUT P6, PT, PT, PT, PT, 0x8, 0x80 ;  /* 0x000000000080781c */ /* 0x000fe40003fce170 */
[----:B------:R-:W-:Y:S02]  /*0890*/  PLOP3.LUT P5, PT, PT, PT, PT, 0x80, 0x8 ;  /* 0x000000000008781c */ /* 0x000fe40003faf070 */
[----:B------:R-:W-:Y:S02]  /*08a0*/  PLOP3.LUT P4, PT, PT, PT, PT, 0x8, 0x80 ;  /* 0x000000000080781c */ /* 0x000fe40003f8e170 */
[----:B------:R-:W-:-:S13]  /*08b0*/  PLOP3.LUT P3, PT, PT, PT, PT, 0x80, 0x8 ;  /* 0x000000000008781c */ /* 0x000fda0003f6f070 */
.L_x_9:
[----:B------:R-:W-:Y:S05]  /*08c0*/  BSYNC.RECONVERGENT B0 ;  /* 0x0000000000007941 */ /* 0x000fea0003800200 */
.L_x_7:
[----:B------:R-:W1:Y:S01]  /*08d0*/  SHFL.IDX PT, R0, R17, RZ, 0x1f ;  /* 0x00001fff11007589 */ /* 0x000e6200000e0000 */
[----:B------:R-:W-:Y:S02]  /*08e0*/  ISETP.NE.AND P1, PT, R2, 0x3, PT ;  /* 0x000000030200780c */ /* 0x000fe40003f25270 */
[----:B------:R-:W-:Y:S02]  /*08f0*/  PLOP3.LUT P0, PT, P0, PT, UP1, 0xae, 0xea ;  /* 0x0000000000ea781c */ /* 0x000fe4000070f51e */
[----:B-1----:R-:W-:-:S13]  /*0900*/  ISETP.NE.AND P2, PT, R0, RZ, PT ;  /* 0x000000ff0000720c */ /* 0x002fda0003f45270 */
[----:B------:R-:W-:Y:S05]  /*0910*/  @P2 BRA `(.L_x_11) ;  /* 0x0000000000382947 */ /* 0x000fea0003800000 */
[----:B------:R-:W1:Y:S01]  /*0920*/  S2UR UR5, SR_CgaCtaId ;  /* 0x00000000000579c3 */ /* 0x000e620000008800 */
[----:B------:R-:W-:Y:S01]  /*0930*/  UMOV UR6, 0x400 ;  /* 0x0000040000067882 */ /* 0x000fe20000000000 */
[----:B------:R-:W-:Y:S01]  /*0940*/  UMOV UR4, 0x1 ;  /* 0x0000000100047882 */ /* 0x000fe20000000000 */
[----:B------:R-:W-:Y:S01]  /*0950*/  ELECT P2, URZ, PT ;  /* 0x0000000000ff782f */ /* 0x000fe20003840000 */
[----:B-1----:R-:W-:Y:S02]  /*0960*/  ULEA UR5, UR5, UR6, 0x18 ;  /* 0x0000000605057291 */ /* 0x002fe4000f8ec0ff */
[----:B------:R-:W-:-:S04]  /*0970*/  UIADD3 UR6, UPT, UPT, -UR4, 0x100000, URZ ;  /* 0x0010000004067890 */ /* 0x000fc8000fffe1ff */
[----:B------:R-:W-:Y:S02]  /*0980*/  USHF.L.U32 UR7, UR6, 0xb, URZ ;  /* 0x0000000b06077899 */ /* 0x000fe400080006ff */
[----:B------:R-:W-:Y:S01]  /*0990*/  USHF.L.U32 UR6, UR6, 0x1, URZ ;  /* 0x0000000106067899 */ /* 0x000fe200080006ff */
[----:B------:R-:W1:Y:S11]  /*09a0*/  FENCE.VIEW.ASYNC.S ;  /* 0x00000000000073c6 */ /* 0x000e760000000000 */
[----:B-1----:R1:W2:Y:S01]  /*09b0*/  SYNCS.EXCH.64 URZ, [UR5+0xa000], UR6 ;  /* 0x00a0000605ff75b2 */ /* 0x0022a20008000100 */
[----:B------:R1:W3:Y:S01]  /*09c0*/  SYNCS.EXCH.64 URZ, [UR5+0xa010], UR6 ;  /* 0x00a0100605ff75b2 */ /* 0x0002e20008000100 */
[----:B------:R1:W4:Y:S01]  /*09d0*/  SYNCS.EXCH.64 URZ, [UR5+0xa008], UR6 ;  /* 0x00a0080605ff75b2 */ /* 0x0003220008000100 */
[----:B------:R1:W1:Y:S01]  /*09e0*/  SYNCS.EXCH.64 URZ, [UR5+0xa018], UR6 ;  /* 0x00a0180605ff75b2 */ /* 0x0002620008000100 */
[----:B------:R-:W-:Y:S01]  /*09f0*/  NOP ;  /* 0x0000000000007918 */ /* 0x000fe20000000000 */
.L_x_11:
[----:B------:R-:W-:Y:S01]  /*0a00*/  NOP ;  /* 0x0000000000007918 */ /* 0x000fe20000000000 */
[----:B------:R-:W-:Y:S05]  /*0a10*/  @!P1 BRA `(.L_x_12) ;  /* 0x0000000000289947 */ /* 0x000fea0003800000 */
[----:B------:R-:W-:Y:S01]  /*0a20*/  ISETP.NE.AND P1, PT, R2, 0x4, PT ;  /* 0x000000040200780c */ /* 0x000fe20003f25270 */
[----:B------:R-:W-:Y:S02]  /*0a30*/  UPLOP3.LUT UP3, UPT, UPT, UPT, UPT, 0x80, 0x8 ;  /* 0x000000000008789c */ /* 0x000fe40003f6f070 */
[----:B------:R-:W-:Y:S02]  /*0a40*/  UPLOP3.LUT UP2, UPT, UPT, UPT, UPT, 0x40, 0x4 ;  /* 0x000000000004789c */ /* 0x000fe40003f4e870 */
[----:B------:R-:W-:Y:S02]  /*0a50*/  UPLOP3.LUT UP1, UPT, UPT, UPT, UPT, 0x80, 0x8 ;  /* 0x000000000008789c */ /* 0x000fe40003f2f070 */
[----:B------:R-:W-:-:S06]  /*0a60*/  UPLOP3.LUT UP0, UPT, UPT, UPT, UPT, 0x80, 0x8 ;  /* 0x000000000008789c */ /* 0x000fcc0003f0f070 */
[----:B------:R-:W-:Y:S05]  /*0a70*/  @P1 BRA `(.L_x_13) ;  /* 0x0000000000201947 */ /* 0x000fea0003800000 */
[----:B------:R-:W-:Y:S02]  /*0a80*/  UPLOP3.LUT UP2, UPT, UPT, UPT, UPT, 0x40, 0x4 ;  /* 0x000000000004789c */ /* 0x000fe40003f4e870 */
[----:B------:R-:W-:Y:S02]  /*0a90*/  UPLOP3.LUT UP3, UPT, UPT, UPT, UPT, 0x40, 0x4 ;  /* 0x000000000004789c */ /* 0x000fe40003f6e870 */
[----:B------:R-:W-:Y:S01]  /*0aa0*/  UPLOP3.LUT UP0, UPT, UPT, UPT, UPT, 0x40, 0x4 ;  /* 0x000000000004789c */ /* 0x000fe20003f0e870 */
[----:B------:R-:W-:Y:S05]  /*0ab0*/  BRA `(.L_x_13) ;  /* 0x0000000000107947 */ /* 0x000fea0003800000 */
.L_x_12:
[----:B------:R-:W-:Y:S02]  /*0ac0*/  UPLOP3.LUT UP3, UPT, UPT, UPT, UPT, 0x40, 0x4 ;  /* 0x000000000004789c */ /* 0x000fe40003f6e870 */
[----:B------:R-:W-:Y:S02]  /*0ad0*/  UPLOP3.LUT UP2, UPT, UPT, UPT, UPT, 0x80, 0x8 ;  /* 0x000000000008789c */ /* 0x000fe40003f4f070 */
[----:B------:R-:W-:Y:S02]  /*0ae0*/  UPLOP3.LUT UP1, UPT, UPT, UPT, UPT, 0x40, 0x4 ;  /* 0x000000000004789c */ /* 0x000fe40003f2e870 */
[----:B------:R-:W-:Y:S02]  /*0af0*/  UPLOP3.LUT UP0, UPT, UPT, UPT, UPT, 0x80, 0x8 ;  /* 0x000000000008789c */ /* 0x000fe40003f0f070 */
.L_x_13:
[----:B------:R-:W5:Y:S02]  /*0b00*/  SHFL.IDX PT, R0, R17, RZ, 0x1f ;  /* 0x00001fff11007589 */ /* 0x000f6400000e0000 */
[----:B-----5:R-:W-:-:S13]  /*0b10*/  ISETP.NE.AND P1, PT, R0, RZ, PT ;  /* 0x000000ff0000720c */ /* 0x020fda0003f25270 */
[----:B------:R-:W-:Y:S05]  /*0b20*/  @P1 BRA `(.L_x_14) ;  /* 0x0000000000401947 */ /* 0x000fea0003800000 */
[----:B-1----:R-:W1:Y:S01]  /*0b30*/  S2UR UR5, SR_CgaCtaId ;  /* 0x00000000000579c3 */ /* 0x002e620000008800 */
        /* <DEDUP_REMOVED lines=8> */
[----:B-1----:R1:W1:Y:S01]  /*0bc0*/  SYNCS.EXCH.64 URZ, [UR5+0xa020], UR6 ;  /* 0x00a0200605ff75b2 */ /* 0x0022620008000100 */
[----:B------:R1:W1:Y:S01]  /*0bd0*/  SYNCS.EXCH.64 URZ, [UR5+0xa038], UR6 ;  /* 0x00a0380605ff75b2 */ /* 0x0002620008000100 */
[----:B------:R1:W1:Y:S01]  /*0be0*/  SYNCS.EXCH.64 URZ, [UR5+0xa028], UR6 ;  /* 0x00a0280605ff75b2 */ /* 0x0002620008000100 */
[----:B------:R1:W1:Y:S01]  /*0bf0*/  SYNCS.EXCH.64 URZ, [UR5+0xa040], UR6 ;  /* 0x00a0400605ff75b2 */ /* 0x0002620008000100 */
[----:B------:R1:W1:Y:S01]  /*0c00*/  SYNCS.EXCH.64 URZ, [UR5+0xa030], UR6 ;  /* 0x00a0300605ff75b2 */ /* 0x0002620008000100 */
[----:B------:R1:W1:Y:S01]  /*0c10*/  SYNCS.EXCH.64 URZ, [UR5+0xa048], UR6 ;  /* 0x00a0480605ff75b2 */ /* 0x0002620008000100 */
[----:B------:R-:W-:Y:S01]  /*0c20*/  NOP ;  /* 0x0000000000007918 */ /* 0x000fe20000000000 */
.L_x_14:
[----:B------:R-:W5:Y:S01]  /*0c30*/  SHFL.IDX PT, R0, R17, RZ, 0x1f ;  /* 0x00001fff11007589 */ /* 0x000f6200000e0000 */
[----:B------:R-:W-:Y:S01]  /*0c40*/  NOP ;  /* 0x0000000000007918 */ /* 0x000fe20000000000 */
[----:B-----5:R-:W-:-:S13]  /*0c50*/  ISETP.NE.AND P1, PT, R0, RZ, PT ;  /* 0x000000ff0000720c */ /* 0x020fda0003f25270 */
[----:B------:R-:W-:Y:S05]  /*0c60*/  @P1 BRA `(.L_x_15) ;  /* 0x0000000000401947 */ /* 0x000fea0003800000 */
[----:B-1----:R-:W1:Y:S01]  /*0c70*/  S2UR UR6, SR_CgaCtaId ;  /* 0x00000000000679c3 */ /* 0x002e620000008800 */
[----:B------:R-:W-:Y:S01]  /*0c80*/  UMOV UR7, 0x400 ;  /* 0x0000040000077882 */ /* 0x000fe20000000000 */
[----:B------:R-:W-:Y:S01]  /*0c90*/  UMOV UR5, 0x1 ;  /* 0x0000000100057882 */ /* 0x000fe20000000000 */
[----:B------:R-:W-:Y:S01]  /*0ca0*/  UMOV UR4, 0x80 ;  /* 0x0000008000047882 */ /* 0x000fe20000000000 */
[----:B------:R-:W-:-:S04]  /*0cb0*/  UIADD3 UR8, UPT, UPT, -UR5, 0x100000, URZ ;  /* 0x0010000005087890 */ /* 0x000fc8000fffe1ff */
[----:B------:R-:W-:Y:S02]  /*0cc0*/  USHF.L.U32 UR9, UR8, 0xb, URZ ;  /* 0x0000000b08097899 */ /* 0x000fe400080006ff */
[----:B------:R-:W-:Y:S02]  /*0cd0*/  USHF.L.U32 UR8, UR8, 0x1, URZ ;  /* 0x0000000108087899 */ /* 0x000fe400080006ff */
[----:B------:R-:W-:-:S04]  /*0ce0*/  UIADD3 UR4, UPT, UPT, -UR4, 0x100000, URZ ;  /* 0x0010000004047890 */ /* 0x000fc8000fffe1ff */
[----:B------:R-:W-:Y:S02]  /*0cf0*/  USHF.L.U32 UR5, UR4, 0xb, URZ ;  /* 0x0000000b04057899 */ /* 0x000fe400080006ff */
[----:B------:R-:W-:Y:S01]  /*0d00*/  USHF.L.U32 UR4, UR4, 0x1, URZ ;  /* 0x0000000104047899 */ /* 0x000fe200080006ff */
[----:B------:R-:W-:Y:S01]  /*0d10*/  ELECT P1, URZ, PT ;  /* 0x0000000000ff782f */ /* 0x000fe20003820000 */
[----:B-1----:R-:W-:Y:S01]  /*0d20*/  ULEA UR6, UR6, UR7, 0x18 ;  /* 0x0000000706067291 */ /* 0x002fe2000f8ec0ff */
[----:B------:R-:W1:Y:S11]  /*0d30*/  FENCE.VIEW.ASYNC.S ;  /* 0x00000000000073c6 */ /* 0x000e760000000000 */
[----:B-1----:R1:W1:Y:S01]  /*0d40*/  SYNCS.EXCH.64 URZ, [UR6+0xa050], UR8 ;  /* 0x00a0500806ff75b2 */ /* 0x0022620008000100 */
[----:B------:R1:W1:Y:S01]  /*0d50*/  SYNCS.EXCH.64 URZ, [UR6+0xa058], UR4 ;  /* 0x00a0580406ff75b2 */ /* 0x0002620008000100 */
[----:B------:R-:W-:Y:S01]  /*0d60*/  NOP ;  /* 0x0000000000007918 */ /* 0x000fe20000000000 */
.L_x_15:
[----:B------:R-:W5:Y:S01]  /*0d70*/  SHFL.IDX PT, R0, R17, RZ, 0x1f ;  /* 0x00001fff11007589 */ /* 0x000f6200000e0000 */
[----:B-1----:R-:W-:Y:S01]  /*0d80*/  UP2UR UR4, UPR, URZ, 0x1 ;  /* 0x00000001ff047883 */ /* 0x002fe20008000000 */
[----:B------:R-:W-:Y:S01]  /*0d90*/  ISETP.NE.AND P2, PT, R2, 0x2, PT ;  /* 0x000000020200780c */ /* 0x000fe20003f45270 */
[----:B------:R-:W-:Y:S01]  /*0da0*/  UISETP.NE.AND UP0, UPT, UR50, URZ, UPT ;  /* 0x000000ff3200728c */ /* 0x000fe2000bf05270 */
[----:B------:R-:W-:Y:S01]  /*0db0*/  NOP ;  /* 0x0000000000007918 */ /* 0x000fe20000000000 */
[----:B------:R-:W-:Y:S02]  /*0dc0*/  USEL UR41, URZ, 0x2, !UP4 ;  /* 0x00000002ff297887 */ /* 0x000fe4000e000000 */
[----:B------:R-:W-:Y:S02]  /*0dd0*/  USEL UR42, URZ, 0x2, !UP0 ;  /* 0x00000002ff2a7887 */ /* 0x000fe4000c000000 */
[----:B------:R-:W-:Y:S02]  /*0de0*/  UISETP.NE.AND UP0, UPT, UR4, URZ, UPT ;  /* 0x000000ff0400728c */ /* 0x000fe4000bf05270 */
[----:B------:R-:W-:-:S02]  /*0df0*/  USEL UR42, UR42, 0x1, !UP5 ;  /* 0x000000012a2a7887 */ /* 0x000fc4000e800000 */
[----:B------:R-:W-:Y:S01]  /*0e00*/  USEL UR41, UR41, 0x1, !UP5 ;  /* 0x0000000129297887 */ /* 0x000fe2000e800000 */
[----:B-----5:R-:W-:-:S13]  /*0e10*/  ISETP.NE.AND P1, PT, R0, RZ, PT ;  /* 0x000000ff0000720c */ /* 0x020fda0003f25270 */
[----:B------:R-:W-:Y:S05]  /*0e20*/  @P1 BRA `(.L_x_16) ;  /* 0x0000000000401947 */ /* 0x000fea0003800000 */
[----:B------:R-:W1:Y:S01]  /*0e30*/  S2UR UR6, SR_CgaCtaId ;  /* 0x00000000000679c3 */ /* 0x000e620000008800 */
        /* <DEDUP_REMOVED lines=15> */
.L_x_16:
[----:B------:R-:W-:Y:S01]  /*0f30*/  NOP ;  /* 0x0000000000007918 */ /* 0x000fe20000000000 */
[----:B------:R-:W-:Y:S05]  /*0f40*/  @!P2 BRA `(.L_x_17) ;  /* 0x000000000024a947 */ /* 0x000fea0003800000 */
[----:B------:R-:W-:Y:S01]  /*0f50*/  ISETP.NE.AND P1, PT, R2, RZ, PT ;  /* 0x000000ff0200720c */ /* 0x000fe20003f25270 */
[----:B-1----:R-:W-:Y:S02]  /*0f60*/  UP2UR UR4, UPR, URZ, 0x1 ;  /* 0x00000001ff047883 */ /* 0x002fe40008000000 */
[----:B------:R-:W-:Y:S01]  /*0f70*/  UPLOP3.LUT UP0, UPT, UPT, UPT, UPT, 0x80, 0x8 ;  /* 0x000000000008789c */ /* 0x000fe20003f0f070 */
[----:B------:R-:W-:-:S03]  /*0f80*/  UMOV UR7, URZ ;  /* 0x000000ff00077c82 */ /* 0x000fc60008000000 */
[----:B------:R-:W-:Y:S02]  /*0f90*/  UP2UR UR37, UPR, URZ, 0x1 ;  /* 0x00000001ff257883 */ /* 0x000fe40008000000 */
[----:B------:R-:W-:-:S04]  /*0fa0*/  UISETP.NE.AND UP0, UPT, UR4, URZ, UPT ;  /* 0x000000ff0400728c */ /* 0x000fc8000bf05270 */
[----:B------:R-:W-:Y:S07]  /*0fb0*/  @P1 BRA `(.L_x_18) ;  /* 0x00000000001c1947 */ /* 0x000fee0003800000 */
[----:B------:R-:W-:Y:S01]  /*0fc0*/  UMOV UR7, 0x1 ;  /* 0x0000000100077882 */ /* 0x000fe20000000000 */
[----:B------:R-:W-:Y:S05]  /*0fd0*/  BRA `(.L_x_18) ;  /* 0x0000000000147947 */ /* 0x000fea0003800000 */
.L_x_17:
[----:B-1----:R-:W-:Y:S02]  /*0fe0*/  UP2UR UR4, UPR, URZ, 0x1 ;  /* 0x00000001ff047883 */ /* 0x002fe40008000000 */
[----:B------:R-:W-:Y:S01]  /*0ff0*/  UPLOP3.LUT UP0, UPT, UPT, UPT, UPT, 0x40, 0x4 ;  /* 0x000000000004789c */ /* 0x000fe20003f0e870 */
[----:B------:R-:W-:-:S03]  /*1000*/  UMOV UR7, 0x2 ;  /* 0x0000000200077882 */ /* 0x000fc60000000000 */
[----:B------:R-:W-:Y:S02]  /*1010*/  UP2UR UR37, UPR, URZ, 0x1 ;  /* 0x00000001ff257883 */ /* 0x000fe40008000000 */
[----:B------:R-:W-:Y:S02]  /*1020*/  UISETP.NE.AND UP0, UPT, UR4, URZ, UPT ;  /* 0x000000ff0400728c */ /* 0x000fe4000bf05270 */
.L_x_18:
[----:B------:R-:W1:Y:S02]  /*1030*/  SHFL.IDX PT, R0, R17, RZ, 0x1f ;  /* 0x00001fff11007589 */ /* 0x000e6400000e0000 */
[----:B-1----:R-:W-:-:S13]  /*1040*/  ISETP.NE.AND P1, PT, R0, RZ, PT ;  /* 0x000000ff0000720c */ /* 0x002fda0003f25270 */
[----:B------:R-:W-:Y:S05]  /*1050*/  @P1 BRA `(.L_x_19) ;  /* 0x0000000000301947 */ /* 0x000fea0003800000 */
[----:B------:R-:W1:Y:S01]  /*1060*/  S2UR UR5, SR_CgaCtaId ;  /* 0x00000000000579c3 */ /* 0x000e620000008800 */
[----:B------:R-:W-:Y:S01]  /*1070*/  UMOV UR6, 0x400 ;  /* 0x0000040000067882 */ /* 0x000fe20000000000 */
[----:B------:R-:W-:Y:S01]  /*1080*/  UMOV UR4, 0x80 ;  /* 0x0000008000047882 */ /* 0x000fe20000000000 */
[----:B------:R-:W-:Y:S01]  /*1090*/  ELECT P1, URZ, PT ;  /* 0x0000000000ff782f */ /* 0x000fe20003820000 */
[----:B------:R-:W-:-:S04]  /*10a0*/  UIADD3 UR8, UPT, UPT, -UR4, 0x100000, URZ ;  /* 0x0010000004087890 */ /* 0x000fc8000fffe1ff */
[----:B------:R-:W-:Y:S02]  /*10b0*/  USHF.L.U32 UR9, UR8, 0xb, URZ ;  /* 0x0000000b08097899 */ /* 0x000fe400080006ff */
[----:B------:R-:W-:Y:S02]  /*10c0*/  USHF.L.U32 UR8, UR8, 0x1, URZ ;  /* 0x0000000108087899 */ /* 0x000fe400080006ff */
[----:B-1----:R-:W-:Y:S01]  /*10d0*/  ULEA UR5, UR5, UR6, 0x18 ;  /* 0x0000000605057291 */ /* 0x002fe2000f8ec0ff */
[----:B------:R-:W1:Y:S11]  /*10e0*/  FENCE.VIEW.ASYNC.S ;  /* 0x00000000000073c6 */ /* 0x000e760000000000 */
[----:B-1----:R1:W1:Y:S01]  /*10f0*/  SYNCS.EXCH.64 URZ, [UR5+0xa070], UR8 ;  /* 0x00a0700805ff75b2 */ /* 0x0022620008000100 */
[----:B------:R1:W1:Y:S01]  /*1100*/  SYNCS.EXCH.64 URZ, [UR5+0xa078], UR8 ;  /* 0x00a0780805ff75b2 */ /* 0x0002620008000100 */
[----:B------:R-:W-:Y:S01]  /*1110*/  NOP ;  /* 0x0000000000007918 */ /* 0x000fe20000000000 */
.L_x_19:
[----:B------:R-:W-:Y:S01]  /*1120*/  NOP ;  /* 0x0000000000007918 */ /* 0x000fe20000000000 */
[----:B------:R-:W-:Y:S05]  /*1130*/  @!P2 BRA `(.L_x_20) ;  /* 0x000000000024a947 */ /* 0x000fea0003800000 */
[----:B------:R-:W-:Y:S01]  /*1140*/  ISETP.NE.AND P1, PT, R2, 0x1, PT ;  /* 0x000000010200780c */ /* 0x000fe20003f25270 */
[----:B------:R-:W-:Y:S02]  /*1150*/  UP2UR UR4, UPR, URZ, 0x1 ;  /* 0x00000001ff047883 */ /* 0x000fe40008000000 */
[----:B------:R-:W-:Y:S01]  /*1160*/  UPLOP3.LUT UP0, UPT, UPT, UPT, UPT, 0x80, 0x8 ;  /* 0x000000000008789c */ /* 0x000fe20003f0f070 */
[----:B------:R-:W-:-:S03]  /*1170*/  UMOV UR6, URZ ;  /* 0x000000ff00067c82 */ /* 0x000fc60008000000 */
[----:B------:R-:W-:Y:S02]  /*1180*/  UP2UR UR36, UPR, URZ, 0x1 ;  /* 0x00000001ff247883 */ /* 0x000fe40008000000 */
[----:B------:R-:W-:-:S04]  /*1190*/  UISETP.NE.AND UP0, UPT, UR4, URZ, UPT ;  /* 0x000000ff0400728c */ /* 0x000fc8000bf05270 */
[----:B------:R-:W-:Y:S07]  /*11a0*/  @P1 BRA `(.L_x_21) ;  /* 0x00000000001c1947 */ /* 0x000fee0003800000 */
[----:B------:R-:W-:Y:S01]  /*11b0*/  UMOV UR6, 0x1 ;  /* 0x0000000100067882 */ /* 0x000fe20000000000 */
[----:B------:R-:W-:Y:S05]  /*11c0*/  BRA `(.L_x_21) ;  /* 0x0000000000147947 */ /* 0x000fea0003800000 */
.L_x_20:
[----:B------:R-:W-:Y:S02]  /*11d0*/  UP2UR UR4, UPR, URZ, 0x1 ;  /* 0x00000001ff047883 */ /* 0x000fe40008000000 */
[----:B------:R-:W-:Y:S01]  /*11e0*/  UPLOP3.LUT UP0, UPT, UPT, UPT, UPT, 0x40, 0x4 ;  /* 0x000000000004789c */ /* 0x000fe20003f0e870 */
[----:B------:R-:W-:-:S03]  /*11f0*/  UMOV UR6, 0x2 ;  /* 0x0000000200067882 */ /* 0x000fc60000000000 */
[----:B------:R-:W-:Y:S02]  /*1200*/  UP2UR UR36, UPR, URZ, 0x1 ;  /* 0x00000001ff247883 */ /* 0x000fe40008000000 */
[----:B------:R-:W-:Y:S02]  /*1210*/  UISETP.NE.AND UP0, UPT, UR4, URZ, UPT ;  /* 0x000000ff0400728c */ /* 0x000fe4000bf05270 */
.L_x_21:
        /* <DEDUP_REMOVED lines=14> */
[----:B------:R-:W-:Y:S01]  /*1300*/  NOP ;  /* 0x0000000000007918 */ /* 0x000fe20000000000 */
.L_x_22:
        /* <DEDUP_REMOVED lines=19> */
[----:B------:R1:W1:Y:S01]  /*1440*/  SYNCS.EXCH.64 URZ, [UR8+0xa098], UR10 ;  /* 0x00a0980a08ff75b2 */ /* 0x0002620008000100 */
[----:B------:R1:W1:Y:S01]  /*1450*/  SYNCS.EXCH.64 URZ, [UR8+0xa0a8], UR4 ;  /* 0x00a0a80408ff75b2 */ /* 0x0002620008000100 */
[----:B------:R-:W-:Y:S01]  /*1460*/  NOP ;  /* 0x0000000000007918 */ /* 0x000fe20000000000 */
.L_x_23:
        /* <DEDUP_REMOVED lines=22> */
.L_x_24:
[----:B------:R-:W5:Y:S01]  /*15d0*/  SHFL.IDX PT, R0, R17, RZ, 0x1f ;  /* 0x00001fff11007589 */ /* 0x000f6200000e0000 */
[----:B------:R-:W-:Y:S01]  /*15e0*/  NOP ;  /* 0x0000000000007918 */ /* 0x000fe20000000000 */
        /* <DEDUP_REMOVED lines=14> */
.L_x_25:
[----:B------:R-:W-:Y:S01]  /*16d0*/  ISETP.GT.AND P1, PT, R2, 0x3, PT ;  /* 0x000000030200780c */ /* 0x000fe20003f24270 */
[----:B------:R-:W-:Y:S01]  /*16e0*/  NOP ;  /* 0x0000000000007918 */ /* 0x000fe20000000000 */
[----:B------:R-:W-:Y:S01]  /*16f0*/  USEL UR49, URZ, 0x1, UP4 ;  /* 0x00000001ff317887 */ /* 0x000fe2000a000000 */
[----:B-1234-:R-:W-:Y:S10]  /*1700*/  BAR.SYNC.DEFER_BLOCKING 0x0 ;  /* 0x0000000000007b1d */ /* 0x01eff40000010000 */
[----:B------:R-:W-:Y:S05]  /*1710*/  @P1 BRA `(.L_x_26) ;  /* 0x000000d800f81947 */ /* 0x000fea0003800000 */
[----:B------:R-:W-:-:S13]  /*1720*/  ISETP.GE.U32.AND P0, PT, R2, 0x2, PT ;  /* 0x000000020200780c */ /* 0x000fda0003f06070 */
[----:B------:R-:W-:Y:S05]  /*1730*/  @!P0 BRA `(.L_x_27) ;  /* 0x0000009000548947 */ /* 0x000fea0003800000 */
[----:B------:R-:W-:Y:S05]  /*1740*/  @!P2 BRA `(.L_x_28) ;  /* 0x000000240050a947 */ /* 0x000fea0003800000 */
[----:B------:R-:W-:-:S08]  /*1750*/  NOP ;  /* 0x0000000000007918 */ /* 0x000fd00000000000 */
[----:B------:R-:W1:-:S00]  /*1760*/  USETMAXREG.DEALLOC.CTAPOOL 0x20 ;  /* 0x00000020000079c8 */ /* 0x000e4000080e0500 */
[----:B------:R-:W2:Y:S08]  /*1770*/  S2UR UR4, SR_CTAID.X ;  /* 0x00000000000479c3 */ /* 0x000eb00000002500 */
[----:B-1----:R-:W1:Y:S01]  /*1780*/  LDC R0, c[0x0][0x380] ;  /* 0x0000e000ff007b82 */ /* 0x002e620000000800 */
[----:B--2---:R-:W-:-:S06]  /*1790*/  USHF.L.U32 UR4, UR4, 0x8, URZ ;  /* 0x0000000804047899 */ /* 0x004fcc00080006ff */
[----:B-1----:R-:W-:-:S13]  /*17a0*/  ISETP.LE.U32.AND P0, PT, R0, UR4, PT ;  /* 0x0000000400007c0c */ /* 0x002fda000bf03070 */
[----:B------:R-:W-:Y:S05]  /*17b0*/  @P0 EXIT ;  /* 0x000000000000094d */ /* 0x000fea0003800000 */
[----:B------:R-:W1:Y:S01]  /*17c0*/  S2UR UR4, SR_CgaCtaId ;  /* 0x00000000000479c3 */ /* 0x000e620000008800 */
[----:B------:R-:W-:Y:S01]  /*17d0*/  UMOV UR6, 0x40 ;  /* 0x0000004000067882 */ /* 0x000fe20000000000 */
[----:B------:R-:W-:Y:S01]  /*17e0*/  NOP ;  /* 0x0000000000007918 */ /* 0x000fe20000000000 */
[----:B------:R-:W-:Y:S01]  /*17f0*/  UMOV UR5, 0x400 ;  /* 0x0000040000057882 */ /* 0x000fe20000000000 */
[----:B-1----:R-:W-:Y:S02]  /*1800*/  ULEA UR6, UR4, UR6, 0x18 ;  /* 0x0000000604067291 */ /* 0x002fe4000f8ec0ff */
[----:B------:R-:W-:-:S07]  /*1810*/  ULEA UR4, UR4, UR5, 0x18 ;  /* 0x0000000504047291 */ /* 0x000fce000f8ec0ff */
[----:B------:R-:W1:Y:S02]  /*1820*/  LDS.U8 R0, [UR6+0x1c] ;  /* 0x00001c06ff007984 */ /* 0x000e640008000000 */
[----:B-1----:R-:W-:-:S13]  /*1830*/  ISETP.NE.AND P0, PT, R0, RZ, PT ;  /* 0x000000ff0000720c */ /* 0x002fda0003f05270 */
[----:B------:R-:W-:Y:S05]  /*1840*/  @P0 BRA `(.L_x_29) ;  /* 0x0000000000580947 */ /* 0x000fea0003800000 */
[----:B------:R-:W-:-:S13]  /*1850*/  ELECT P0, URZ, PT ;  /* 0x0000000000ff782f */ /* 0x000fda0003800000 */
[----:B------:R-:W-:Y:S05]  /*1860*/  @!P0 BRA `(.L_x_30) ;  /* 0x0000000000608947 */ /* 0x000fea0003800000 */
[----:B------:R-:W-:Y:S01]  /*1870*/  UMOV UR5, 0x10 ;  /* 0x0000001000057882 */ /* 0x000fe20000000000 */
[----:B------:R-:W-:Y:S01]  /*1880*/  HFMA2 R0, -RZ, RZ, 0, 5.9604644775390625e-08 ;  /* 0x00000001ff007431 */ /* 0x000fe200000001ff */
[----:B------:R-:W-:-:S03]  /*1890*/  MOV R2, 0xffff ;  /* 0x0000ffff00027802 */ /* 0x000fc60000000f00 */
[----:B------:R-:W-:Y:S04]  /*18a0*/  DEPBAR.LE SB1, 0x36 ;  /* 0x00009d800000791a */ /* 0x000fe80000000000 */
[----:B------:R-:W1:Y:S02]  /*18b0*/  UTCATOMSWS.FIND_AND_SET.ALIGN UP0, UR5, UR5 ;  /* 0x00000005000575e3 */ /* 0x000e640008000800 */
[----:B-1----:R-:W-:Y:S01]  /*18c0*/  MOV R3, UR5 ;  /* 0x0000000500037c02 */ /* 0x002fe20008000f00 */
[----:B------:R-:W-:Y:S06]  /*18d0*/  BRA.U UP0, `(.L_x_31) ;  /* 0x0000000100187547 */ /* 0x000fec000b800000 */
.L_x_32:
[----:B------:R-:W-:Y:S05]  /*18e0*/  NANOSLEEP 0x64 ;  /* 0x000000640000795d */ /* 0x000fea0003800000 */
[----:B------:R-:W-:-:S05]  /*18f0*/  UMOV UR5, 0x10 ;  /* 0x0000001000057882 */ /* 0x000fca0000000000 */
[----:B------:R-:W-:Y:S04]  /*1900*/  DEPBAR.LE SB1, 0x36 ;  /* 0x00009d800000791a */ /* 0x000fe80000000000 */
[----:B------:R-:W1:Y:S02]  /*1910*/  UTCATOMSWS.FIND_AND_SET.ALIGN UP0, UR5, UR5 ;  /* 0x00000005000575e3 */ /* 0x000e640008000800 */
[----:B-1----:R-:W-:Y:S01]  /*1920*/  MOV R3, UR5 ;  /* 0x0000000500037c02 */ /* 0x002fe20008000f00 */
[----:B------:R-:W-:Y:S05]  /*1930*/  BRA.U !UP0, `(.L_x_32) ;  /* 0xfffffffd08e87547 */ /* 0x000fea000b83ffff */
.L_x_31:
[-C--:B------:R-:W-:Y:S02]  /*1940*/  SHF.L.U32 R2, R2, R3.reuse, RZ ;  /* 0x0000000302027219 */ /* 0x080fe400000006ff */
[----:B------:R-:W-:Y:S01]  /*1950*/  SHF.L.U32 R0, R0, R3, RZ ;  /* 0x0000000300007219 */ /* 0x000fe200000006ff */
[----:B------:R-:W-:Y:S02]  /*1960*/  IMAD.SHL.U32 R3, R3, 0x20, RZ ;  /* 0x0000002003037824 */ /* 0x000fe400078e00ff */
[----:B------:R1:W-:Y:S04]  /*1970*/  ATOMS.OR RZ, [UR6+0x14], R2 ;  /* 0x00001402ffff798c */ /* 0x0003e8000b000006 */
[----:B------:R1:W-:Y:S04]  /*1980*/  ATOMS.OR RZ, [UR6+0x18], R0 ;  /* 0x00001800ffff798c */ /* 0x0003e8000b000006 */
[----:B------:R1:W-:Y:S01]  /*1990*/  STS [UR4+0xa0e0], R3 ;  /* 0x00a0e003ff007988 */ /* 0x0003e20008000804 */
[----:B------:R-:W-:Y:S05]  /*19a0*/  BRA `(.L_x_30) ;  /* 0x0000000000107947 */ /* 0x000fea0003800000 */
.L_x_29:
[----:B------:R-:W-:Y:S02]  /*19b0*/  MOV R0, 0xffffffff ;  /* 0xffffffff00007802 */ /* 0x000fe40000000f00 */
[----:B------:R-:W-:-:S03]  /*19c0*/  MOV R2, 0x19f0 ;  /* 0x000019f000027802 */ /* 0x000fc60000000f00 */
[----:B------:R1:W-:Y:S04]  /*19d0*/  STS [UR4+0xa0e0], R0 ;  /* 0x00a0e000ff007988 */ /* 0x0003e80008000804 */
[----:B-1----:R-:W-:Y:S05]  /*19e0*/  CALL.REL.NOINC `($__internal_1_$__cuda_sm10x_tcgen05_guardrail_trap_phase_invalid_during_alloc) ;  /* 0x0000011000b87944 */ /* 0x002fea0003c00000 */
.L_x_30:
[----:B------:R-:W-:Y:S05]  /*19f0*/  WARPSYNC.ALL ;  /* 0x0000000000007948 */ /* 0x000fea0003800000 */
[----:B------:R-:W2:Y:S02]  /*1a00*/  LDCU UR8, c[0x0][0x384] ;  /* 0x00007080ff0877ac */ /* 0x000ea40008000800 */
[----:B--2---:R-:W-:Y:S01]  /*1a10*/  ISETP.NE.AND P0, PT, RZ, UR8, PT ;  /* 0x00000008ff007c0c */ /* 0x004fe2000bf05270 */
[----:B------:R-:W-:-:S12]  /*1a20*/  NOP ;  /* 0x0000000000007918 */ /* 0x000fd80000000000 */
[----:B------:R-:W-:Y:S05]  /*1a30*/  @!P0 EXIT ;  /* 0x000000000000894d */ /* 0x000fea0003800000 */
[----:B------:R-:W-:Y:S01]  /*1a40*/  UIADD3 UR5, UPT, UPT, UR4, 0x4000, URZ ;  /* 0x0000400004057890 */ /* 0x000fe2000fffe0ff */
[----:B------:R-:W-:Y:S01]  /*1a50*/  BSSY.RECONVERGENT B0, `(.L_x_33) ;  /* 0x000000b000007945 */ /* 0x000fe20003800200 */
[----:B------:R-:W-:Y:S02]  /*1a60*/  USHF.R.U32.HI UR28, URZ, 0x4, UR4 ;  /* 0x00000004ff1c7899 */ /* 0x000fe40008011604 */
[----:B------:R-:W-:Y:S02]  /*1a70*/  USHF.R.U32.HI UR5, URZ, 0x4, UR5 ;  /* 0x00000004ff057899 */ /* 0x000fe40008011605 */
[----:B------:R-:W-:Y:S02]  /*1a80*/  ULOP3.LUT UR28, UR28, 0x3fff, URZ, 0xc0, !UPT ;  /* 0x00003fff1c1c7892 */ /* 0x000fe4000f8ec0ff */
[----:B------:R-:W-:Y:S02]  /*1a90*/  ULOP3.LUT UR5, UR5, 0x3fff, URZ, 0xc0, !UPT ;  /* 0x00003fff05057892 */ /* 0x000fe4000f8ec0ff */
[----:B------:R-:W-:-:S02]  /*1aa0*/  ULOP3.LUT UR28, UR28, 0x10000, URZ, 0xfc, !UPT ;  /* 0x000100001c1c7892 */ /* 0x000fc4000f8efcff */
[----:B------:R-:W-:Y:S01]  /*1ab0*/  ULOP3.LUT UR6, UR5, 0x10000, URZ, 0xfc, !UPT ;  /* 0x0001000005067892 */ /* 0x000fe2000f8efcff */
[----:B------:R-:W-:Y:S01]  /*1ac0*/  UMOV UR29, 0x80004020 ;  /* 0x80004020001d7882 */ /* 0x000fe20000000000 */
[----:B------:R-:W-:Y:S01]  /*1ad0*/  UMOV UR7, 0x80004020 ;  /* 0x8000402000077882 */ /* 0x000fe20000000000 */
[----:B------:R-:W-:Y:S06]  /*1ae0*/  @!P4 BRA `(.L_x_34) ;  /* 0x000000000004c947 */ /* 0x000fec0003800000 */
[----:B------:R-:W-:Y:S05]  /*1af0*/  BPT.TRAP 0x1 ;  /* 0x000000040000795c */ /* 0x000fea0000300000 */
.L_x_34:
[----:B------:R-:W-:Y:S05]  /*1b00*/  BSYNC.RECONVERGENT B0 ;  /* 0x0000000000007941 */ /* 0x000fea0003800200 */
.L_x_33:
[----:B------:R-:W-:-:S04]  /*1b10*/  SHF.L.U32 R5, RZ, 0x1f, RZ ;  /* 0x0000001fff057819 */ /* 0x000fc800000006ff */
[----:B------:R-:W2:Y:S02]  /*1b20*/  SYNCS.PHASECHK.TRANS64.TRYWAIT P0, [UR4+0xa000], R5 ;  /* 0x00a00005ff0075a7 */ /* 0x000ea40008001104 */
[----:B--2---:R-:W-:Y:S05]  /*1b30*/  @!P0 BRA `(.L_x_35) ;  /* 0x000000fc00988947 */ /* 0x004fea0003800000 */
.L_x_336:
[----:B------:R-:W-:Y:S05]  /*1b40*/  BRA.U !UP1, `(.L_x_36) ;  /* 0x0000000109047547 */ /* 0x000fea000b800000 */
[----:B------:R-:W-:Y:S05]  /*1b50*/  BPT.TRAP 0x1 ;  /* 0x000000040000795c */ /* 0x000fea0000300000 */
.L_x_36:
[----:B------:R-:W2:Y:S01]  /*1b60*/  SYNCS.PHASECHK.TRANS64.TRYWAIT P0, [UR4+0xa020], R5 ;  /* 0x00a02005ff0075a7 */ /* 0x000ea20008001104 */
[----:B------:R-:W-:Y:S01]  /*1b70*/  ULOP3.LUT UR42, UR42, 0x1, URZ, 0xc0, !UPT ;  /* 0x000000012a2a7892 */ /* 0x000fe2000f8ec0ff */
[----:B--2---:R-:W-:Y:S11]  /*1b80*/  @!P0 BRA `(.L_x_37) ;  /* 0x000000fc009c8947 */ /* 0x004ff60003800000 */
.L_x_338:
[----:B------:R-:W-:-:S09]  /*1b90*/  UISETP.NE.U32.AND UP0, UPT, UR42, 0x1, UPT ;  /* 0x000000012a00788c */ /* 0x000fd2000bf05070 */
[----:B------:R-:W-:Y:S05]  /*1ba0*/  BRA.U !UP0, `(.L_x_38) ;  /* 0x0000000108047547 */ /* 0x000fea000b800000 */
[----:B------:R-:W-:Y:S05]  /*1bb0*/  BPT.TRAP 0x1 ;  /* 0x000000040000795c */ /* 0x000fea0000300000 */
.L_x_38:
[----:B------:R-:W-:Y:S02]  /*1bc0*/  IMAD.MOV.U32 R4, RZ, RZ, 0x1 ;  /* 0x00000001ff047424 */ /* 0x000fe400078e00ff */
[----:B-1----:R-:W-:Y:S02]  /*1bd0*/  HFMA2 R2, -RZ, RZ, 0, 0 ;  /* 0x00000000ff027431 */ /* 0x002fe400000001ff */
[----:B------:R-:W-:Y:S01]  /*1be0*/  IMAD.MOV.U32 R0, RZ, RZ, RZ ;  /* 0x000000ffff007224 */ /* 0x000fe200078e00ff */
[----:B------:R-:W-:-:S04]  /*1bf0*/  SHF.L.U32 R4, R4, 0x1f, RZ ;  /* 0x0000001f04047819 */ /* 0x000fc800000006ff */
[----:B------:R-:W1:Y:S02]  /*1c00*/  SYNCS.PHASECHK.TRANS64.TRYWAIT P0, [UR4+0xa058], R4 ;  /* 0x00a05804ff0075a7 */ /* 0x000e640008001104 */
[----:B-1----:R-:W-:Y:S05]  /*1c10*/  @!P0 BRA `(.L_x_39) ;  /* 0x000000fc00908947 */ /* 0x002fea0003800000 */
.L_x_340:
[----:B------:R-:W-:Y:S01]  /*1c20*/  R2UR UR10, R2 ;  /* 0x00000000020a72ca */ /* 0x000fe200000e0000 */
[----:B------:R-:W-:Y:S01]  /*1c30*/  UIADD3 UR12, UPT, UPT, UR6, 0x2, URZ ;  /* 0x00000002060c7890 */ /* 0x000fe2000fffe0ff */
[----:B------:R-:W-:Y:S01]  /*1c40*/  R2UR UR9, R0 ;  /* 0x00000000000972ca */ /* 0x000fe200000e0000 */
[----:B------:R-:W-:Y:S01]  /*1c50*/  UIADD3 UR30, UPT, UPT, UR28, 0x2, URZ ;  /* 0x000000021c1e7890 */ /* 0x000fe2000fffe0ff */
[----:B------:R-:W-:Y:S01]  /*1c60*/  UMOV UR16, 0x0 ;  /* 0x0000000000107882 */ /* 0x000fe20000000000 */
[----:B------:R-:W-:Y:S01]  /*1c70*/  UMOV UR17, 0x8200490 ;  /* 0x0820049000117882 */ /* 0x000fe20000000000 */
[----:B------:R-:W-:Y:S01]  /*1c80*/  UMOV UR13, 0x80004020 ;  /* 0x80004020000d7882 */ /* 0x000fe20000000000 */
[----:B------:R-:W-:Y:S01]  /*1c90*/  UMOV UR31, 0x80004020 ;  /* 0x80004020001f7882 */ /* 0x000fe20000000000 */
[----:B------:R-:W-:Y:S01]  /*1ca0*/  UMOV UR14, 0x0 ;  /* 0x00000000000e7882 */ /* 0x000fe20000000000 */
[----:B------:R-:W-:Y:S01]  /*1cb0*/  UMOV UR15, 0x8200490 ;  /* 0x08200490000f7882 */ /* 0x000fe20000000000 */
[----:B------:R-:W-:-:S03]  /*1cc0*/  UISETP.NE.AND UP4, UPT, UR42, URZ, UPT ;  /* 0x000000ff2a00728c */ /* 0x000fc6000bf85270 */
[----:B------:R2:W-:Y:S02]  /*1cd0*/  UTCHMMA gdesc[UR28], gdesc[UR6], tmem[UR10], tmem[UR16], idesc[UR17], !UPT ;  /* 0x00ff10061c0075ea */ /* 0x0005e4000f80000a */
[----:B------:R2:W-:Y:S04]  /*1ce0*/  UTCHMMA gdesc[UR30], gdesc[UR12], tmem[UR9], tmem[UR14], idesc[UR15], UPT ;  /* 0x00ff0e0c1e0075ea */ /* 0x0005e8000b800009 */
[----:B------:R-:W-:Y:S05]  /*1cf0*/  BRA.U UP4, `(.L_x_40) ;  /* 0x0000000104047547 */ /* 0x000fea000b800000 */
[----:B--2---:R-:W-:Y:S05]  /*1d00*/  BPT.TRAP 0x1 ;  /* 0x000000040000795c */ /* 0x004fea0000300000 */
.L_x_40:
[----:B--2---:R-:W-:Y:S01]  /*1d10*/  UIADD3 UR9, UPT, UPT, UR4, 0xa050, URZ ;  /* 0x0000a05004097890 */ /* 0x004fe2000fffe0ff */
[----:B------:R-:W-:Y:S08]  /*1d20*/  BSSY.RECONVERGENT B0, `(.L_x_41) ;  /* 0x0000004000007945 */ /* 0x000ff00003800200 */
[----:B------:R2:W-:Y:S01]  /*1d30*/  UTCBAR [UR9], URZ ;  /* 0x000000ff090073e9 */ /* 0x0005e200080000ff */
[----:B------:R-:W-:Y:S05]  /*1d40*/  @!P4 BRA `(.L_x_42) ;  /* 0x000000000004c947 */ /* 0x000fea0003800000 */
[----:B--2---:R-:W-:Y:S05]  /*1d50*/  BPT.TRAP 0x1 ;  /* 0x000000040000795c */ /* 0x004fea0000300000 */
.L_x_42:
[----:B--2---:R-:W-:Y:S05]  /*1d60*/  BSYNC.RECONVERGENT B0 ;  /* 0x0000000000007941 */ /* 0x004fea0003800200 */
.L_x_41:
[----:B------:R-:W2:Y:S01]  /*1d70*/  SYNCS.PHASECHK.TRANS64.TRYWAIT P0, [UR4+0xa008], R5 ;  /* 0x00a00805ff0075a7 */ /* 0x000ea20008001104 */
[----:B------:R-:W-:Y:S01]  /*1d80*/  ULOP3.LUT UR41, UR41, 0x1, URZ, 0xc0, !UPT ;  /* 0x0000000129297892 */ /* 0x000fe2000f8ec0ff */
[----:B--2---:R-:W-:Y:S11]  /*1d90*/  @!P0 BRA `(.L_x_43) ;  /* 0x000000fc00488947 */ /* 0x004ff60003800000 */
.L_x_342:
[----:B------:R-:W-:-:S09]  /*1da0*/  UISETP.NE.U32.AND UP0, UPT, UR41, 0x1, UPT ;  /* 0x000000012900788c */ /* 0x000fd2000bf05070 */
[----:B------:R-:W-:Y:S05]  /*1db0*/  BRA.U !UP0, `(.L_x_44) ;  /* 0x0000000108047547 */ /* 0x000fea000b800000 */
[----:B------:R-:W-:Y:S05]  /*1dc0*/  BPT.TRAP 0x1 ;  /* 0x000000040000795c */ /* 0x000fea0000300000 */
.L_x_44:
[----:B------:R-:W3:Y:S01]  /*1dd0*/  SYNCS.PHASECHK.TRANS64.TRYWAIT P0, [UR4+0xa068], R4 ;  /* 0x00a06804ff0075a7 */ /* 0x000ee20008001104 */
[----:B--2---:R-:W-:Y:S01]  /*1de0*/  HFMA2 R0, -RZ, RZ, 0, 7.62939453125e-06 ;  /* 0x00000080ff007431 */ /* 0x004fe200000001ff */
[----:B------:R-:W-:Y:S01]  /*1df0*/  MOV R2, 0x80 ;  /* 0x0000008000027802 */ /* 0x000fe20000000f00 */
[----:B---3--:R-:W-:Y:S06]  /*1e00*/  @!P0 BRA `(.L_x_45) ;  /* 0x000000fc00448947 */ /* 0x008fec0003800000 */
.L_x_344:
[----:B------:R-:W-:Y:S01]  /*1e10*/  R2UR UR10, R2 ;  /* 0x00000000020a72ca */ /* 0x000fe200000e0000 */
[----:B------:R-:W-:Y:S01]  /*1e20*/  UIADD3 UR18, UPT, UPT, UR28, 0x200, URZ ;  /* 0x000002001c127890 */ /* 0x000fe2000fffe0ff */
[----:B------:R-:W-:Y:S01]  /*1e30*/  R2UR UR9, R0 ;  /* 0x00000000000972ca */ /* 0x000fe200000e0000 */
[----:B------:R-:W-:Y:S01]  /*1e40*/  UIADD3 UR16, UPT, UPT, UR28, 0x202, URZ ;  /* 0x000002021c107890 */ /* 0x000fe2000fffe0ff */
[----:B------:R-:W-:Y:S01]  /*1e50*/  UMOV UR14, 0x0 ;  /* 0x00000000000e7882 */ /* 0x000fe20000000000 */
[----:B------:R-:W-:Y:S01]  /*1e60*/  UMOV UR15, 0x8200490 ;  /* 0x08200490000f7882 */ /* 0x000fe20000000000 */
[----:B------:R-:W-:Y:S01]  /*1e70*/  UMOV UR20, UR12 ;  /* 0x0000000c00147c82 */ /* 0x000fe20008000000 */
[----:B------:R-:W-:Y:S01]  /*1e80*/  UMOV UR19, 0x80004020 ;  /* 0x8000402000137882 */ /* 0x000fe20000000000 */
[----:B------:R-:W-:Y:S01]  /*1e90*/  UMOV UR21, 0x80004020 ;  /* 0x8000402000157882 */ /* 0x000fe20000000000 */
[----:B------:R-:W-:Y:S01]  /*1ea0*/  UMOV UR12, 0x0 ;  /* 0x00000000000c7882 */ /* 0x000fe20000000000 */
[----:B------:R-:W-:Y:S01]  /*1eb0*/  UMOV UR13, 0x8200490 ;  /* 0x08200490000d7882 */ /* 0x000fe20000000000 */
[----:B------:R-:W-:-:S02]  /*1ec0*/  UMOV UR17, 0x80004020 ;  /* 0x8000402000117882 */ /* 0x000fc40000000000 */
[----:B------:R2:W-:Y:S01]  /*1ed0*/  UTCHMMA gdesc[UR18], gdesc[UR6], tmem[UR10], tmem[UR14], idesc[UR15], !UPT ;  /* 0x00ff0e06120075ea */ /* 0x0005e2000f80000a */
[----:B------:R-:W-:Y:S01]  /*1ee0*/  UISETP.NE.AND UP3, UPT, UR41, URZ, UPT ;  /* 0x000000ff2900728c */ /* 0x000fe2000bf65270 */
[----:B------:R2:W-:Y:S08]  /*1ef0*/  UTCHMMA gdesc[UR16], gdesc[UR20], tmem[UR9], tmem[UR12], idesc[UR13], UPT ;  /* 0x00ff0c14100075ea */ /* 0x0005f0000b800009 */
[----:B------:R-:W-:Y:S05]  /*1f00*/  BRA.U UP3, `(.L_x_46) ;  /* 0x0000000103047547 */ /* 0x000fea000b800000 */
[----:B--2---:R-:W-:Y:S05]  /*1f10*/  BPT.TRAP 0x1 ;  /* 0x000000040000795c */ /* 0x004fea0000300000 */
.L_x_46:
[----:B--2---:R-:W-:-:S09]  /*1f20*/  UIADD3 UR9, UPT, UPT, UR4, 0xa060, URZ ;  /* 0x0000a06004097890 */ /* 0x004fd2000fffe0ff */
[----:B------:R2:W-:Y:S01]  /*1f30*/  UTCBAR [UR9], URZ ;  /* 0x000000ff090073e9 */ /* 0x0005e200080000ff */
[----:B------:R-:W-:Y:S05]  /*1f40*/  BRA.U !UP1, `(.L_x_47) ;  /* 0x0000000109047547 */ /* 0x000fea000b800000 */
[----:B--2---:R-:W-:Y:S05]  /*1f50*/  BPT.TRAP 0x1 ;  /* 0x000000040000795c */ /* 0x004fea0000300000 */
.L_x_47:
[----:B--2---:R-:W-:-:S09]  /*1f60*/  UIADD3 UR9, UPT, UPT, UR4, 0xa038, URZ ;  /* 0x0000a03804097890 */ /* 0x004fd2000fffe0ff */
[----:B------:R2:W-:Y:S01]  /*1f70*/  UTCBAR [UR9], URZ ;  /* 0x000000ff090073e9 */ /* 0x0005e200080000ff */
[----:B------:R-:W-:Y:S05]  /*1f80*/  BRA.U !UP1, `(.L_x_48) ;  /* 0x0000000109047547 */ /* 0x000fea000b800000 */
[----:B--2---:R-:W-:Y:S05]  /*1f90*/  BPT.TRAP 0x1 ;  /* 0x000000040000795c */ /* 0x004fea0000300000 */
.L_x_48:
[----:B------:R-:W3:Y:S02]  /*1fa0*/  SYNCS.PHASECHK.TRANS64.TRYWAIT P0, [UR4+0xa028], R5 ;  /* 0x00a02805ff0075a7 */ /* 0x000ee40008001104 */
[----:B---3--:R-:W-:Y:S05]  /*1fb0*/  @!P0 BRA `(.L_x_49) ;  /* 0x000000f800f08947 */ /* 0x008fea0003800000 */
.L_x_346:
[----:B------:R-:W-:Y:S05]  /*1fc0*/  BRA.U UP5, `(.L_x_50) ;  /* 0x0000000105047547 */ /* 0x000fea000b800000 */
[----:B--2---:R-:W-:Y:S05]  /*1fd0*/  BPT.TRAP 0x1 ;  /* 0x000000040000795c */ /* 0x004fea0000300000 */
.L_x_50:
[----:B------:R-:W4:Y:S02]  /*1fe0*/  SYNCS.PHASECHK.TRANS64.TRYWAIT P0, [UR4+0xa0a0], R4 ;  /* 0x00a0a004ff0075a7 */ /* 0x000f240008001104 */
[----:B----4-:R-:W-:Y:S05]  /*1ff0*/  @!P0 BRA `(.L_x_51) ;  /* 0x000000f800f88947 */ /* 0x010fea0003800000 */
.L_x_348:
[----:B------:R-:W-:Y:S05]  /*2000*/  BRA.U UP4, `(.L_x_52) ;  /* 0x0000000104047547 */ /* 0x000fea000b800000 */
[----:B--2---:R-:W-:Y:S05]  /*2010*/  BPT.TRAP 0x1 ;  /* 0x000000040000795c */ /* 0x004fea0000300000 */
.L_x_52:
[----:B------:R-:W4:Y:S01]  /*2020*/  SYNCS.PHASECHK.TRANS64.TRYWAIT P0, [UR4+0xa058], R5 ;  /* 0x00a05805ff0075a7 */ /* 0x000f220008001104 */
[----:B---3--:R-:W-:Y:S01]  /*2030*/  HFMA2 R0, -RZ, RZ, 0, 1.52587890625e-05 ;  /* 0x00000100ff007431 */ /* 0x008fe200000001ff */
[----:B------:R-:W-:Y:S01]  /*2040*/  MOV R2, 0x20 ;  /* 0x0000002000027802 */ /* 0x000fe20000000f00 */
[----:B----4-:R-:W-:Y:S06]  /*2050*/  @!P0 BRA `(.L_x_53) ;  /* 0x000000f800f88947 */ /* 0x010fec0003800000 */
.L_x_350:
[----:B------:R-:W-:Y:S01]  /*2060*/  R2UR UR23, R2 ;  /* 0x00000000021772ca */ /* 0x000fe200000e0000 */
[----:B------:R-:W-:Y:S01]  /*2070*/  IMAD.MOV.U32 R2, RZ, RZ, 0x38 ;  /* 0x00000038ff027424 */ /* 0x000fe200078e00ff */
[----:B------:R-:W-:Y:S01]  /*2080*/  R2UR UR24, R0 ;  /* 0x00000000001872ca */ /* 0x000fe200000e0000 */
[----:B-1----:R-:W-:Y:S01]  /*2090*/  IMAD.MOV.U32 R4, RZ, RZ, 0x28 ;  /* 0x00000028ff047424 */ /* 0x002fe200078e00ff */
[----:B------:R-:W-:Y:S01]  /*20a0*/  UIADD3 UR64, UPT, UPT, UR5, 0x200, URZ ;  /* 0x0000020005407890 */ /* 0x000fe2000fffe0ff */
[----:B------:R-:W-:Y:S01]  /*20b0*/  IMAD.MOV.U32 R3, RZ, RZ, 0x100 ;  /* 0x00000100ff037424 */ /* 0x000fe200078e00ff */
[----:B------:R-:W-:Y:S01]  /*20c0*/  R2UR UR17, R2 ;  /* 0x00000000021172ca */ /* 0x000fe200000e0000 */
[----:B------:R-:W-:Y:S01]  /*20d0*/  IMAD.MOV.U32 R2, RZ, RZ, 0x48 ;  /* 0x00000048ff027424 */ /* 0x000fe200078e00ff */
[----:B------:R-:W-:Y:S01]  /*20e0*/  R2UR UR21, R4 ;  /* 0x00000000041572ca */ /* 0x000fe200000e0000 */
[----:B------:R-:W-:Y:S01]  /*20f0*/  IMAD.MOV.U32 R4, RZ, RZ, 0x30 ;  /* 0x00000030ff047424 */ /* 0x000fe200078e00ff */
[C---:B------:R-:W-:Y:S01]  /*2100*/  R2UR UR22, R3.reuse ;  /* 0x00000000031672ca */ /* 0x040fe200000e0000 */
[----:B------:R-:W-:Y:S01]  /*2110*/  IMAD.MOV.U32 R0, RZ, RZ, 0x100 ;  /* 0x00000100ff007424 */ /* 0x000fe200078e00ff */
[----:B------:R-:W-:Y:S01]  /*2120*/  R2UR UR13, R2 ;  /* 0x00000000020d72ca */ /* 0x000fe200000e0000 */
[----:B------:R-:W-:Y:S01]  /*2130*/  IMAD.MOV.U32 R2, RZ, RZ, 0x50 ;  /* 0x00000050ff027424 */ /* 0x000fe200078e00ff */
[----:B------:R-:W-:Y:S01]  /*2140*/  R2UR UR19, R4 ;  /* 0x00000000041372ca */ /* 0x000fe200000e0000 */
[----:B------:R-:W-:Y:S01]  /*2150*/  IMAD.MOV.U32 R4, RZ, RZ, 0x40 ;  /* 0x00000040ff047424 */ /* 0x000fe200078e00ff */
[C---:B------:R-:W-:Y:S01]  /*2160*/  R2UR UR20, R3.reuse ;  /* 0x00000000031472ca */ /* 0x040fe200000e0000 */
[----:B------:R-:W-:Y:S01]  /*2170*/  UIADD3 UR62, UPT, UPT, UR5, 0x240, URZ ;  /* 0x00000240053e7890 */ /* 0x000fe2000fffe0ff */
[----:B------:R-:W-:Y:S01]  /*2180*/  R2UR UR11, R2 ;  /* 0x00000000020b72ca */ /* 0x000fe200000e0000 */
[----:B------:R-:W-:Y:S01]  /*2190*/  IMAD.MOV.U32 R2, RZ, RZ, 0x58 ;  /* 0x00000058ff027424 */ /* 0x000fe200078e00ff */
[----:B------:R-:W-:Y:S01]  /*21a0*/  R2UR UR18, R0 ;  /* 0x00000000001272ca */ /* 0x000fe200000e0000 */
[----:B------:R-:W-:Y:S01]  /*21b0*/  UIADD3 UR60, UPT, UPT, UR5, 0x280, URZ ;  /* 0x00000280053c7890 */ /* 0x000fe2000fffe0ff */
[----:B------:R-:W-:Y:S01]  /*21c0*/  R2UR UR15, R4 ;  /* 0x00000000040f72ca */ /* 0x000fe200000e0000 */
[----:B------:R-:W-:Y:S01]  /*21d0*/  UIADD3 UR58, UPT, UPT, UR5, 0x2c0, URZ ;  /* 0x000002c0053a7890 */ /* 0x000fe2000fffe0ff */
[----:B------:R-:W-:Y:S01]  /*21e0*/  R2UR UR16, R3 ;  /* 0x00000000031072ca */ /* 0x000fe200000e0000 */
[----:B------:R-:W-:Y:S01]  /*21f0*/  UIADD3 UR56, UPT, UPT, UR5, 0x300, URZ ;  /* 0x0000030005387890 */ /* 0x000fe2000fffe0ff */
[C---:B------:R-:W-:Y:S01]  /*2200*/  R2UR UR14, R0.reuse ;  /* 0x00000000000e72ca */ /* 0x040fe200000e0000 */
[----:B------:R-:W-:Y:S01]  /*2210*/  UIADD3 UR54, UPT, UPT, UR5, 0x340, URZ ;  /* 0x0000034005367890 */ /* 0x000fe2000fffe0ff */
[----:B------:R-:W-:Y:S01]  /*2220*/  R2UR UR12, R0 ;  /* 0x00000000000c72ca */ /* 0x000fe200000e0000 */
[----:B------:R-:W-:Y:S01]  /*2230*/  UIADD3 UR52, UPT, UPT, UR5, 0x380, URZ ;  /* 0x0000038005347890 */ /* 0x000fe2000fffe0ff */
[----:B--2---:R-:W-:Y:S01]  /*2240*/  R2UR UR9, R2 ;  /* 0x00000000020972ca */ /* 0x004fe200000e0000 */
[----:B------:R-:W-:Y:S01]  /*2250*/  UMOV UR48, 0x0 ;  /* 0x0000000000307882 */ /* 0x000fe20000000000 */
[----:B------:R-:W-:Y:S01]  /*2260*/  R2UR UR10, R0 ;  /* 0x00000000000a72ca */ /* 0x000fe200000e0000 */
[----:B------:R-:W-:Y:S01]  /*2270*/  UMOV UR49, 0x8090490 ;  /* 0x0809049000317882 */ /* 0x000fe20000000000 */
[----:B------:R-:W-:Y:S01]  /*2280*/  UIADD3 UR50, UPT, UPT, UR5, 0x3c0, URZ ;  /* 0x000003c005327890 */ /* 0x000fe2000fffe0ff */
[----:B------:R-:W-:Y:S01]  /*2290*/  UMOV UR65, 0x80004020 ;  /* 0x8000402000417882 */ /* 0x000fe20000000000 */
[----:B------:R-:W-:Y:S01]  /*22a0*/  UMOV UR46, 0x0 ;  /* 0x00000000002e7882 */ /* 0x000fe20000000000 */
[----:B------:R-:W-:Y:S01]  /*22b0*/  UMOV UR47, 0x8090490 ;  /* 0x08090490002f7882 */ /* 0x000fe20000000000 */
[----:B------:R-:W-:Y:S01]  /*22c0*/  UMOV UR63, 0x80004020 ;  /* 0x80004020003f7882 */ /* 0x000fe20000000000 */
[----:B------:R-:W-:Y:S01]  /*22d0*/  UMOV UR44, 0x0 ;  /* 0x00000000002c7882 */ /* 0x000fe20000000000 */
[----:B------:R-:W-:Y:S01]  /*22e0*/  UMOV UR45, 0x8090490 ;  /* 0x08090490002d7882 */ /* 0x000fe20000000000 */
[----:B------:R-:W-:Y:S01]  /*22f0*/  UMOV UR61, 0x80004020 ;  /* 0x80004020003d7882 */ /* 0x000fe20000000000 */
[----:B------:R1:W-:Y:S01]  /*2300*/  UTCHMMA tmem[UR23], gdesc[UR64], tmem[UR24], tmem[UR48], idesc[UR49], !UPT ;  /* 0x00ff3040170079ea */ /* 0x0003e2000f800018 */
[----:B------:R-:W-:Y:S01]  /*2310*/  UMOV UR38, 0x0 ;  /* 0x0000000000267882 */ /* 0x000fe20000000000 */
[----:B------:R-:W-:Y:S01]  /*2320*/  UMOV UR39, 0x8090490 ;  /* 0x0809049000277882 */ /* 0x000fe20000000000 */
[----:B------:R-:W-:Y:S01]  /*2330*/  UMOV UR59, 0x80004020 ;  /* 0x80004020003b7882 */ /* 0x000fe20000000000 */
[----:B------:R1:W-:Y:S01]  /*2340*/  UTCHMMA tmem[UR21], gdesc[UR62], tmem[UR22], tmem[UR46], idesc[UR47], UPT ;  /* 0x00ff2e3e150079ea */ /* 0x0003e2000b800016 */
        /* <DEDUP_REMOVED lines=16> */
[----:B------:R1:W-:Y:S01]  /*2450*/  UTCHMMA tmem[UR11], gdesc[UR52], tmem[UR12], tmem[UR32], idesc[UR33], UPT ;  /* 0x00ff20340b0079ea */ /* 0x0003e2000b80000c */
[----:B------:R1:W-:Y:S01]  /*2460*/  UTCHMMA tmem[UR9], gdesc[UR50], tmem[UR10], tmem[UR26], idesc[UR27], UPT ;  /* 0x00ff1a32090079ea */ /* 0x0003e2000b80000a */
[----:B------:R-:W-:Y:S05]  /*2470*/  BRA.U UP5, `(.L_x_54) ;  /* 0x0000000105047547 */ /* 0x000fea000b800000 */
[----:B-1----:R-:W-:Y:S05]  /*2480*/  BPT.TRAP 0x1 ;  /* 0x000000040000795c */ /* 0x002fea0000300000 */
.L_x_54:
[----:B-1----:R-:W-:Y:S01]  /*2490*/  UIADD3 UR10, UPT, UPT, UR4, 0xa090, URZ ;  /* 0x0000a090040a7890 */ /* 0x002fe2000fffe0ff */
[----:B------:R-:W-:Y:S01]  /*24a0*/  HFMA2 R8, -RZ, RZ, 0, 5.9604644775390625e-08 ;  /* 0x00000001ff087431 */ /* 0x000fe200000001ff */
[----:B------:R-:W-:Y:S01]  /*24b0*/  UISETP.GE.AND UP0, UPT, UR8, 0x81, UPT ;  /* 0x000000810800788c */ /* 0x000fe2000bf06270 */
[----:B------:R-:W-:Y:S01]  /*24c0*/  MOV R7, RZ ;  /* 0x000000ff00077202 */ /* 0x000fe20000000f00 */
[----:B------:R-:W-:Y:S01]  /*24d0*/  UMOV UR9, URZ ;  /* 0x000000ff00097c82 */ /* 0x000fe20008000000 */
[----:B------:R-:W-:Y:S01]  /*24e0*/  UMOV UR27, 0x200 ;  /* 0x00000200001b7882 */ /* 0x000fe20000000000 */
[----:B------:R-:W-:-:S03]  /*24f0*/  UMOV UR26, 0x1 ;  /* 0x00000001001a7882 */ /* 0x000fc60000000000 */
[----:B------:R1:W-:Y:S02]  /*2500*/  UTCBAR [UR10], URZ ;  /* 0x000000ff0a0073e9 */ /* 0x0003e400080000ff */
[----:B------:R-:W-:Y:S05]  /*2510*/  BRA.U !UP0, `(.L_x_55) ;  /* 0x0000001108207547 */ /* 0x000fea000b800000 */
[----:B------:R-:W-:Y:S01]  /*2520*/  UIADD3 UR8, UPT, UPT, UR8, 0x7f, URZ ;  /* 0x0000007f08087890 */ /* 0x000fe2000fffe0ff */
[----:B------:R-:W-:Y:S01]  /*2530*/  CS2R R6, SRZ ;  /* 0x0000000000067805 */ /* 0x000fe2000001ff00 */
[----:B------:R-:W-:Y:S01]  /*2540*/  IMAD.MOV.U32 R8, RZ, RZ, 0x1 ;  /* 0x00000001ff087424 */ /* 0x000fe200078e00ff */
[----:B------:R-:W-:Y:S01]  /*2550*/  MOV R5, RZ ;  /* 0x000000ff00057202 */ /* 0x000fe20000000f00 */
[----:B------:R-:W-:Y:S01]  /*2560*/  USHF.R.S32.HI UR25, URZ, 0x1f, UR8 ;  /* 0x0000001fff197899 */ /* 0x000fe20008011408 */
[----:B-1----:R-:W-:Y:S01]  /*2570*/  UMOV UR10, 0x2 ;  /* 0x00000002000a7882 */ /* 0x002fe20000000000 */
[----:B------:R-:W-:Y:S02]  /*2580*/  UMOV UR26, 0x1 ;  /* 0x00000001001a7882 */ /* 0x000fe40000000000 */
[----:B------:R-:W-:Y:S01]  /*2590*/  ULEA.HI UR25, UR25, UR8, URZ, 0x7 ;  /* 0x0000000819197291 */ /* 0x000fe2000f8f38ff */
[----:B------:R-:W-:Y:S02]  /*25a0*/  UMOV UR9, URZ ;  /* 0x000000ff00097c82 */ /* 0x000fe40008000000 */
[----:B------:R-:W-:Y:S01]  /*25b0*/  UMOV UR8, 0x1 ;  /* 0x0000000100087882 */ /* 0x000fe20000000000 */
[----:B------:R-:W-:-:S12]  /*25c0*/  USHF.R.S32.HI UR25, URZ, 0x7, UR25 ;  /* 0x00000007ff197899 */ /* 0x000fd80008011419 */
.L_x_74:
[----:B--2---:R-:W-:Y:S05]  /*25d0*/  BRA.U !UP1, `(.L_x_56) ;  /* 0x0000000109047547 */ /* 0x004fea000b800000 */
[----:B------:R-:W-:Y:S05]  /*25e0*/  BPT.TRAP 0x1 ;  /* 0x000000040000795c */ /* 0x000fea0000300000 */
.L_x_56:
[----:B------:R-:W-:Y:S01]  /*25f0*/  ULEA UR11, UR10, UR4, 0x3 ;  /* 0x000000040a0b7291 */ /* 0x000fe2000f8e18ff */
[----:B------:R-:W-:Y:S01]  /*2600*/  SHF.L.U32 R4, R5, 0x1f, RZ ;  /* 0x0000001f05047819 */ /* 0x000fe200000006ff */
[----:B------:R-:W-:Y:S02]  /*2610*/  HFMA2 R0, -RZ, RZ, 0, 0 ;  /* 0x00000000ff007431 */ /* 0x000fe400000001ff */
[----:B------:R-:W-:Y:S05]  /*2620*/  IMAD.MOV.U32 R2, RZ, RZ, RZ ;  /* 0x000000ffff027224 */ /* 0x000fea00078e00ff */
[----:B------:R-:W1:Y:S02]  /*2630*/  SYNCS.PHASECHK.TRANS64.TRYWAIT P0, [UR11+0xa020], R4 ;  /* 0x00a02004ff0075a7 */ /* 0x000e64000800110b */
[----:B-1----:R-:W-:Y:S05]  /*2640*/  @!P0 BRA `(.L_x_57) ;  /* 0x000000f400948947 */ /* 0x002fea0003800000 */
.L_x_352:
[----:B------:R-:W-:Y:S01]  /*2650*/  ULEA UR70, UR10, UR6, 0x9 ;  /* 0x000000060a467291 */ /* 0x000fe2000f8e48ff */
[----:B------:R-:W-:Y:S01]  /*2660*/  R2UR UR12, R2 ;  /* 0x00000000020c72ca */ /* 0x000fe200000e0000 */
[----:B------:R-:W-:Y:S01]  /*2670*/  UIADD3 UR24, UPT, UPT, UR10, 0x1, URZ ;  /* 0x000000010a187890 */ /* 0x000fe2000fffe0ff */
[----:B------:R-:W-:Y:S01]  /*2680*/  R2UR UR11, R0 ;  /* 0x00000000000b72ca */ /* 0x000fe200000e0000 */
[----:B------:R-:W-:Y:S02]  /*2690*/  UIADD3 UR68, UPT, UPT, UR70, 0x2, URZ ;  /* 0x0000000246447890 */ /* 0x000fe4000fffe0ff */
[----:B------:R-:W-:Y:S02]  /*26a0*/  UISETP.NE.AND UP4, UPT, UR42, URZ, UPT ;  /* 0x000000ff2a00728c */ /* 0x000fe4000bf85270 */
[----:B------:R-:W-:Y:S01]  /*26b0*/  UISETP.NE.AND UP0, UPT, UR24, 0x3, UPT ;  /* 0x000000031800788c */ /* 0x000fe2000bf05270 */
[----:B------:R-:W-:Y:S01]  /*26c0*/  UMOV UR18, 0x0 ;  /* 0x0000000000127882 */ /* 0x000fe20000000000 */
[----:B------:R-:W-:Y:S02]  /*26d0*/  UMOV UR19, 0x8200490 ;  /* 0x0820049000137882 */ /* 0x000fe40000000000 */
[----:B------:R-:W-:Y:S02]  /*26e0*/  USEL UR10, URZ, 0x1, UP0 ;  /* 0x00000001ff0a7887 */ /* 0x000fe40008000000 */
[----:B------:R-:W-:Y:S01]  /*26f0*/  USEL UR24, UR24, URZ, UP0 ;  /* 0x000000ff18187287 */ /* 0x000fe20008000000 */
[----:B------:R-:W-:Y:S01]  /*2700*/  UMOV UR71, 0x80004020 ;  /* 0x8000402000477882 */ /* 0x000fe20000000000 */
[----:B------:R-:W-:Y:S01]  /*2710*/  UMOV UR16, UR30 ;  /* 0x0000001e00107c82 */ /* 0x000fe20008000000 */
[----:B------:R2:W-:Y:S01]  /*2720*/  UTCHMMA gdesc[UR28], gdesc[UR70], tmem[UR12], tmem[UR18], idesc[UR19], !UPT ;  /* 0x00ff12461c0075ea */ /* 0x0005e2000f80000c */
[----:B------:R-:W-:Y:S01]  /*2730*/  UMOV UR17, 0x80004020 ;  /* 0x8000402000117882 */ /* 0x000fe20000000000 */
[----:B------:R-:W-:Y:S01]  /*2740*/  UMOV UR14, 0x0 ;  /* 0x00000000000e7882 */ /* 0x000fe20000000000 */
[----:B------:R-:W-:Y:S01]  /*2750*/  UMOV UR15, 0x8200490 ;  /* 0x08200490000f7882 */ /* 0x000fe20000000000 */
[----:B------:R-:W-:Y:S01]  /*2760*/  LOP3.LUT R5, R5, UR10, RZ, 0x3c, !PT ;  /* 0x0000000a05057c12 */ /* 0x000fe2000f8e3cff */
[----:B------:R-:W-:Y:S02]  /*2770*/  UMOV UR69, 0x80004020 ;  /* 0x8000402000457882 */ /* 0x000fe40000000000 */
[----:B------:R2:W-:Y:S01]  /*2780*/  UTCHMMA gdesc[UR16], gdesc[UR68], tmem[UR11], tmem[UR14], idesc[UR15], UPT ;  /* 0x00ff0e44100075ea */ /* 0x0005e2000b80000b */
[----:B------:R-:W-:Y:S05]  /*2790*/  BRA.U UP4, `(.L_x_58) ;  /* 0x0000000104047547 */ /* 0x000fea000b800000 */
[----:B--2---:R-:W-:Y:S05]  /*27a0*/  BPT.TRAP 0x1 ;  /* 0x000000040000795c */ /* 0x004fea0000300000 */
.L_x_58:
[----:B------:R-:W-:Y:S01]  /*27b0*/  LOP3.LUT R6, R6, 0x1, RZ, 0x3c, !PT ;  /* 0x0000000106067812 */ /* 0x000fe200078e3cff */
[----:B------:R-:W-:Y:S09]  /*27c0*/  UIADD3 UR10, UPT, UPT, UR4, 0xa050, URZ ;  /* 0x0000a050040a7890 */ /* 0x000ff2000fffe0ff */
[----:B------:R3:W-:Y:S01]  /*27d0*/  UTCBAR [UR10], URZ ;  /* 0x000000ff0a0073e9 */ /* 0x0007e200080000ff */
[----:B------:R-:W-:Y:S05]  /*27e0*/  BRA.U UP5, `(.L_x_59) ;  /* 0x0000000105047547 */ /* 0x000fea000b800000 */
[----:B--23--:R-:W-:Y:S05]  /*27f0*/  BPT.TRAP 0x1 ;  /* 0x000000040000795c */ /* 0x00cfea0000300000 */
.L_x_59:
[----:B-1----:R-:W-:Y:S01]  /*2800*/  SHF.L.U32 R3, R8, 0x1f, RZ ;  /* 0x0000001f08037819 */ /* 0x002fe200000006ff */
[----:B------:R-:W-:Y:S03]  /*2810*/  UISETP.NE.AND UP3, UPT, UR41, URZ, UPT ;  /* 0x000000ff2900728c */ /* 0x000fe6000bf65270 */
[----:B------:R-:W1:Y:S02]  /*2820*/  SYNCS.PHASECHK.TRANS64.TRYWAIT P0, [UR4+0xa0a8], R3 ;  /* 0x00a0a803ff0075a7 */ /* 0x000e640008001104 */
[----:B-1----:R-:W-:Y:S06]  /*2830*/  @!P0 BRA `(.L_x_60) ;  /* 0x000000f400308947 */ /* 0x002fec0003800000 */
.L_x_354:
[----:B------:R-:W-:Y:S05]  /*2840*/  BRA.U UP3, `(.L_x_61) ;  /* 0x0000000103047547 */ /* 0x000fea000b800000 */
[----:B--23--:R-:W-:Y:S05]  /*2850*/  BPT.TRAP 0x1 ;  /* 0x000000040000795c */ /* 0x00cfea0000300000 */
.L_x_61:
[----:B------:R-:W-:Y:S01]  /*2860*/  SHF.L.U32 R9, R7, 0x1f, RZ ;  /* 0x0000001f07097819 */ /* 0x000fe200000006ff */
[----:B------:R-:W-:Y:S01]  /*2870*/  IMAD.MOV.U32 R4, RZ, RZ, 0xa0 ;  /* 0x000000a0ff047424 */ /* 0x000fe200078e00ff */
[----:B-1----:R-:W-:Y:S02]  /*2880*/  MOV R3, 0x180 ;  /* 0x0000018000037802 */ /* 0x002fe40000000f00 */
[----:B------:R-:W1:Y:S02]  /*2890*/  SYNCS.PHASECHK.TRANS64.TRYWAIT P0, [UR4+0xa068], R9 ;  /* 0x00a06809ff0075a7 */ /* 0x000e640008001104 */
[----:B-1----:R-:W-:Y:S05]  /*28a0*/  @!P0 BRA `(.L_x_62) ;  /* 0x000000f4002c8947 */ /* 0x002fea0003800000 */
.L_x_356:
[----:B------:R-:W-:Y:S01]  /*28b0*/  ULEA UR66, UR8, UR5, 0x9 ;  /* 0x0000000508427291 */ /* 0x000fe2000f8e48ff */
[----:B------:R-:W-:Y:S01]  /*28c0*/  IMAD.MOV.U32 R2, RZ, RZ, 0xa8 ;  /* 0x000000a8ff027424 */ /* 0x000fe200078e00ff */
[----:B------:R-:W-:Y:S01]  /*28d0*/  UISETP.NE.U32.AND UP0, UPT, UR9, URZ, UPT ;  /* 0x000000ff0900728c */ /* 0x000fe2000bf05070 */
[----:B------:R-:W-:Y:S01]  /*28e0*/  R2UR UR22, R4 ;  /* 0x00000000041672ca */ /* 0x000fe200000e0000 */
[----:B------:R-:W-:Y:S01]  /*28f0*/  UIADD3 UR64, UPT, UPT, UR66, 0x40, URZ ;  /* 0x0000004042407890 */ /* 0x000fe2000fffe0ff */
[----:B------:R-:W-:Y:S01]  /*2900*/  IMAD.MOV.U32 R4, RZ, RZ, 0xb0 ;  /* 0x000000b0ff047424 */ /* 0x000fe200078e00ff */
[----:B------:R-:W-:Y:S01]  /*2910*/  UIADD3 UR62, UPT, UPT, UR66, 0x80, URZ ;  /* 0x00000080423e7890 */ /* 0x000fe2000fffe0ff */
[----:B------:R-:W-:Y:S01]  /*2920*/  R2UR UR20, R2 ;  /* 0x00000000021472ca */ /* 0x000fe200000e0000 */
[----:B------:R-:W-:Y:S01]  /*2930*/  UIADD3 UR60, UPT, UPT, UR66, 0xc0, URZ ;  /* 0x000000c0423c7890 */ /* 0x000fe2000fffe0ff */
[----:B------:R-:W-:Y:S01]  /*2940*/  IMAD.MOV.U32 R2, RZ, RZ, 0xb8 ;  /* 0x000000b8ff027424 */ /* 0x000fe200078e00ff */
[----:B------:R-:W-:Y:S01]  /*2950*/  UIADD3 UR58, UPT, UPT, UR66, 0x100, URZ ;  /* 0x00000100423a7890 */ /* 0x000fe2000fffe0ff */
[----:B------:R-:W-:Y:S01]  /*2960*/  R2UR UR23, R3 ;  /* 0x00000000031772ca */ /* 0x000fe200000e0000 */
[----:B------:R-:W-:Y:S01]  /*2970*/  UIADD3 UR56, UPT, UPT, UR66, 0x140, URZ ;  /* 0x0000014042387890 */ /* 0x000fe2000fffe0ff */
[----:B-1----:R-:W-:Y:S01]  /*2980*/  IMAD.MOV.U32 R0, RZ, RZ, 0x180 ;  /* 0x00000180ff007424 */ /* 0x002fe200078e00ff */
[----:B------:R-:W-:Y:S01]  /*2990*/  UIADD3 UR54, UPT, UPT, UR66, 0x180, URZ ;  /* 0x0000018042367890 */ /* 0x000fe2000fffe0ff */
[----:B--2---:R-:W-:Y:S01]  /*29a0*/  R2UR UR16, R2 ;  /* 0x00000000021072ca */ /* 0x004fe200000e0000 */
[----:B------:R-:W-:Y:S01]  /*29b0*/  UIADD3 UR52, UPT, UPT, UR66, 0x1c0, URZ ;  /* 0x000001c042347890 */ /* 0x000fe2000fffe0ff */
[----:B------:R-:W-:Y:S01]  /*29c0*/  IMAD.MOV.U32 R2, RZ, RZ, 0xc8 ;  /* 0x000000c8ff027424 */ /* 0x000fe200078e00ff */
[----:B------:R-:W-:Y:S01]  /*29d0*/  R2UR UR18, R4 ;  /* 0x00000000041272ca */ /* 0x000fe200000e0000 */
[----:B------:R-:W-:Y:S01]  /*29e0*/  IMAD.MOV.U32 R3, RZ, RZ, 0x180 ;  /* 0x00000180ff037424 */ /* 0x000fe200078e00ff */
[----:B------:R-:W-:Y:S01]  /*29f0*/  R2UR UR21, R0 ;  /* 0x00000000001572ca */ /* 0x000fe200000e0000 */
[----:B------:R-:W-:Y:S01]  /*2a00*/  IMAD.MOV.U32 R4, RZ, RZ, 0xc0 ;  /* 0x000000c0ff047424 */ /* 0x000fe200078e00ff */
[----:B------:R-:W-:Y:S01]  /*2a10*/  R2UR UR12, R2 ;  /* 0x00000000020c72ca */ /* 0x000fe200000e0000 */
[----:B------:R-:W-:Y:S01]  /*2a20*/  IMAD.MOV.U32 R2, RZ, RZ, 0xd0 ;  /* 0x000000d0ff027424 */ /* 0x000fe200078e00ff */
[C---:B------:R-:W-:Y:S01]  /*2a30*/  R2UR UR19, R3.reuse ;  /* 0x00000000031372ca */ /* 0x040fe200000e0000 */
[----:B------:R-:W-:Y:S01]  /*2a40*/  UMOV UR50, 0x0 ;  /* 0x0000000000327882 */ /* 0x000fe20000000000 */
[----:B------:R-:W-:Y:S01]  /*2a50*/  R2UR UR17, R0 ;  /* 0x00000000001172ca */ /* 0x000fe200000e0000 */
[----:B------:R-:W-:Y:S01]  /*2a60*/  UMOV UR51, 0x8090490 ;  /* 0x0809049000337882 */ /* 0x000fe20000000000 */
[----:B---3--:R-:W-:Y:S01]  /*2a70*/  R2UR UR10, R2 ;  /* 0x00000000020a72ca */ /* 0x008fe200000e0000 */
[----:B------:R-:W-:Y:S01]  /*2a80*/  IMAD.MOV.U32 R2, RZ, RZ, 0xd8 ;  /* 0x000000d8ff027424 */ /* 0x000fe200078e00ff */
[----:B------:R-:W-:Y:S01]  /*2a90*/  R2UR UR14, R4 ;  /* 0x00000000040e72ca */ /* 0x000fe200000e0000 */
[----:B------:R-:W-:Y:S01]  /*2aa0*/  UMOV UR67, 0x80004020 ;  /* 0x8000402000437882 */ /* 0x000fe20000000000 */
[----:B------:R-:W-:Y:S01]  /*2ab0*/  R2UR UR15, R3 ;  /* 0x00000000030f72ca */ /* 0x000fe200000e0000 */
[----:B------:R1:W-:Y:S01]  /*2ac0*/  UTCHMMA tmem[UR22], gdesc[UR66], tmem[UR23], tmem[UR50], idesc[UR51], UP0 ;  /* 0x00ff3242160079ea */ /* 0x0003e20008000017 */
[C---:B------:R-:W-:Y:S01]  /*2ad0*/  R2UR UR13, R0.reuse ;  /* 0x00000000000d72ca */ /* 0x040fe200000e0000 */
[----:B------:R-:W-:Y:S01]  /*2ae0*/  UMOV UR48, 0x0 ;  /* 0x0000000000307882 */ /* 0x000fe20000000000 */
[----:B------:R-:W-:Y:S01]  /*2af0*/  R2UR UR11, R0 ;  /* 0x00000000000b72ca */ /* 0x000fe200000e0000 */
[----:B------:R-:W-:Y:S01]  /*2b00*/  UMOV UR49, 0x8090490 ;  /* 0x0809049000317882 */ /* 0x000fe20000000000 */
[----:B------:R-:W-:Y:S01]  /*2b10*/  R2UR UR8, R2 ;  /* 0x00000000020872ca */ /* 0x000fe200000e0000 */
[----:B------:R-:W-:Y:S01]  /*2b20*/  UMOV UR65, 0x80004020 ;  /* 0x8000402000417882 */ /* 0x000fe20000000000 */
[----:B------:R-:W-:Y:S01]  /*2b30*/  R2UR UR9, R0 ;  /* 0x00000000000972ca */ /* 0x000fe200000e0000 */
[----:B------:R1:W-:Y:S01]  /*2b40*/  UTCHMMA tmem[UR20], gdesc[UR64], tmem[UR21], tmem[UR48], idesc[UR49], UPT ;  /* 0x00ff3040140079ea */ /* 0x0003e2000b800015 */
[----:B------:R-:W-:Y:S01]  /*2b50*/  UMOV UR46, 0x0 ;  /* 0x00000000002e7882 */ /* 0x000fe20000000000 */
        /* <DEDUP_REMOVED lines=21> */
[----:B------:R-:W-:Y:S02]  /*2cb0*/  UMOV UR53, 0x80004020 ;  /* 0x8000402000357882 */ /* 0x000fe40000000000 */
[----:B------:R1:W-:Y:S01]  /*2cc0*/  UTCHMMA tmem[UR8], gdesc[UR52], tmem[UR9], tmem[UR32], idesc[UR33], UPT ;  /* 0x00ff2034080079ea */ /* 0x0003e2000b800009 */
[----:B------:R-:W-:Y:S05]  /*2cd0*/  BRA.U UP5, `(.L_x_63) ;  /* 0x0000000105047547 */ /* 0x000fea000b800000 */
[----:B-1----:R-:W-:Y:S05]  /*2ce0*/  BPT.TRAP 0x1 ;  /* 0x000000040000795c */ /* 0x002fea0000300000 */
.L_x_63:
[----:B------:R-:W-:Y:S01]  /*2cf0*/  LOP3.LUT R8, R8, 0x1, RZ, 0x3c, !PT ;  /* 0x0000000108087812 */ /* 0x000fe200078e3cff */
[----:B-1----:R-:W-:Y:S09]  /*2d00*/  UIADD3 UR8, UPT, UPT, UR4, 0xa098, URZ ;  /* 0x0000a09804087890 */ /* 0x002ff2000fffe0ff */
[----:B------:R1:W-:Y:S01]  /*2d10*/  UTCBAR [UR8], URZ ;  /* 0x000000ff080073e9 */ /* 0x0003e200080000ff */
[----:B------:R-:W-:Y:S05]  /*2d20*/  BRA.U !UP1, `(.L_x_64) ;  /* 0x0000000109047547 */ /* 0x000fea000b800000 */
[----:B-1----:R-:W-:Y:S05]  /*2d30*/  BPT.TRAP 0x1 ;  /* 0x000000040000795c */ /* 0x002fea0000300000 */
.L_x_64:
[----:B------:R-:W-:Y:S01]  /*2d40*/  ULEA UR10, UR26, UR4, 0x3 ;  /* 0x000000041a0a7291 */ /* 0x000fe2000f8e18ff */
[----:B------:R-:W-:Y:S01]  /*2d50*/  IMAD.MOV.U32 R2, RZ, RZ, 0x80 ;  /* 0x00000080ff027424 */ /* 0x000fe200078e00ff */
[----:B------:R-:W-:Y:S01]  /*2d60*/  UIADD3 UR12, UPT, UPT, UR28, 0x200, URZ ;  /* 0x000002001c0c7890 */ /* 0x000fe2000fffe0ff */
[----:B------:R-:W-:Y:S01]  /*2d70*/  IMAD.MOV.U32 R0, RZ, RZ, 0x80 ;  /* 0x00000080ff007424 */ /* 0x000fe200078e00ff */
[----:B------:R-:W-:Y:S02]  /*2d80*/  UIADD3 UR10, UPT, UPT, UR10, 0xa038, URZ ;  /* 0x0000a0380a0a7890 */ /* 0x000fe4000fffe0ff */
[----:B------:R-:W-:Y:S01]  /*2d90*/  UIADD3 UR14, UPT, UPT, UR28, 0x202, URZ ;  /* 0x000002021c0e7890 */ /* 0x000fe2000fffe0ff */
[----:B------:R-:W-:Y:S01]  /*2da0*/  R2UR UR9, R2 ;  /* 0x00000000020972ca */ /* 0x000fe200000e0000 */
[----:B------:R-:W-:Y:S01]  /*2db0*/  UIADD3 UR11, UPT, UPT, UR26, 0x1, URZ ;  /* 0x000000011a0b7890 */ /* 0x000fe2000fffe0ff */
[----:B-1----:R-:W-:Y:S01]  /*2dc0*/  R2UR UR8, R0 ;  /* 0x00000000000872ca */ /* 0x002fe200000e0000 */
[----:B------:R-:W-:Y:S01]  /*2dd0*/  UMOV UR71, 0x80004020 ;  /* 0x8000402000477882 */ /* 0x000fe20000000000 */
[----:B------:R-:W-:Y:S01]  /*2de0*/  UMOV UR16, 0x0 ;  /* 0x0000000000107882 */ /* 0x000fe20000000000 */
[----:B------:R-:W-:Y:S01]  /*2df0*/  UISETP.NE.AND UP0, UPT, UR11, 0x3, UPT ;  /* 0x000000030b00788c */ /* 0x000fe2000bf05270 */
[----:B------:R1:W-:Y:S01]  /*2e00*/  UTCBAR [UR10], URZ ;  /* 0x000000ff0a0073e9 */ /* 0x0003e200080000ff */
[----:B------:R-:W-:Y:S01]  /*2e10*/  UMOV UR17, 0x8200490 ;  /* 0x0820049000117882 */ /* 0x000fe20000000000 */
[----:B------:R-:W-:Y:S01]  /*2e20*/  UMOV UR13, 0x80004020 ;  /* 0x80004020000d7882 */ /* 0x000fe20000000000 */
[----:B------:R-:W-:Y:S01]  /*2e30*/  USEL UR11, UR11, URZ, UP0 ;  /* 0x000000ff0b0b7287 */ /* 0x000fe20008000000 */
[----:B------:R-:W-:Y:S01]  /*2e40*/  UMOV UR69, 0x80004020 ;  /* 0x8000402000457882 */ /* 0x000fe20000000000 */
[----:B------:R-:W-:Y:S02]  /*2e50*/  UMOV UR18, 0x0 ;  /* 0x0000000000127882 */ /* 0x000fe40000000000 */
[----:B------:R1:W-:Y:S01]  /*2e60*/  UTCHMMA gdesc[UR12], gdesc[UR70], tmem[UR9], tmem[UR16], idesc[UR17], !UPT ;  /* 0x00ff10460c0075ea */ /* 0x0003e2000f800009 */
[----:B------:R-:W-:Y:S01]  /*2e70*/  UMOV UR19, 0x8200490 ;  /* 0x0820049000137882 */ /* 0x000fe20000000000 */
[----:B------:R-:W-:Y:S02]  /*2e80*/  UMOV UR15, 0x80004020 ;  /* 0x80004020000f7882 */ /* 0x000fe40000000000 */
[----:B------:R1:W-:Y:S01]  /*2e90*/  UTCHMMA gdesc[UR14], gdesc[UR68], tmem[UR8], tmem[UR18], idesc[UR19], UPT ;  /* 0x00ff12440e0075ea */ /* 0x0003e2000b800008 */
[----:B------:R-:W-:Y:S05]  /*2ea0*/  BRA.U UP3, `(.L_x_65) ;  /* 0x0000000103047547 */ /* 0x000fea000b800000 */
[----:B-1----:R-:W-:Y:S05]  /*2eb0*/  BPT.TRAP 0x1 ;  /* 0x000000040000795c */ /* 0x002fea0000300000 */
.L_x_65:
[----:B-1----:R-:W-:Y:S09]  /*2ec0*/  UIADD3 UR8, UPT, UPT, UR4, 0xa060, URZ ;  /* 0x0000a06004087890 */ /* 0x002ff2000fffe0ff */
[----:B------:R1:W-:Y:S01]  /*2ed0*/  UTCBAR [UR8], URZ ;  /* 0x000000ff080073e9 */ /* 0x0003e200080000ff */
[----:B------:R-:W-:Y:S05]  /*2ee0*/  BRA.U !UP1, `(.L_x_66) ;  /* 0x0000000109047547 */ /* 0x000fea000b800000 */
[----:B-1----:R-:W-:Y:S05]  /*2ef0*/  BPT.TRAP 0x1 ;  /* 0x000000040000795c */ /* 0x002fea0000300000 */
.L_x_66:
[----:B------:R-:W-:Y:S02]  /*2f00*/  ULEA UR9, UR11, UR4, 0x3 ;  /* 0x000000040b097291 */ /* 0x000fe4000f8e18ff */
[----:B------:R-:W-:Y:S02]  /*2f10*/  UIADD3 UR11, UPT, UPT, UR11, 0x1, URZ ;  /* 0x000000010b0b7890 */ /* 0x000fe4000fffe0ff */
[----:B-1----:R-:W-:Y:S02]  /*2f20*/  UIADD3 UR8, UPT, UPT, UR9, 0xa038, URZ ;  /* 0x0000a03809087890 */ /* 0x002fe4000fffe0ff */
[----:B------:R-:W-:Y:S04]  /*2f30*/  UISETP.NE.AND UP0, UPT, UR11, 0x3, UPT ;  /* 0x000000030b00788c */ /* 0x000fe8000bf05270 */
[----:B------:R-:W-:Y:S03]  /*2f40*/  USEL UR26, UR11, URZ, UP0 ;  /* 0x000000ff0b1a7287 */ /* 0x000fe60008000000 */
[----:B------:R1:W-:Y:S01]  /*2f50*/  UTCBAR [UR8], URZ ;  /* 0x000000ff080073e9 */ /* 0x0003e200080000ff */
[----:B------:R-:W-:Y:S08]  /*2f60*/  BRA.U !UP1, `(.L_x_67) ;  /* 0x0000000109047547 */ /* 0x000ff0000b800000 */
[----:B-1----:R-:W-:Y:S05]  /*2f70*/  BPT.TRAP 0x1 ;  /* 0x000000040000795c */ /* 0x002fea0000300000 */
.L_x_67:
[----:B-1----:R-:W-:Y:S01]  /*2f80*/  ULEA UR8, UR24, UR4, 0x3 ;  /* 0x0000000418087291 */ /* 0x002fe2000f8e18ff */
[----:B------:R-:W-:Y:S08]  /*2f90*/  SHF.L.U32 R3, R5, 0x1f, RZ ;  /* 0x0000001f05037819 */ /* 0x000ff000000006ff */
[----:B------:R-:W1:Y:S02]  /*2fa0*/  SYNCS.PHASECHK.TRANS64.TRYWAIT P0, [UR8+0xa020], R3 ;  /* 0x00a02003ff0075a7 */ /* 0x000e640008001108 */
[----:B-1----:R-:W-:Y:S05]  /*2fb0*/  @!P0 BRA `(.L_x_68) ;  /* 0x000000ec00808947 */ /* 0x002fea0003800000 */
.L_x_358:
[----:B------:R-:W-:Y:S05]  /*2fc0*/  BRA.U UP5, `(.L_x_69) ;  /* 0x0000000105047547 */ /* 0x000fea000b800000 */
[----:B------:R-:W-:Y:S05]  /*2fd0*/  BPT.TRAP 0x1 ;  /* 0x000000040000795c */ /* 0x000fea0000300000 */
.L_x_69:
[----:B-1----:R-:W-:Y:S04]  /*2fe0*/  SHF.L.U32 R3, R8, 0x1f, RZ ;  /* 0x0000001f08037819 */ /* 0x002fe800000006ff */
[----:B------:R-:W1:Y:S02]  /*2ff0*/  SYNCS.PHASECHK.TRANS64.TRYWAIT P0, [UR4+0xa0a0], R3 ;  /* 0x00a0a003ff0075a7 */ /* 0x000e640008001104 */
[----:B-1----:R-:W-:Y:S05]  /*3000*/  @!P0 BRA `(.L_x_70) ;  /* 0x000000ec00848947 */ /* 0x002fea0003800000 */
.L_x_360:
[----:B------:R-:W-:Y:S05]  /*3010*/  BRA.U UP4, `(.L_x_71) ;  /* 0x0000000104047547 */ /* 0x000fea000b800000 */
[----:B------:R-:W-:Y:S05]  /*3020*/  BPT.TRAP 0x1 ;  /* 0x000000040000795c */ /* 0x000fea0000300000 */
.L_x_71:
[----:B------:R-:W-:Y:S01]  /*3030*/  SHF.L.U32 R4, R6, 0x1f, RZ ;  /* 0x0000001f06047819 */ /* 0x000fe200000006ff */
[----:B-1----:R-:W-:Y:S02]  /*3040*/  HFMA2 R0, -RZ, RZ, 0, 1.52587890625e-05 ;  /* 0x00000100ff007431 */ /* 0x002fe400000001ff */
[----:B------:R-:W-:Y:S01]  /*3050*/  IMAD.MOV.U32 R2, RZ, RZ, 0x20 ;  /* 0x00000020ff027424 */ /* 0x000fe200078e00ff */
[----:B------:R-:W1:Y:S02]  /*3060*/  SYNCS.PHASECHK.TRANS64.TRYWAIT P0, [UR4+0xa058], R4 ;  /* 0x00a05804ff0075a7 */ /* 0x000e640008001104 */
[----:B-1----:R-:W-:Y:S05]  /*3070*/  @!P0 BRA `(.L_x_72) ;  /* 0x000000ec00808947 */ /* 0x002fea0003800000 */
.L_x_362:
[----:B------:R-:W-:Y:S01]  /*3080*/  USHF.L.U32 UR27, UR24, 0x9, URZ ;  /* 0x00000009181b7899 */ /* 0x000fe200080006ff */
[----:B------:R-:W-:Y:S01]  /*3090*/  R2UR UR22, R2 ;  /* 0x00000000021672ca */ /* 0x000fe200000e0000 */
[----:B------:R-:W-:Y:S01]  /*30a0*/  IMAD.MOV.U32 R2, RZ, RZ, 0x100 ;  /* 0x00000100ff027424 */ /* 0x000fe200078e00ff */
[----:B------:R-:W-:Y:S01]  /*30b0*/  R2UR UR23, R0 ;  /* 0x00000000001772ca */ /* 0x000fe200000e0000 */
[----:B------:R-:W-:Y:S01]  /*30c0*/  UIADD3 UR66, UPT, UPT, UR5, UR27, URZ ;  /* 0x0000001b05427290 */ /* 0x000fe2000fffe0ff */
[----:B-1----:R-:W-:Y:S01]  /*30d0*/  IMAD.MOV.U32 R3, RZ, RZ, 0x28 ;  /* 0x00000028ff037424 */ /* 0x002fe200078e00ff */
[----:B------:R-:W-:Y:S01]  /*30e0*/  UMOV UR50, 0x0 ;  /* 0x0000000000327882 */ /* 0x000fe20000000000 */
[C---:B------:R-:W-:Y:S01]  /*30f0*/  R2UR UR21, R2.reuse ;  /* 0x00000000021572ca */ /* 0x040fe200000e0000 */
[----:B------:R-:W-:Y:S01]  /*3100*/  UIADD3 UR64, UPT, UPT, UR66, 0x40, URZ ;  /* 0x0000004042407890 */ /* 0x000fe2000fffe0ff */
[----:B------:R-:W-:Y:S01]  /*3110*/  R2UR UR19, R2 ;  /* 0x00000000021372ca */ /* 0x000fe200000e0000 */
[----:B------:R-:W-:Y:S01]  /*3120*/  UIADD3 UR62, UPT, UPT, UR66, 0x80, URZ ;  /* 0x00000080423e7890 */ /* 0x000fe2000fffe0ff */
[----:B------:R-:W-:Y:S01]  /*3130*/  IMAD.MOV.U32 R2, RZ, RZ, 0x40 ;  /* 0x00000040ff027424 */ /* 0x000fe200078e00ff */
[----:B------:R-:W-:Y:S01]  /*3140*/  UIADD3 UR60, UPT, UPT, UR66, 0xc0, URZ ;  /* 0x000000c0423c7890 */ /* 0x000fe2000fffe0ff */
[----:B------:R-:W-:Y:S01]  /*3150*/  IMAD.MOV.U32 R0, RZ, RZ, 0x30 ;  /* 0x00000030ff007424 */ /* 0x000fe200078e00ff */
[----:B------:R-:W-:Y:S01]  /*3160*/  UIADD3 UR58, UPT, UPT, UR66, 0x100, URZ ;  /* 0x00000100423a7890 */ /* 0x000fe2000fffe0ff */
[----:B------:R-:W-:Y:S01]  /*3170*/  R2UR UR20, R3 ;  /* 0x00000000031472ca */ /* 0x000fe200000e0000 */
[----:B------:R-:W-:Y:S01]  /*3180*/  UIADD3 UR56, UPT, UPT, UR66, 0x140, URZ ;  /* 0x0000014042387890 */ /* 0x000fe2000fffe0ff */
[----:B------:R-:W-:Y:S01]  /*3190*/  R2UR UR14, R2 ;  /* 0x00000000020e72ca */ /* 0x000fe200000e0000 */
[----:B------:R-:W-:Y:S01]  /*31a0*/  UIADD3 UR54, UPT, UPT, UR66, 0x180, URZ ;  /* 0x0000018042367890 */ /* 0x000fe2000fffe0ff */
[----:B------:R-:W-:Y:S01]  /*31b0*/  IMAD.MOV.U32 R2, RZ, RZ, 0x100 ;  /* 0x00000100ff027424 */ /* 0x000fe200078e00ff */
        /* <DEDUP_REMOVED lines=8> */
[----:B------:R-:W-:Y:S01]  /*3240*/  R2UR UR17, R0 ;  /* 0x00000000001172ca */ /* 0x000fe200000e0000 */
[----:B------:R-:W-:Y:S01]  /*3250*/  UMOV UR51, 0x8090490 ;  /* 0x0809049000337882 */ /* 0x000fe20000000000 */
[----:B------:R-:W-:Y:S01]  /*3260*/  R2UR UR10, R2 ;  /* 0x00000000020a72ca */ /* 0x000fe200000e0000 */
[----:B------:R-:W-:Y:S01]  /*3270*/  IMAD.MOV.U32 R2, RZ, RZ, 0x58 ;  /* 0x00000058ff027424 */ /* 0x000fe200078e00ff */
[C---:B------:R-:W-:Y:S01]  /*3280*/  R2UR UR15, R0.reuse ;  /* 0x00000000000f72ca */ /* 0x040fe200000e0000 */
[----:B------:R-:W-:Y:S01]  /*3290*/  UMOV UR67, 0x80004020 ;  /* 0x8000402000437882 */ /* 0x000fe20000000000 */
[----:B------:R-:W-:Y:S01]  /*32a0*/  R2UR UR12, R3 ;  /* 0x00000000030c72ca */ /* 0x000fe200000e0000 */
[----:B------:R1:W-:Y:S01]  /*32b0*/  UTCHMMA tmem[UR22], gdesc[UR66], tmem[UR23], tmem[UR50], idesc[UR51], UPT ;  /* 0x00ff3242160079ea */ /* 0x0003e2000b800017 */
[----:B------:R-:W-:Y:S01]  /*32c0*/  R2UR UR11, R0 ;  /* 0x00000000000b72ca */ /* 0x000fe200000e0000 */
[----:B------:R-:W-:Y:S01]  /*32d0*/  UMOV UR48, 0x0 ;  /* 0x0000000000307882 */ /* 0x000fe20000000000 */
[----:B------:R-:W-:Y:S01]  /*32e0*/  R2UR UR8, R2 ;  /* 0x00000000020872ca */ /* 0x000fe200000e0000 */
[----:B------:R-:W-:Y:S01]  /*32f0*/  UMOV UR49, 0x8090490 ;  /* 0x0809049000317882 */ /* 0x000fe20000000000 */
[----:B------:R-:W-:Y:S01]  /*3300*/  R2UR UR9, R0 ;  /* 0x00000000000972ca */ /* 0x000fe200000e0000 */
        /* <DEDUP_REMOVED lines=28> */
.L_x_73:
[----:B-1----:R-:W-:Y:S01]  /*34d0*/  UIADD3 UR11, UPT, UPT, UR4, 0xa090, URZ ;  /* 0x0000a090040b7890 */ /* 0x002fe2000fffe0ff */
[----:B------:R-:W-:Y:S01]  /*34e0*/  LOP3.LUT R7, R7, 0x1, RZ, 0x3c, !PT ;  /* 0x0000000107077812 */ /* 0x000fe200078e3cff */
[----:B------:R-:W-:Y:S02]  /*34f0*/  UIADD3 UR10, UPT, UPT, UR24, 0x1, URZ ;  /* 0x00000001180a7890 */ /* 0x000fe4000fffe0ff */
[----:B------:R-:W-:Y:S02]  /*3500*/  UISETP.GT.AND UP0, UPT, UR25, 0x2, UPT ;  /* 0x000000021900788c */ /* 0x000fe4000bf04270 */
[----:B------:R-:W-:Y:S02]  /*3510*/  UISETP.NE.AND UP2, UPT, UR10, 0x3, UPT ;  /* 0x000000030a00788c */ /* 0x000fe4000bf45270 */
[----:B------:R-:W-:Y:S01]  /*3520*/  UIADD3 UR25, UPT, UPT, UR25, -0x1, URZ ;  /* 0xffffffff19197890 */ /* 0x000fe2000fffe0ff */
[----:B------:R2:W-:Y:S01]  /*3530*/  UTCBAR [UR11], URZ ;  /* 0x000000ff0b0073e9 */ /* 0x0005e200080000ff */
[----:B------:R-:W-:Y:S02]  /*3540*/  USEL UR8, URZ, 0x1, UP2 ;  /* 0x00000001ff087887 */ /* 0x000fe40009000000 */
[----:B------:R-:W-:Y:S01]  /*3550*/  USEL UR10, UR10, URZ, UP2 ;  /* 0x000000ff0a0a7287 */ /* 0x000fe20009000000 */
[----:B------:R-:W-:Y:S03]  /*3560*/  UMOV UR9, 0x1 ;  /* 0x0000000100097882 */ /* 0x000fe60000000000 */
[----:B------:R-:W-:Y:S01]  /*3570*/  LOP3.LUT R5, R5, UR8, RZ, 0x3c, !PT ;  /* 0x0000000805057c12 */ /* 0x000fe2000f8e3cff */
[----:B------:R-:W-:Y:S01]  /*3580*/  UMOV UR8, UR24 ;  /* 0x0000001800087c82 */ /* 0x000fe20008000000 */
[----:B------:R-:W-:Y:S05]  /*3590*/  BRA.U UP0, `(.L_x_74) ;  /* 0xfffffff1000c7547 */ /* 0x000fea000b83ffff */
.L_x_55:
[----:B------:R-:W-:Y:S04]  /*35a0*/  BSSY.RECONVERGENT B0, `(.L_x_75) ;  /* 0x0000003000007945 */ /* 0x000fe80003800200 */
[----:B------:R-:W-:Y:S05]  /*35b0*/  @!P4 BRA `(.L_x_76) ;  /* 0x000000000004c947 */ /* 0x000fea0003800000 */
[----:B-12---:R-:W-:Y:S05]  /*35c0*/  BPT.TRAP 0x1 ;  /* 0x000000040000795c */ /* 0x006fea0000300000 */
.L_x_76:
[----:B-12---:R-:W-:Y:S05]  /*35d0*/  BSYNC.RECONVERGENT B0 ;  /* 0x0000000000007941 */ /* 0x006fea0003800200 */
.L_x_75:
[----:B------:R-:W-:Y:S01]  /*35e0*/  UIADD3 UR6, UPT, UPT, UR4, 0xa010, URZ ;  /* 0x0000a01004067890 */ /* 0x000fe2000fffe0ff */
[----:B------:R-:W-:Y:S08]  /*35f0*/  BSSY.RECONVERGENT B0, `(.L_x_77) ;  /* 0x0000004000007945 */ /* 0x000ff00003800200 */
[----:B------:R1:W-:Y:S01]  /*3600*/  UTCBAR [UR6], URZ ;  /* 0x000000ff060073e9 */ /* 0x0003e200080000ff */
[----:B------:R-:W-:Y:S05]  /*3610*/  @!P4 BRA `(.L_x_78) ;  /* 0x000000000004c947 */ /* 0x000fea0003800000 */
[----:B-1----:R-:W-:Y:S05]  /*3620*/  BPT.TRAP 0x1 ;  /* 0x000000040000795c */ /* 0x002fea0000300000 */
.L_x_78:
[----:B-1----:R-:W-:Y:S05]  /*3630*/  BSYNC.RECONVERGENT B0 ;  /* 0x0000000000007941 */ /* 0x002fea0003800200 */
.L_x_77:
[----:B------:R-:W-:-:S09]  /*3640*/  UIADD3 UR6, UPT, UPT, UR4, 0xa018, URZ ;  /* 0x0000a01804067890 */ /* 0x000fd2000fffe0ff */
[----:B------:R1:W-:Y:S01]  /*3650*/  UTCBAR [UR6], URZ ;  /* 0x000000ff060073e9 */ /* 0x0003e200080000ff */
[----:B------:R-:W-:Y:S05]  /*3660*/  BRA.U UP5, `(.L_x_79) ;  /* 0x0000000105047547 */ /* 0x000fea000b800000 */
[----:B-1----:R-:W-:Y:S05]  /*3670*/  BPT.TRAP 0x1 ;  /* 0x000000040000795c */ /* 0x002fea0000300000 */
.L_x_79:
[----:B------:R-:W-:-:S04]  /*3680*/  SHF.L.U32 R3, R8, 0x1f, RZ ;  /* 0x0000001f08037819 */ /* 0x000fc800000006ff */
[----:B------:R-:W2:Y:S02]  /*3690*/  SYNCS.PHASECHK.TRANS64.TRYWAIT P0, [UR4+0xa0a8], R3 ;  /* 0x00a0a803ff0075a7 */ /* 0x000ea40008001104 */
[----:B--2---:R-:W-:Y:S05]  /*36a0*/  @!P0 BRA `(.L_x_80) ;  /* 0x000000e8000c8947 */ /* 0x004fea0003800000 */
.L_x_364:
[----:B------:R-:W-:Y:S05]  /*36b0*/  BRA.U UP3, `(.L_x_81) ;  /* 0x0000000103047547 */ /* 0x000fea000b800000 */
[----:B-1----:R-:W-:Y:S05]  /*36c0*/  BPT.TRAP 0x1 ;  /* 0x000000040000795c */ /* 0x002fea0000300000 */
.L_x_81:
[----:B------:R-:W-:Y:S01]  /*36d0*/  SHF.L.U32 R7, R7, 0x1f, RZ ;  /* 0x0000001f07077819 */ /* 0x000fe200000006ff */
[----:B--2---:R-:W-:Y:S02]  /*36e0*/  HFMA2 R3, -RZ, RZ, 0, 2.288818359375e-05 ;  /* 0x00000180ff037431 */ /* 0x004fe400000001ff */
[----:B------:R-:W-:Y:S01]  /*36f0*/  IMAD.MOV.U32 R4, RZ, RZ, 0xa0 ;  /* 0x000000a0ff047424 */ /* 0x000fe200078e00ff */
[----:B------:R-:W2:Y:S02]  /*3700*/  SYNCS.PHASECHK.TRANS64.TRYWAIT P0, [UR4+0xa068], R7 ;  /* 0x00a06807ff0075a7 */ /* 0x000ea40008001104 */
[----:B--2---:R-:W-:Y:S05]  /*3710*/  @!P0 BRA `(.L_x_82) ;  /* 0x000000e800088947 */ /* 0x004fea0003800000 */
.L_x_366:
[----:B------:R-:W-:Y:S01]  /*3720*/  IMAD.MOV.U32 R2, RZ, RZ, 0xa8 ;  /* 0x000000a8ff027424 */ /* 0x000fe200078e00ff */
[----:B------:R-:W-:Y:S01]  /*3730*/  R2UR UR17, R4 ;  /* 0x00000000041172ca */ /* 0x000fe200000e0000 */
[----:B------:R-:W-:Y:S01]  /*3740*/  IMAD.MOV.U32 R4, RZ, RZ, 0xb0 ;  /* 0x000000b0ff047424 */ /* 0x000fe200078e00ff */
[----:B------:R-:W-:Y:S01]  /*3750*/  R2UR UR18, R3 ;  /* 0x00000000031272ca */ /* 0x000fe200000e0000 */
[----:B--2---:R-:W-:Y:S01]  /*3760*/  IMAD.MOV.U32 R0, RZ, RZ, 0x180 ;  /* 0x00000180ff007424 */ /* 0x004fe200078e00ff */
[----:B------:R-:W-:Y:S01]  /*3770*/  R2UR UR15, R2 ;  /* 0x00000000020f72ca */ /* 0x000fe200000e0000 */
[----:B------:R-:W-:Y:S01]  /*3780*/  IMAD.MOV.U32 R2, RZ, RZ, 0xb8 ;  /* 0x000000b8ff027424 */ /* 0x000fe200078e00ff */
[----:B------:R-:W-:Y:S01]  /*3790*/  R2UR UR13, R4 ;  /* 0x00000000040d72ca */ /* 0x000fe200000e0000 */
[----:B------:R-:W-:Y:S01]  /*37a0*/  IMAD.MOV.U32 R3, RZ, RZ, 0x180 ;  /* 0x00000180ff037424 */ /* 0x000fe200078e00ff */
[----:B------:R-:W-:Y:S01]  /*37b0*/  R2UR UR16, R0 ;  /* 0x00000000001072ca */ /* 0x000fe200000e0000 */
[----:B------:R-:W-:Y:S01]  /*37c0*/  IMAD.MOV.U32 R4, RZ, RZ, 0xc0 ;  /* 0x000000c0ff047424 */ /* 0x000fe200078e00ff */
[----:B------:R-:W-:Y:S01]  /*37d0*/  R2UR UR11, R2 ;  /* 0x00000000020b72ca */ /* 0x000fe200000e0000 */
[----:B------:R-:W-:Y:S01]  /*37e0*/  IMAD.MOV.U32 R2, RZ, RZ, 0xc8 ;  /* 0x000000c8ff027424 */ /* 0x000fe200078e00ff */
[----:B------:R-:W-:Y:S01]  /*37f0*/  UIADD3 UR22, UPT, UPT, UR5, UR27, URZ ;  /* 0x0000001b05167290 */ /* 0x000fe2000fffe0ff */
[C---:B------:R-:W-:Y:S01]  /*3800*/  R2UR UR14, R3.reuse ;  /* 0x00000000030e72ca */ /* 0x040fe200000e0000 */
[----:B------:R-:W-:Y:S01]  /*3810*/  UISETP.NE.U32.AND UP0, UPT, UR9, URZ, UPT ;  /* 0x000000ff0900728c */ /* 0x000fe2000bf05070 */
[----:B------:R-:W-:Y:S01]  /*3820*/  R2UR UR12, R0 ;  /* 0x00000000000c72ca */ /* 0x000fe200000e0000 */
[----:B------:R-:W-:Y:S01]  /*3830*/  UIADD3 UR54, UPT, UPT, UR22, 0x40, URZ ;  /* 0x0000004016367890 */ /* 0x000fe2000fffe0ff */
[----:B-1----:R-:W-:Y:S01]  /*3840*/  R2UR UR6, R2 ;  /* 0x00000000020672ca */ /* 0x002fe200000e0000 */
[----:B------:R-:W-:Y:S01]  /*3850*/  IMAD.MOV.U32 R2, RZ, RZ, 0xd0 ;  /* 0x000000d0ff027424 */ /* 0x000fe200078e00ff */
[----:B------:R-:W-:Y:S01]  /*3860*/  R2UR UR8, R4 ;  /* 0x00000000040872ca */ /* 0x000fe200000e0000 */
[----:B------:R-:W-:Y:S01]  /*3870*/  UIADD3 UR52, UPT, UPT, UR22, 0x80, URZ ;  /* 0x0000008016347890 */ /* 0x000fe2000fffe0ff */
[----:B------:R-:W-:Y:S01]  /*3880*/  R2UR UR10, R3 ;  /* 0x00000000030a72ca */ /* 0x000fe200000e0000 */
[----:B------:R-:W-:Y:S01]  /*3890*/  UIADD3 UR50, UPT, UPT, UR22, 0xc0, URZ ;  /* 0x000000c016327890 */ /* 0x000fe2000fffe0ff */
[----:B------:R-:W-:Y:S01]  /*38a0*/  R2UR UR19, R2 ;  /* 0x00000000021372ca */ /* 0x000fe200000e0000 */
[----:B------:R-:W-:Y:S01]  /*38b0*/  IMAD.MOV.U32 R2, RZ, RZ, 0xd8 ;  /* 0x000000d8ff027424 */ /* 0x000fe200078e00ff */
[C---:B------:R-:W-:Y:S01]  /*38c0*/  R2UR UR7, R0.reuse ;  /* 0x00000000000772ca */ /* 0x040fe200000e0000 */
[----:B------:R-:W-:Y:S01]  /*38d0*/  UIADD3 UR48, UPT, UPT, UR22, 0x100, URZ ;  /* 0x0000010016307890 */ /* 0x000fe2000fffe0ff */
[----:B------:R-:W-:Y:S01]  /*38e0*/  R2UR UR20, R0 ;  /* 0x00000000001472ca */ /* 0x000fe200000e0000 */
[----:B------:R-:W-:Y:S01]  /*38f0*/  UIADD3 UR46, UPT, UPT, UR22, 0x140, URZ ;  /* 0x00000140162e7890 */ /* 0x000fe2000fffe0ff */
[----:B------:R-:W-:Y:S01]  /*3900*/  R2UR UR5, R2 ;  /* 0x00000000020572ca */ /* 0x000fe200000e0000 */
[----:B------:R-:W-:Y:S01]  /*3910*/  UIADD3 UR44, UPT, UPT, UR22, 0x180, URZ ;  /* 0x00000180162c7890 */ /* 0x000fe2000fffe0ff */
[----:B------:R-:W-:Y:S01]  /*3920*/  R2UR UR9, R0 ;  /* 0x00000000000972ca */ /* 0x000fe200000e0000 */
[----:B------:R-:W-:Y:S01]  /*3930*/  UMOV UR40, 0x0 ;  /* 0x0000000000287882 */ /* 0x000fe20000000000 */
[----:B------:R-:W-:Y:S01]  /*3940*/  UMOV UR41, 0x8090490 ;  /* 0x0809049000297882 */ /* 0x000fe20000000000 */
[----:B------:R-:W-:Y:S01]  /*3950*/  UMOV UR23, 0x80004020 ;  /* 0x8000402000177882 */ /* 0x000fe20000000000 */
[----:B------:R-:W-:Y:S01]  /*3960*/  UIADD3 UR42, UPT, UPT, UR22, 0x1c0, URZ ;  /* 0x000001c0162a7890 */ /* 0x000fe2000fffe0ff */
[----:B------:R1:W-:Y:S01]  /*3970*/  UTCHMMA tmem[UR17], gdesc[UR22], tmem[UR18], tmem[UR40], idesc[UR41], UP0 ;  /* 0x00ff2816110079ea */ /* 0x0003e20008000012 */
[----:B------:R-:W-:Y:S01]  /*3980*/  UMOV UR38, 0x0 ;  /* 0x0000000000267882 */ /* 0x000fe20000000000 */
        /* <DEDUP_REMOVED lines=29> */
.L_x_83:
[----:B-1----:R-:W-:-:S09]  /*3b60*/  UIADD3 UR5, UPT, UPT, UR4, 0xa098, URZ ;  /* 0x0000a09804057890 */ /* 0x002fd2000fffe0ff */
[----:B------:R1:W-:Y:S01]  /*3b70*/  UTCBAR [UR5], URZ ;  /* 0x000000ff050073e9 */ /* 0x0003e200080000ff */
[----:B------:R-:W-:Y:S05]  /*3b80*/  BRA.U !UP1, `(.L_x_84) ;  /* 0x0000000109047547 */ /* 0x000fea000b800000 */
[----:B-1----:R-:W-:Y:S05]  /*3b90*/  BPT.TRAP 0x1 ;  /* 0x000000040000795c */ /* 0x002fea0000300000 */
.L_x_84:
[----:B-1----:R-:W-:-:S04]  /*3ba0*/  ULEA UR5, UR26, UR4, 0x3 ;  /* 0x000000041a057291 */ /* 0x002fc8000f8e18ff */
[----:B------:R-:W-:-:S09]  /*3bb0*/  UIADD3 UR5, UPT, UPT, UR5, 0xa038, URZ ;  /* 0x0000a03805057890 */ /* 0x000fd2000fffe0ff */
[----:B------:R1:W-:Y:S01]  /*3bc0*/  UTCBAR [UR5], URZ ;  /* 0x000000ff050073e9 */ /* 0x0003e200080000ff */
[----:B------:R-:W-:Y:S05]  /*3bd0*/  BRA.U UP4, `(.L_x_85) ;  /* 0x0000000104047547 */ /* 0x000fea000b800000 */
[----:B-1----:R-:W-:Y:S05]  /*3be0*/  BPT.TRAP 0x1 ;  /* 0x000000040000795c */ /* 0x002fea0000300000 */
.L_x_85:
[----:B-1----:R-:W-:-:S09]  /*3bf0*/  UIADD3 UR5, UPT, UPT, UR4, 0xa050, URZ ;  /* 0x0000a05004057890 */ /* 0x002fd2000fffe0ff */
[----:B------:R1:W-:Y:S01]  /*3c00*/  UTCBAR [UR5], URZ ;  /* 0x000000ff050073e9 */ /* 0x0003e200080000ff */
[----:B------:R-:W-:Y:S05]  /*3c10*/  BRA.U UP3, `(.L_x_86) ;  /* 0x0000000103047547 */ /* 0x000fea000b800000 */
[----:B-1----:R-:W-:Y:S05]  /*3c20*/  BPT.TRAP 0x1 ;  /* 0x000000040000795c */ /* 0x002fea0000300000 */
.L_x_86:
[----:B------:R-:W-:-:S13]  /*3c30*/  ELECT P0, URZ, PT ;  /* 0x0000000000ff782f */ /* 0x000fda0003800000 */
[----:B-1----:R-:W-:Y:S05]  /*3c40*/  @!P0 EXIT ;  /* 0x000000000000894d */ /* 0x002fea0003800000 */
[----:B------:R-:W-:-:S09]  /*3c50*/  UIADD3 UR4, UPT, UPT, UR4, 0xa060, URZ ;  /* 0x0000a06004047890 */ /* 0x000fd2000fffe0ff */
[----:B------:R1:W-:Y:S01]  /*3c60*/  UTCBAR [UR4], URZ ;  /* 0x000000ff040073e9 */ /* 0x0003e200080000ff */
[----:B------:R-:W-:Y:S01]  /*3c70*/  NOP ;  /* 0x0000000000007918 */ /* 0x000fe20000000000 */
[----:B-1----:R-:W-:Y:S05]  /*3c80*/  EXIT ;  /* 0x000000000000794d */ /* 0x002fea0003800000 */
.L_x_28:
[----:B------:R-:W-:-:S08]  /*3c90*/  NOP ;  /* 0x0000000000007918 */ /* 0x000fd00000000000 */
[----:B------:R-:W1:-:S00]  /*3ca0*/  USETMAXREG.DEALLOC.CTAPOOL 0x60 ;  /* 0x00000060000079c8 */ /* 0x000e4000080e0500 */
[----:B-1----:R-:W1:Y:S01]  /*3cb0*/  S2R R0, SR_CTAID.X ;  /* 0x0000000000007919 */ /* 0x002e620000002500 */
[----:B------:R-:W2:Y:S01]  /*3cc0*/  LDCU UR4, c[0x0][0x380] ;  /* 0x00007000ff0477ac */ /* 0x000ea20008000800 */
[----:B-1----:R-:W-:-:S04]  /*3cd0*/  SHF.L.U32 R16, R0, 0x8, RZ ;  /* 0x0000000800107819 */ /* 0x002fc800000006ff */
[----:B--2---:R-:W-:-:S13]  /*3ce0*/  ISETP.GE.U32.AND P0, PT, R16, UR4, PT ;  /* 0x0000000410007c0c */ /* 0x004fda000bf06070 */
[----:B------:R-:W-:Y:S05]  /*3cf0*/  @P0 EXIT ;  /* 0x000000000000094d */ /* 0x000fea0003800000 */
[----:B------:R-:W1:Y:S01]  /*3d00*/  LDCU UR5, c[0x0][0x384] ;  /* 0x00007080ff0577ac */ /* 0x000e620008000800 */
[----:B------:R-:W2:Y:S01]  /*3d10*/  LDCU.64 UR48, c[0x0][0x358] ;  /* 0x00006b00ff3077ac */ /* 0x000ea20008000a00 */
[----:B-1----:R-:W-:-:S09]  /*3d20*/  UISETP.NE.AND UP0, UPT, UR5, URZ, UPT ;  /* 0x000000ff0500728c */ /* 0x002fd2000bf05270 */
[----:B--2---:R-:W-:Y:S05]  /*3d30*/  BRA.U UP0, `(.L_x_87) ;  /* 0x0000003500647547 */ /* 0x004fea000b800000 */
[----:B------:R-:W-:-:S09]  /*3d40*/  UISETP.NE.AND UP0, UPT, UR38, URZ, UPT ;  /* 0x000000ff2600728c */ /* 0x000fd2000bf05270 */
[----:B------:R-:W-:Y:S05]  /*3d50*/  BRA.U UP0, `(.L_x_88) ;  /* 0x0000000100047547 */ /* 0x000fea000b800000 */
[----:B------:R-:W-:Y:S05]  /*3d60*/  BPT.TRAP 0x1 ;  /* 0x000000040000795c */ /* 0x000fea0000300000 */
.L_x_88:
[----:B------:R-:W1:Y:S01]  /*3d70*/  S2R R17, SR_CgaCtaId ;  /* 0x0000000000117919 */ /* 0x000e620000008800 */
[----:B------:R-:W-:Y:S01]  /*3d80*/  IMAD.MOV.U32 R2, RZ, RZ, 0x1 ;  /* 0x00000001ff027424 */ /* 0x000fe200078e00ff */
[----:B------:R-:W-:Y:S02]  /*3d90*/  MOV R4, 0x400 ;  /* 0x0000040000047802 */ /* 0x000fe40000000f00 */
[----:B------:R-:W-:Y:S02]  /*3da0*/  LOP3.LUT P1, R19, R18, 0x7f, RZ, 0xc0, !PT ;  /* 0x0000007f12137812 */ /* 0x000fe4000782c0ff */
[----:B------:R-:W-:Y:S02]  /*3db0*/  SHF.L.U32 R2, R2, 0x1f, RZ ;  /* 0x0000001f02027819 */ /* 0x000fe400000006ff */
[----:B-1----:R-:W-:-:S04]  /*3dc0*/  LEA R17, R17, R4, 0x18 ;  /* 0x0000000411117211 */ /* 0x002fc800078ec0ff */
[----:B------:R-:W1:Y:S02]  /*3dd0*/  SYNCS.PHASECHK.TRANS64.TRYWAIT P0, [R17+URZ+0xa0c0], R2 ;  /* 0x00a0c002110075a7 */ /* 0x000e6400080011ff */
[----:B-1----:R-:W-:Y:S05]  /*3de0*/  @!P0 BRA `(.L_x_89) ;  /* 0x000000e0006c8947 */ /* 0x002fea0003800000 */
.L_x_367:
[----:B------:R-:W-:Y:S04]  /*3df0*/  BSSY.RECONVERGENT B6, `(.L_x_90) ;  /* 0x000023d000067945 */ /* 0x000fe80003800200 */
[----:B------:R-:W-:Y:S05]  /*3e00*/  @P1 BRA `(.L_x_91) ;  /* 0x0000002000ec1947 */ /* 0x000fea0003800000 */
[----:B------:R-:W2:Y:S01]  /*3e10*/  S2UR UR4, SR_CTAID.Z ;  /* 0x00000000000479c3 */ /* 0x000ea20000002700 */
[----:B------:R-:W3:Y:S01]  /*3e20*/  S2R R3, SR_CTAID.Y ;  /* 0x0000000000037919 */ /* 0x000ee20000002600 */
[----:B------:R-:W2:Y:S01]  /*3e30*/  LDCU UR6, c[0x0][0x370] ;  /* 0x00006e00ff0677ac */ /* 0x000ea20008000800 */
[----:B------:R-:W4:Y:S01]  /*3e40*/  LDCU UR5, c[0x0][0x374] ;  /* 0x00006e80ff0577ac */ /* 0x000f220008000800 */
[----:B--2---:R-:W-:-:S04]  /*3e50*/  UIMAD UR4, UR6, UR4, URZ ;  /* 0x00000004060472a4 */ /* 0x004fc8000f8e02ff */
[----:B------:R-:W-:-:S04]  /*3e60*/  UIADD3 UR4, UPT, UPT, URZ, -UR4, URZ ;  /* 0x80000004ff047290 */ /* 0x000fc8000fffe0ff */
[----:B----4-:R-:W-:Y:S01]  /*3e70*/  UIMAD UR4, UR4, UR5, URZ ;  /* 0x00000005040472a4 */ /* 0x010fe2000f8e02ff */
[----:B---3--:R-:W-:-:S05]  /*3e80*/  IMAD R3, R3, UR6, R0 ;  /* 0x0000000603037c24 */ /* 0x008fca000f8e0200 */
[----:B------:R-:W-:-:S13]  /*3e90*/  ISETP.NE.AND P0, PT, R3, UR4, PT ;  /* 0x0000000403007c0c */ /* 0x000fda000bf05270 */
[----:B------:R-:W-:Y:S05]  /*3ea0*/  @P0 BRA `(.L_x_91) ;  /* 0x0000002000c40947 */ /* 0x000fea0003800000 */
[----:B------:R-:W2:Y:S01]  /*3eb0*/  LDC.64 R8, c[0x4][0xa0] ;  /* 0x01002800ff087b82 */ /* 0x000ea20000000a00 */
[----:B------:R-:W-:Y:S01]  /*3ec0*/  MOV R26, 0x0 ;  /* 0x00000000001a7802 */ /* 0x000fe20000000f00 */
[----:B------:R-:W3:Y:S01]  /*3ed0*/  LDCU.64 UR4, c[0x4][0xd0] ;  /* 0x01001a00ff0477ac */ /* 0x000ee20008000a00 */
[----:B------:R-:W-:Y:S01]  /*3ee0*/  IADD3 R25, P0, PT, R23, 0x8, RZ ;  /* 0x0000000817197810 */ /* 0x000fe20007f1e0ff */
[----:B------:R-:W-:Y:S01]  /*3ef0*/  IMAD.MOV.U32 R6, RZ, RZ, R23 ;  /* 0x000000ffff067224 */ /* 0x000fe200078e0017 */
[----:B------:R-:W-:-:S03]  /*3f00*/  MOV R7, R22 ;  /* 0x0000001600077202 */ /* 0x000fc60000000f00 */
[----:B-1----:R1:W4:Y:S01]  /*3f10*/  LDC.64 R2, c[0x4][R26] ;  /* 0x010000001a027b82 */ /* 0x0023220000000a00 */
[----:B------:R-:W-:Y:S02]  /*3f20*/  IMAD.X R24, RZ, RZ, R22, P0 ;  /* 0x000000ffff187224 */ /* 0x000fe400000e0616 */
[----:B---3--:R-:W-:Y:S01]  /*3f30*/  IMAD.U32 R4, RZ, RZ, UR4 ;  /* 0x00000004ff047e24 */ /* 0x008fe2000f8e00ff */
[----:B------:R-:W-:Y:S01]  /*3f40*/  MOV R5, UR5 ;  /* 0x0000000500057c02 */ /* 0x000fe20008000f00 */
[----:B--2---:R1:W-:Y:S04]  /*3f50*/  STL.64 [R1], R8 ;  /* 0x0000000801007387 */ /* 0x0043e80000100a00 */
[----:B------:R-:W-:-:S07]  /*3f60*/  LEPC R20, `(.L_x_92) ;  /* 0x000000001014794e */ /* 0x000fce0000000000 */
[----:B-1--4-:R-:W-:Y:S05]  /*3f70*/  CALL.ABS.NOINC R2 ;  /* 0x0000000002007343 */ /* 0x012fea0003c00000 */
.L_x_92:
[----:B------:R-:W-:Y:S01]  /*3f80*/  HFMA2 R2, -RZ, RZ, 0, 1.1920928955078125e-07 ;  /* 0x00000002ff027431 */ /* 0x000fe200000001ff */
[----:B------:R-:W-:Y:S01]  /*3f90*/  MOV R3, 0x4 ;  /* 0x0000000400037802 */ /* 0x000fe20000000f00 */
[----:B------:R-:W-:Y:S01]  /*3fa0*/  IMAD.MOV.U32 R0, RZ, RZ, 0x3 ;  /* 0x00000003ff007424 */ /* 0x000fe200078e00ff */
[----:B------:R1:W2:Y:S01]  /*3fb0*/  LDC.64 R8, c[0x4][R26] ;  /* 0x010000001a087b82 */ /* 0x0002a20000000a00 */
[----:B------:R-:W3:Y:S01]  /*3fc0*/  LDCU.64 UR4, c[0x4][0xe8] ;  /* 0x01001d00ff0477ac */ /* 0x000ee20008000a00 */
[----:B------:R-:W-:Y:S01]  /*3fd0*/  MOV R6, R25 ;  /* 0x0000001900067202 */ /* 0x000fe20000000f00 */
[----:B------:R-:W-:Y:S01]  /*3fe0*/  IMAD.MOV.U32 R7, RZ, RZ, R24 ;  /* 0x000000ffff077224 */ /* 0x000fe200078e0018 */
[----:B------:R1:W-:Y:S04]  /*3ff0*/  STL.64 [R1+0x8], R2 ;  /* 0x0000080201007387 */ /* 0x0003e80000100a00 */
[----:B------:R1:W-:Y:S01]  /*4000*/  STL [R1+0x10], R0 ;  /* 0x0000100001007387 */ /* 0x0003e20000100800 */
[----:B---3--:R-:W-:Y:S01]  /*4010*/  MOV R4, UR4 ;  /* 0x0000000400047c02 */ /* 0x008fe20008000f00 */
[----:B------:R-:W-:-:S02]  /*4020*/  IMAD.U32 R5, RZ, RZ, UR5 ;  /* 0x00000005ff057e24 */ /* 0x000fc4000f8e00ff */
[----:B------:R-:W-:-:S07]  /*4030*/  LEPC R20, `(.L_x_93) ;  /* 0x000000001014794e */ /* 0x000fce0000000000 */
[----:B-12---:R-:W-:Y:S05]  /*4040*/  CALL.ABS.NOINC R8 ;  /* 0x0000000008007343 */ /* 0x006fea0003c00000 */
.L_x_93:
[----:B------:R1:W2:Y:S01]  /*4050*/  LDC.64 R2, c[0x4][R26] ;  /* 0x010000001a027b82 */ /* 0x0002a20000000a00 */
[----:B------:R-:W3:Y:S01]  /*4060*/  LDCU.64 UR4, c[0x4][0xe0] ;  /* 0x01001c00ff0477ac */ /* 0x000ee20008000a00 */
[----:B------:R-:W-:Y:S01]  /*4070*/  CS2R R6, SRZ ;  /* 0x0000000000067805 */ /* 0x000fe2000001ff00 */
[----:B---3--:R-:W-:Y:S01]  /*4080*/  IMAD.U32 R4, RZ, RZ, UR4 ;  /* 0x00000004ff047e24 */ /* 0x008fe2000f8e00ff */
[----:B------:R-:W-:-:S04]  /*4090*/  MOV R5, UR5 ;  /* 0x0000000500057c02 */ /* 0x000fc80008000f00 */
[----:B------:R-:W-:-:S07]  /*40a0*/  LEPC R20, `(.L_x_94) ;  /* 0x000000001014794e */ /* 0x000fce0000000000 */
[----:B-12---:R-:W-:Y:S05]  /*40b0*/  CALL.ABS.NOINC R2 ;  /* 0x0000000002007343 */ /* 0x006fea0003c00000 */
.L_x_94:
[----:B------:R1:W2:Y:S01]  /*40c0*/  LDC.64 R2, c[0x4][R26] ;  /* 0x010000001a027b82 */ /* 0x0002a20000000a00 */
[----:B------:R-:W3:Y:S01]  /*40d0*/  LDCU.64 UR4, c[0x4][0xf0] ;  /* 0x01001e00ff0477ac */ /* 0x000ee20008000a00 */
[----:B------:R-:W-:Y:S01]  /*40e0*/  CS2R R6, SRZ ;  /* 0x0000000000067805 */ /* 0x000fe2000001ff00 */
[----:B---3--:R-:W-:Y:S01]  /*40f0*/  IMAD.U32 R4, RZ, RZ, UR4 ;  /* 0x00000004ff047e24 */ /* 0x008fe2000f8e00ff */
[----:B------:R-:W-:-:S04]  /*4100*/  MOV R5, UR5 ;  /* 0x0000000500057c02 */ /* 0x000fc80008000f00 */
[----:B------:R-:W-:-:S07]  /*4110*/  LEPC R20, `(.L_x_95) ;  /* 0x000000001014794e */ /* 0x000fce0000000000 */
[----:B-12---:R-:W-:Y:S05]  /*4120*/  CALL.ABS.NOINC R2 ;  /* 0x0000000002007343 */ /* 0x006fea0003c00000 */
.L_x_95:
[----:B------:R1:W2:Y:S01]  /*4130*/  LDC.64 R2, c[0x4][R26] ;  /* 0x010000001a027b82 */ /* 0x0002a20000000a00 */
[----:B------:R-:W3:Y:S01]  /*4140*/  LDCU.64 UR4, c[0x4][0xf8] ;  /* 0x01001f00ff0477ac */ /* 0x000ee20008000a00 */
[----:B------:R-:W-:Y:S01]  /*4150*/  CS2R R6, SRZ ;  /* 0x0000000000067805 */ /* 0x000fe2000001ff00 */
[----:B---3--:R-:W-:Y:S01]  /*4160*/  IMAD.U32 R4, RZ, RZ, UR4 ;  /* 0x00000004ff047e24 */ /* 0x008fe2000f8e00ff */
[----:B------:R-:W-:-:S04]  /*4170*/  MOV R5, UR5 ;  /* 0x0000000500057c02 */ /* 0x000fc80008000f00 */
[----:B------:R-:W-:-:S07]  /*4180*/  LEPC R20, `(.L_x_96) ;  /* 0x000000001014794e */ /* 0x000fce0000000000 */
[----:B-12---:R-:W-:Y:S05]  /*4190*/  CALL.ABS.NOINC R2 ;  /* 0x0000000002007343 */ /* 0x006fea0003c00000 */
.L_x_96:
[----:B------:R-:W-:Y:S01]  /*41a0*/  HFMA2 R0, -RZ, RZ, 0, 9.5367431640625e-07 ;  /* 0x00000010ff007431 */ /* 0x000fe200000001ff */
[----:B------:R1:W2:Y:S01]  /*41b0*/  LDC.64 R2, c[0x4][R26] ;  /* 0x010000001a027b82 */ /* 0x0002a20000000a00 */
[----:B------:R-:W3:Y:S01]  /*41c0*/  LDCU.64 UR4, c[0x4][0xc8] ;  /* 0x01001900ff0477ac */ /* 0x000ee20008000a00 */
[----:B------:R-:W-:Y:S01]  /*41d0*/  MOV R6, R23 ;  /* 0x0000001700067202 */ /* 0x000fe20000000f00 */
[----:B------:R-:W-:Y:S01]  /*41e0*/  IMAD.MOV.U32 R7, RZ, RZ, R22 ;  /* 0x000000ffff077224 */ /* 0x000fe200078e0016 */
[----:B------:R1:W-:Y:S01]  /*41f0*/  STL [R1], R0 ;  /* 0x0000000001007387 */ /* 0x0003e20000100800 */
[----:B---3--:R-:W-:Y:S01]  /*4200*/  MOV R4, UR4 ;  /* 0x0000000400047c02 */ /* 0x008fe20008000f00 */
[----:B------:R-:W-:-:S04]  /*4210*/  IMAD.U32 R5, RZ, RZ, UR5 ;  /* 0x00000005ff057e24 */ /* 0x000fc8000f8e00ff */
[----:B------:R-:W-:-:S07]  /*4220*/  LEPC R20, `(.L_x_97) ;  /* 0x000000001014794e */ /* 0x000fce0000000000 */
[----:B-12---:R-:W-:Y:S05]  /*4230*/  CALL.ABS.NOINC R2 ;  /* 0x0000000002007343 */ /* 0x006fea0003c00000 */
.L_x_97:
[----:B------:R-:W1:Y:S01]  /*4240*/  S2R R0, SR_SWINHI ;  /* 0x0000000000007919 */ /* 0x000e620000002f00 */
[----:B------:R2:W3:Y:S01]  /*4250*/  LDC.64 R2, c[0x4][R26] ;  /* 0x010000001a027b82 */ /* 0x0004e20000000a00 */
[----:B------:R-:W4:Y:S01]  /*4260*/  LDCU.64 UR4, c[0x4][0x100] ;  /* 0x01002000ff0477ac */ /* 0x000f220008000a00 */
[----:B------:R-:W-:Y:S02]  /*4270*/  MOV R6, R23 ;  /* 0x0000001700067202 */ /* 0x000fe40000000f00 */
[----:B------:R-:W-:Y:S01]  /*4280*/  MOV R7, R22 ;  /* 0x0000001600077202 */ /* 0x000fe20000000f00 */
[----:B----4-:R-:W-:Y:S02]  /*4290*/  IMAD.U32 R4, RZ, RZ, UR4 ;  /* 0x00000004ff047e24 */ /* 0x010fe4000f8e00ff */
[----:B------:R-:W-:Y:S01]  /*42a0*/  IMAD.U32 R5, RZ, RZ, UR5 ;  /* 0x00000005ff057e24 */ /* 0x000fe2000f8e00ff */
[----:B------:R-:W-:Y:S02]  /*42b0*/  MOV R8, R17 ;  /* 0x0000001100087202 */ /* 0x000fe40000000f00 */
[----:B-1----:R-:W-:-:S05]  /*42c0*/  MOV R9, R0 ;  /* 0x0000000000097202 */ /* 0x002fca0000000f00 */
[----:B------:R2:W-:Y:S02]  /*42d0*/  STL.64 [R1], R8 ;  /* 0x0000000801007387 */ /* 0x0005e40000100a00 */
[----:B------:R-:W-:-:S07]  /*42e0*/  LEPC R20, `(.L_x_98) ;  /* 0x000000001014794e */ /* 0x000fce0000000000 */
[----:B--23--:R-:W-:Y:S05]  /*42f0*/  CALL.ABS.NOINC R2 ;  /* 0x0000000002007343 */ /* 0x00cfea0003c00000 */
.L_x_98:
[----:B------:R-:W1:Y:S01]  /*4300*/  LDC.64 R8, c[0x4][0xd8] ;  /* 0x01003600ff087b82 */ /* 0x000e620000000a00 */
[----:B------:R-:W2:Y:S01]  /*4310*/  LDCU.64 UR4, c[0x4][0xd0] ;  /* 0x01001a00ff0477ac */ /* 0x000ea20008000a00 */
[----:B------:R-:W-:Y:S02]  /*4320*/  MOV R6, R23 ;  /* 0x0000001700067202 */ /* 0x000fe40000000f00 */
[----:B------:R-:W-:-:S04]  /*4330*/  MOV R7, R22 ;  /* 0x0000001600077202 */ /* 0x000fc80000000f00 */
[----:B------:R3:W4:Y:S01]  /*4340*/  LDC.64 R2, c[0x4][R26] ;  /* 0x010000001a027b82 */ /* 0x0007220000000a00 */
[----:B--2---:R-:W-:Y:S02]  /*4350*/  IMAD.U32 R4, RZ, RZ, UR4 ;  /* 0x00000004ff047e24 */ /* 0x004fe4000f8e00ff */
[----:B------:R-:W-:Y:S01]  /*4360*/  IMAD.U32 R5, RZ, RZ, UR5 ;  /* 0x00000005ff057e24 */ /* 0x000fe2000f8e00ff */
[----:B-1----:R3:W-:Y:S04]  /*4370*/  STL.64 [R1], R8 ;  /* 0x0000000801007387 */ /* 0x0027e80000100a00 */
[----:B------:R-:W-:-:S07]  /*4380*/  LEPC R20, `(.L_x_99) ;  /* 0x000000001014794e */ /* 0x000fce0000000000 */
[----:B---34-:R-:W-:Y:S05]  /*4390*/  CALL.ABS.NOINC R2 ;  /* 0x0000000002007343 */ /* 0x018fea0003c00000 */
.L_x_99:
[----:B------:R-:W-:Y:S01]  /*43a0*/  HFMA2 R0, -RZ, RZ, 0, 2.384185791015625e-06 ;  /* 0x00000028ff007431 */ /* 0x000fe200000001ff */
        /* <DEDUP_REMOVED lines=9> */
.L_x_100:
        /* <DEDUP_REMOVED lines=10> */
.L_x_101:
[----:B------:R1:W2:Y:S01]  /*44e0*/  LDC.64 R2, c[0x4][R26] ;  /* 0x010000001a027b82 */ /* 0x0002a20000000a00 */
[----:B------:R-:W3:Y:S01]  /*44f0*/  LDCU.64 UR4, c[0x4][0xe0] ;  /* 0x01001c00ff0477ac */ /* 0x000ee20008000a00 */
[----:B------:R-:W-:Y:S01]  /*4500*/  CS2R R6, SRZ ;  /* 0x0000000000067805 */ /* 0x000fe2000001ff00 */
[----:B---3--:R-:W-:Y:S01]  /*4510*/  IMAD.U32 R4, RZ, RZ, UR4 ;  /* 0x00000004ff047e24 */ /* 0x008fe2000f8e00ff */
[----:B------:R-:W-:-:S04]  /*4520*/  MOV R5, UR5 ;  /* 0x0000000500057c02 */ /* 0x000fc80008000f00 */
[----:B------:R-:W-:-:S07]  /*4530*/  LEPC R20, `(.L_x_102) ;  /* 0x000000001014794e */ /* 0x000fce0000000000 */
[----:B-12---:R-:W-:Y:S05]  /*4540*/  CALL.ABS.NOINC R2 ;  /* 0x0000000002007343 */ /* 0x006fea0003c00000 */
.L_x_102:
[----:B------:R-:W-:Y:S01]  /*4550*/  HFMA2 R0, -RZ, RZ, 0, 4.76837158203125e-07 ;  /* 0x00000008ff007431 */ /* 0x000fe200000001ff */
        /* <DEDUP_REMOVED lines=9> */
.L_x_103:
[----:B------:R-:W-:Y:S01]  /*45f0*/  HFMA2 R0, -RZ, RZ, 0, 2.6226043701171875e-06 ;  /* 0x0000002cff007431 */ /* 0x000fe200000001ff */
        /* <DEDUP_REMOVED lines=9> */
.L_x_104:
[----:B------:R1:W2:Y:S01]  /*4690*/  LDC.64 R2, c[0x4][R26] ;  /* 0x010000001a027b82 */ /* 0x0002a20000000a00 */
[----:B------:R-:W3:Y:S01]  /*46a0*/  LDCU.64 UR4, c[0x4][0xe0] ;  /* 0x01001c00ff0477ac */ /* 0x000ee20008000a00 */
[----:B------:R-:W-:Y:S01]  /*46b0*/  CS2R R6, SRZ ;  /* 0x0000000000067805 */ /* 0x000fe2000001ff00 */
[----:B---3--:R-:W-:Y:S01]  /*46c0*/  IMAD.U32 R4, RZ, RZ, UR4 ;  /* 0x00000004ff047e24 */ /* 0x008fe2000f8e00ff */
[----:B------:R-:W-:-:S04]  /*46d0*/  MOV R5, UR5 ;  /* 0x0000000500057c02 */ /* 0x000fc80008000f00 */
[----:B------:R-:W-:-:S07]  /*46e0*/  LEPC R20, `(.L_x_105) ;  /* 0x000000001014794e */ /* 0x000fce0000000000 */
[----:B-12---:R-:W-:Y:S05]  /*46f0*/  CALL.ABS.NOINC R2 ;  /* 0x0000000002007343 */ /* 0x006fea0003c00000 */
.L_x_105:
        /* <DEDUP_REMOVED lines=10> */
.L_x_106:
[----:B------:R-:W-:Y:S01]  /*47a0*/  HFMA2 R0, -RZ, RZ, 0, 2.443790435791015625e-06 ;  /* 0x00000029ff007431 */ /* 0x000fe200000001ff */
        /* <DEDUP_REMOVED lines=9> */
.L_x_107:
        /* <DEDUP_REMOVED lines=10> */
.L_x_108:
        /* <DEDUP_REMOVED lines=10> */
.L_x_109:
[----:B------:R1:W2:Y:S01]  /*4980*/  LDC.64 R2, c[0x4][R26] ;  /* 0x010000001a027b82 */ /* 0x0002a20000000a00 */
[----:B------:R-:W3:Y:S01]  /*4990*/  LDCU.64 UR4, c[0x4][0xe0] ;  /* 0x01001c00ff0477ac */ /* 0x000ee20008000a00 */
[----:B------:R-:W-:Y:S01]  /*49a0*/  CS2R R6, SRZ ;  /* 0x0000000000067805 */ /* 0x000fe2000001ff00 */
[----:B---3--:R-:W-:Y:S01]  /*49b0*/  IMAD.U32 R4, RZ, RZ, UR4 ;  /* 0x00000004ff047e24 */ /* 0x008fe2000f8e00ff */
[----:B------:R-:W-:-:S04]  /*49c0*/  MOV R5, UR5 ;  /* 0x0000000500057c02 */ /* 0x000fc80008000f00 */
[----:B------:R-:W-:-:S07]  /*49d0*/  LEPC R20, `(.L_x_110) ;  /* 0x000000001014794e */ /* 0x000fce0000000000 */
[----:B-12---:R-:W-:Y:S05]  /*49e0*/  CALL.ABS.NOINC R2 ;  /* 0x0000000002007343 */ /* 0x006fea0003c00000 */
.L_x_110:
[----:B------:R-:W-:Y:S01]  /*49f0*/  HFMA2 R0, -RZ, RZ, 0, 1.9073486328125e-06 ;  /* 0x00000020ff007431 */ /* 0x000fe200000001ff */
        /* <DEDUP_REMOVED lines=9> */
.L_x_111:
        /* <DEDUP_REMOVED lines=10> */
.L_x_112:
[----:B------:R1:W2:Y:S01]  /*4b30*/  LDC.64 R2, c[0x4][R26] ;  /* 0x010000001a027b82 */ /* 0x0002a20000000a00 */
[----:B------:R-:W3:Y:S01]  /*4b40*/  LDCU.64 UR4, c[0x4][0xe0] ;  /* 0x01001c00ff0477ac */ /* 0x000ee20008000a00 */
[----:B------:R-:W-:Y:S01]  /*4b50*/  CS2R R6, SRZ ;  /* 0x0000000000067805 */ /* 0x000fe2000001ff00 */
[----:B---3--:R-:W-:Y:S01]  /*4b60*/  IMAD.U32 R4, RZ, RZ, UR4 ;  /* 0x00000004ff047e24 */ /* 0x008fe2000f8e00ff */
[----:B------:R-:W-:-:S04]  /*4b70*/  MOV R5, UR5 ;  /* 0x0000000500057c02 */ /* 0x000fc80008000f00 */
[----:B------:R-:W-:-:S07]  /*4b80*/  LEPC R20, `(.L_x_113) ;  /* 0x000000001014794e */ /* 0x000fce0000000000 */
[----:B-12---:R-:W-:Y:S05]  /*4b90*/  CALL.ABS.NOINC R2 ;  /* 0x0000000002007343 */ /* 0x006fea0003c00000 */
.L_x_113:
[----:B------:R-:W-:Y:S01]  /*4ba0*/  HFMA2 R0, -RZ, RZ, 0, 5.9604644775390625e-08 ;  /* 0x00000001ff007431 */ /* 0x000fe200000001ff */
        /* <DEDUP_REMOVED lines=9> */
.L_x_114:
        /* <DEDUP_REMOVED lines=10> */
.L_x_115:
        /* <DEDUP_REMOVED lines=10> */
.L_x_116:
        /* <DEDUP_REMOVED lines=10> */
.L_x_117:
[----:B------:R1:W2:Y:S01]  /*4e20*/  LDC.64 R2, c[0x4][R26] ;  /* 0x010000001a027b82 */ /* 0x0002a20000000a00 */
[----:B------:R-:W3:Y:S01]  /*4e30*/  LDCU.64 UR4, c[0x4][0xe0] ;  /* 0x01001c00ff0477ac */ /* 0x000ee20008000a00 */
[----:B------:R-:W-:Y:S01]  /*4e40*/  CS2R R6, SRZ ;  /* 0x0000000000067805 */ /* 0x000fe2000001ff00 */
[----:B---3--:R-:W-:Y:S01]  /*4e50*/  IMAD.U32 R4, RZ, RZ, UR4 ;  /* 0x00000004ff047e24 */ /* 0x008fe2000f8e00ff */
[----:B------:R-:W-:-:S04]  /*4e60*/  MOV R5, UR5 ;  /* 0x0000000500057c02 */ /* 0x000fc80008000f00 */
[----:B------:R-:W-:-:S07]  /*4e70*/  LEPC R20, `(.L_x_118) ;  /* 0x000000001014794e */ /* 0x000fce0000000000 */
[----:B-12---:R-:W-:Y:S05]  /*4e80*/  CALL.ABS.NOINC R2 ;  /* 0x0000000002007343 */ /* 0x006fea0003c00000 */
.L_x_118:
        /* <DEDUP_REMOVED lines=10> */
.L_x_119:
        /* <DEDUP_REMOVED lines=10> */
.L_x_120:
[----:B------:R1:W2:Y:S01]  /*4fd0*/  LDC.64 R2, c[0x4][R26] ;  /* 0x010000001a027b82 */ /* 0x0002a20000000a00 */
[----:B------:R-:W3:Y:S01]  /*4fe0*/  LDCU.64 UR4, c[0x4][0xe0] ;  /* 0x01001c00ff0477ac */ /* 0x000ee20008000a00 */
[----:B------:R-:W-:Y:S01]  /*4ff0*/  CS2R R6, SRZ ;  /* 0x0000000000067805 */ /* 0x000fe2000001ff00 */
[----:B---3--:R-:W-:Y:S01]  /*5000*/  IMAD.U32 R4, RZ, RZ, UR4 ;  /* 0x00000004ff047e24 */ /* 0x008fe2000f8e00ff */
[----:B------:R-:W-:-:S04]  /*5010*/  MOV R5, UR5 ;  /* 0x0000000500057c02 */ /* 0x000fc80008000f00 */
[----:B------:R-:W-:-:S07]  /*5020*/  LEPC R20, `(.L_x_121) ;  /* 0x000000001014794e */ /* 0x000fce0000000000 */
[----:B-12---:R-:W-:Y:S05]  /*5030*/  CALL.ABS.NOINC R2 ;  /* 0x0000000002007343 */ /* 0x006fea0003c00000 */
.L_x_121:
[----:B------:R-:W-:Y:S01]  /*5040*/  HFMA2 R0, -RZ, RZ, 0, 1.1920928955078125e-07 ;  /* 0x00000002ff007431 */ /* 0x000fe200000001ff */
        /* <DEDUP_REMOVED lines=9> */
.L_x_122:
        /* <DEDUP_REMOVED lines=10> */
.L_x_123:
        /* <DEDUP_REMOVED lines=10> */
.L_x_124:
        /* <DEDUP_REMOVED lines=10> */
.L_x_125:
        /* <DEDUP_REMOVED lines=10> */
.L_x_126:
        /* <DEDUP_REMOVED lines=10> */
.L_x_127:
[----:B------:R1:W2:Y:S01]  /*5400*/  LDC.64 R2, c[0x4][R26] ;  /* 0x010000001a027b82 */ /* 0x0002a20000000a00 */
[----:B------:R-:W3:Y:S01]  /*5410*/  LDCU.64 UR4, c[0x4][0xe0] ;  /* 0x01001c00ff0477ac */ /* 0x000ee20008000a00 */
[----:B------:R-:W-:Y:S01]  /*5420*/  CS2R R6, SRZ ;  /* 0x0000000000067805 */ /* 0x000fe2000001ff00 */
[----:B---3--:R-:W-:Y:S01]  /*5430*/  IMAD.U32 R4, RZ, RZ, UR4 ;  /* 0x00000004ff047e24 */ /* 0x008fe2000f8e00ff */
[----:B------:R-:W-:-:S04]  /*5440*/  MOV R5, UR5 ;  /* 0x0000000500057c02 */ /* 0x000fc80008000f00 */
[----:B------:R-:W-:-:S07]  /*5450*/  LEPC R20, `(.L_x_128) ;  /* 0x000000001014794e */ /* 0x000fce0000000000 */
[----:B-12---:R-:W-:Y:S05]  /*5460*/  CALL.ABS.NOINC R2 ;  /* 0x0000000002007343 */ /* 0x006fea0003c00000 */
.L_x_128:
        /* <DEDUP_REMOVED lines=10> */
.L_x_129:
        /* <DEDUP_REMOVED lines=10> */
.L_x_130:
[----:B------:R1:W2:Y:S01]  /*55b0*/  LDC.64 R2, c[0x4][R26] ;  /* 0x010000001a027b82 */ /* 0x0002a20000000a00 */
[----:B------:R-:W3:Y:S01]  /*55c0*/  LDCU.64 UR4, c[0x4][0xe0] ;  /* 0x01001c00ff0477ac */ /* 0x000ee20008000a00 */
[----:B------:R-:W-:Y:S01]  /*55d0*/  CS2R R6, SRZ ;  /* 0x0000000000067805 */ /* 0x000fe2000001ff00 */
[----:B---3--:R-:W-:Y:S01]  /*55e0*/  IMAD.U32 R4, RZ, RZ, UR4 ;  /* 0x00000004ff047e24 */ /* 0x008fe2000f8e00ff */
[----:B------:R-:W-:-:S04]  /*55f0*/  MOV R5, UR5 ;  /* 0x0000000500057c02 */ /* 0x000fc80008000f00 */
[----:B------:R-:W-:-:S07]  /*5600*/  LEPC R20, `(.L_x_131) ;  /* 0x000000001014794e */ /* 0x000fce0000000000 */
[----:B-12---:R-:W-:Y:S05]  /*5610*/  CALL.ABS.NOINC R2 ;  /* 0x0000000002007343 */ /* 0x006fea0003c00000 */
.L_x_131:
[----:B------:R-:W-:Y:S01]  /*5620*/  HFMA2 R0, -RZ, RZ, 0, 1.52587890625e-05 ;  /* 0x00000100ff007431 */ /* 0x000fe200000001ff */
        /* <DEDUP_REMOVED lines=9> */
.L_x_132:
        /* <DEDUP_REMOVED lines=10> */
.L_x_133:
        /* <DEDUP_REMOVED lines=10> */
.L_x_134:
        /* <DEDUP_REMOVED lines=10> */
.L_x_135:
[----:B------:R1:W2:Y:S01]  /*58a0*/  LDC.64 R2, c[0x4][R26] ;  /* 0x010000001a027b82 */ /* 0x0002a20000000a00 */
[----:B------:R-:W3:Y:S01]  /*58b0*/  LDCU.64 UR4, c[0x4][0xe0] ;  /* 0x01001c00ff0477ac */ /* 0x000ee20008000a00 */
[----:B------:R-:W-:Y:S01]  /*58c0*/  CS2R R6, SRZ ;  /* 0x0000000000067805 */ /* 0x000fe2000001ff00 */
[----:B---3--:R-:W-:Y:S01]  /*58d0*/  IMAD.U32 R4, RZ, RZ, UR4 ;  /* 0x00000004ff047e24 */ /* 0x008fe2000f8e00ff */
[----:B------:R-:W-:-:S04]  /*58e0*/  MOV R5, UR5 ;  /* 0x0000000500057c02 */ /* 0x000fc80008000f00 */
[----:B------:R-:W-:-:S07]  /*58f0*/  LEPC R20, `(.L_x_136) ;  /* 0x000000001014794e */ /* 0x000fce0000000000 */
[----:B-12---:R-:W-:Y:S05]  /*5900*/  CALL.ABS.NOINC R2 ;  /* 0x0000000002007343 */ /* 0x006fea0003c00000 */
.L_x_136:
        /* <DEDUP_REMOVED lines=10> */
.L_x_137:
        /* <DEDUP_REMOVED lines=10> */
.L_x_138:
[----:B------:R1:W2:Y:S01]  /*5a50*/  LDC.64 R2, c[0x4][R26] ;  /* 0x010000001a027b82 */ /* 0x0002a20000000a00 */
[----:B------:R-:W3:Y:S01]  /*5a60*/  LDCU.64 UR4, c[0x4][0xe0] ;  /* 0x01001c00ff0477ac */ /* 0x000ee20008000a00 */
[----:B------:R-:W-:Y:S01]  /*5a70*/  CS2R R6, SRZ ;  /* 0x0000000000067805 */ /* 0x000fe2000001ff00 */
[----:B---3--:R-:W-:Y:S01]  /*5a80*/  IMAD.U32 R4, RZ, RZ, UR4 ;  /* 0x00000004ff047e24 */ /* 0x008fe2000f8e00ff */
[----:B------:R-:W-:-:S04]  /*5a90*/  MOV R5, UR5 ;  /* 0x0000000500057c02 */ /* 0x000fc80008000f00 */
[----:B------:R-:W-:-:S07]  /*5aa0*/  LEPC R20, `(.L_x_139) ;  /* 0x000000001014794e */ /* 0x000fce0000000000 */
[----:B-12---:R-:W-:Y:S05]  /*5ab0*/  CALL.ABS.NOINC R2 ;  /* 0x0000000002007343 */ /* 0x006fea0003c00000 */
.L_x_139:
[----:B------:R1:W-:Y:S01]  /*5ac0*/  STL [R1], RZ ;  /* 0x000000ff01007387 */ /* 0x0003e20000100800 */
[----:B------:R1:W2:Y:S01]  /*5ad0*/  LDC.64 R2, c[0x4][R26] ;  /* 0x010000001a027b82 */ /* 0x0002a20000000a00 */
[----:B------:R-:W3:Y:S01]  /*5ae0*/  LDCU.64 UR4, c[0x4][0xc8] ;  /* 0x01001900ff0477ac */ /* 0x000ee20008000a00 */
[----:B------:R-:W-:Y:S02]  /*5af0*/  MOV R6, R23 ;  /* 0x0000001700067202 */ /* 0x000fe40000000f00 */
[----:B------:R-:W-:Y:S01]  /*5b00*/  MOV R7, R22 ;  /* 0x0000001600077202 */ /* 0x000fe20000000f00 */
[----:B---3--:R-:W-:Y:S02]  /*5b10*/  IMAD.U32 R4, RZ, RZ, UR4 ;  /* 0x00000004ff047e24 */ /* 0x008fe4000f8e00ff */
[----:B------:R-:W-:Y:S02]  /*5b20*/  IMAD.U32 R5, RZ, RZ, UR5 ;  /* 0x00000005ff057e24 */ /* 0x000fe4000f8e00ff */
[----:B------:R-:W-:-:S07]  /*5b30*/  LEPC R20, `(.L_x_140) ;  /* 0x000000001014794e */ /* 0x000fce0000000000 */
[----:B-12---:R-:W-:Y:S05]  /*5b40*/  CALL.ABS.NOINC R2 ;  /* 0x0000000002007343 */ /* 0x006fea0003c00000 */
.L_x_140:
        /* <DEDUP_REMOVED lines=10> */
.L_x_141:
        /* <DEDUP_REMOVED lines=10> */
.L_x_142:
        /* <DEDUP_REMOVED lines=10> */
.L_x_143:
[----:B------:R1:W2:Y:S01]  /*5d30*/  LDC.64 R2, c[0x4][R26] ;  /* 0x010000001a027b82 */ /* 0x0002a20000000a00 */
[----:B------:R-:W3:Y:S01]  /*5d40*/  LDCU.64 UR4, c[0x4][0xe0] ;  /* 0x01001c00ff0477ac */ /* 0x000ee20008000a00 */
[----:B------:R-:W-:Y:S01]  /*5d50*/  CS2R R6, SRZ ;  /* 0x0000000000067805 */ /* 0x000fe2000001ff00 */
[----:B---3--:R-:W-:Y:S01]  /*5d60*/  IMAD.U32 R4, RZ, RZ, UR4 ;  /* 0x00000004ff047e24 */ /* 0x008fe2000f8e00ff */
[----:B------:R-:W-:-:S04]  /*5d70*/  MOV R5, UR5 ;  /* 0x0000000500057c02 */ /* 0x000fc80008000f00 */
[----:B------:R-:W-:-:S07]  /*5d80*/  LEPC R20, `(.L_x_144) ;  /* 0x000000001014794e */ /* 0x000fce0000000000 */
[----:B-12---:R-:W-:Y:S05]  /*5d90*/  CALL.ABS.NOINC R2 ;  /* 0x0000000002007343 */ /* 0x006fea0003c00000 */
.L_x_144:
        /* <DEDUP_REMOVED lines=9> */
.L_x_145:
        /* <DEDUP_REMOVED lines=10> */
.L_x_146:
[----:B------:R1:W2:Y:S01]  /*5ed0*/  LDC.64 R2, c[0x4][R26] ;  /* 0x010000001a027b82 */ /* 0x0002a20000000a00 */
[----:B------:R-:W3:Y:S01]  /*5ee0*/  LDCU.64 UR4, c[0x4][0xe0] ;  /* 0x01001c00ff0477ac */ /* 0x000ee20008000a00 */
[----:B------:R-:W-:Y:S01]  /*5ef0*/  CS2R R6, SRZ ;  /* 0x0000000000067805 */ /* 0x000fe2000001ff00 */
[----:B---3--:R-:W-:Y:S01]  /*5f00*/  IMAD.U32 R4, RZ, RZ, UR4 ;  /* 0x00000004ff047e24 */ /* 0x008fe2000f8e00ff */
[----:B------:R-:W-:-:S04]  /*5f10*/  MOV R5, UR5 ;  /* 0x0000000500057c02 */ /* 0x000fc80008000f00 */
[----:B------:R-:W-:-:S07]  /*5f20*/  LEPC R20, `(.L_x_147) ;  /* 0x000000001014794e */ /* 0x000fce0000000000 */
[----:B-12---:R-:W-:Y:S05]  /*5f30*/  CALL.ABS.NOINC R2 ;  /* 0x0000000002007343 */ /* 0x006fea0003c00000 */
.L_x_147:
[----:B------:R-:W-:Y:S01]  /*5f40*/  HFMA2 R0, -RZ, RZ, 0, 0.00048828125 ;  /* 0x00001000ff007431 */ /* 0x000fe200000001ff */
        /* <DEDUP_REMOVED lines=9> */
.L_x_148:
        /* <DEDUP_REMOVED lines=10> */
.L_x_149:
        /* <DEDUP_REMOVED lines=10> */
.L_x_150:
[----:B------:R-:W1:Y:S01]  /*6120*/  LDC.64 R2, c[0x4][0xa8] ;  /* 0x01002a00ff027b82 */ /* 0x000e620000000a00 */
[----:B------:R-:W2:Y:S01]  /*6130*/  LDCU.64 UR4, c[0x4][0xd0] ;  /* 0x01001a00ff0477ac */ /* 0x000ea20008000a00 */
[----:B------:R-:W-:Y:S02]  /*6140*/  MOV R6, R23 ;  /* 0x0000001700067202 */ /* 0x000fe40000000f00 */
[----:B------:R-:W-:-:S04]  /*6150*/  MOV R7, R22 ;  /* 0x0000001600077202 */ /* 0x000fc80000000f00 */
[----:B------:R-:W3:Y:S01]  /*6160*/  LDC.64 R26, c[0x4][R26] ;  /* 0x010000001a1a7b82 */ /* 0x000ee20000000a00 */
[----:B--2---:R-:W-:Y:S02]  /*6170*/  IMAD.U32 R4, RZ, RZ, UR4 ;  /* 0x00000004ff047e24 */ /* 0x004fe4000f8e00ff */
[----:B------:R-:W-:Y:S01]  /*6180*/  IMAD.U32 R5, RZ, RZ, UR5 ;  /* 0x00000005ff057e24 */ /* 0x000fe2000f8e00ff */
[----:B-1----:R1:W-:Y:S04]  /*6190*/  STL.64 [R1], R2 ;  /* 0x0000000201007387 */ /* 0x0023e80000100a00 */
[----:B------:R-:W-:-:S07]  /*61a0*/  LEPC R20, `(.L_x_91) ;  /* 0x000000001014794e */ /* 0x000fce0000000000 */
[----:B-1-3--:R-:W-:Y:S05]  /*61b0*/  CALL.ABS.NOINC R26 ;  /* 0x000000001a007343 */ /* 0x00afea0003c00000 */
.L_x_91:
[----:B------:R-:W-:Y:S05]  /*61c0*/  BSYNC.RECONVERGENT B6 ;  /* 0x0000000000067941 */ /* 0x000fea0003800200 */
.L_x_90:
[----:B------:R-:W2:Y:S01]  /*61d0*/  S2R R0, SR_SWINHI ;  /* 0x0000000000007919 */ /* 0x000ea20000002f00 */
[----:B------:R-:W-:Y:S01]  /*61e0*/  IMAD.SHL.U32 R26, R18, 0x2, RZ ;  /* 0x00000002121a7824 */ /* 0x000fe200078e00ff */
[----:B------:R-:W3:Y:S04]  /*61f0*/  LDCU.64 UR4, c[0x0][0x880] ;  /* 0x00011000ff0477ac */ /* 0x000ee80008000a00 */
[----:B------:R-:W-:Y:S02]  /*6200*/  LOP3.LUT R26, R26, 0xfe, RZ, 0xc0, !PT ;  /* 0x000000fe1a1a7812 */ /* 0x000fe400078ec0ff */
[----:B---3--:R-:W-:-:S04]  /*6210*/  ISETP.NE.U32.AND P6, PT, RZ, UR4, PT ;  /* 0x00000004ff007c0c */ /* 0x008fc8000bfc5070 */
[----:B------:R-:W-:Y:S02]  /*6220*/  ISETP.NE.AND.EX P6, PT, RZ, UR5, PT, P6 ;  /* 0x00000005ff007c0c */ /* 0x000fe4000bfc5360 */
[----:B-1----:R-:W-:Y:S02]  /*6230*/  MOV R2, R17 ;  /* 0x0000001100027202 */ /* 0x002fe40000000f00 */
[----:B--2---:R-:W-:-:S03]  /*6240*/  MOV R3, R0 ;  /* 0x0000000000037202 */ /* 0x004fc60000000f00 */
[----:B------:R-:W-:-:S03]  /*6250*/  IMAD.WIDE.U32 R26, R26, 0x2, R2 ;  /* 0x000000021a1a7825 */ /* 0x000fc600078e0002 */
[C---:B------:R-:W-:Y:S02]  /*6260*/  IADD3 R3, P2, PT, R26.reuse, 0x200, RZ ;  /* 0x000002001a037810 */ /* 0x040fe40007f5e0ff */
[C---:B------:R-:W-:Y:S02]  /*6270*/  IADD3 R5, P1, PT, R26.reuse, 0x400, RZ ;  /* 0x000004001a057810 */ /* 0x040fe40007f3e0ff */
[C---:B------:R-:W-:Y:S01]  /*6280*/  IADD3 R7, P0, PT, R26.reuse, 0x600, RZ ;  /* 0x000006001a077810 */ /* 0x040fe20007f1e0ff */
[--C-:B------:R-:W-:Y:S01]  /*6290*/  IMAD.X R37, RZ, RZ, R27.reuse, P2 ;  /* 0x000000ffff257224 */ /* 0x100fe200010e061b */
[--C-:B------:R-:W-:Y:S01]  /*62a0*/  SHF.R.U64 R11, R26, 0x3, R27.reuse ;  /* 0x000000031a0b7819 */ /* 0x100fe2000000121b */
[--C-:B------:R-:W-:Y:S02]  /*62b0*/  IMAD.X R35, RZ, RZ, R27.reuse, P1 ;  /* 0x000000ffff237224 */ /* 0x100fe400008e061b */
[----:B------:R-:W-:Y:S01]  /*62c0*/  IMAD.X R33, RZ, RZ, R27, P0 ;  /* 0x000000ffff217224 */ /* 0x000fe200000e061b */
[----:B------:R-:W-:-:S02]  /*62d0*/  SHF.R.U64 R0, R3, 0x3, R37 ;  /* 0x0000000303007819 */ /* 0x000fc40000001225 */
[----:B------:R-:W-:Y:S02]  /*62e0*/  SHF.R.U64 R2, R5, 0x3, R35 ;  /* 0x0000000305027819 */ /* 0x000fe40000001223 */
[----:B------:R-:W-:Y:S02]  /*62f0*/  SHF.R.U64 R4, R7, 0x3, R33 ;  /* 0x0000000307047819 */ /* 0x000fe40000001221 */
[----:B------:R-:W-:Y:S02]  /*6300*/  LOP3.LUT R36, R3, 0x30, R0, 0x78, !PT ;  /* 0x0000003003247812 */ /* 0x000fe400078e7800 */
[----:B------:R-:W-:Y:S02]  /*6310*/  LOP3.LUT R34, R5, 0x30, R2, 0x78, !PT ;  /* 0x0000003005227812 */ /* 0x000fe400078e7802 */
[----:B------:R-:W-:Y:S02]  /*6320*/  IADD3 R3, P3, PT, R26, 0x800, RZ ;  /* 0x000008001a037810 */ /* 0x000fe40007f7e0ff */
[----:B------:R-:W-:-:S02]  /*6330*/  LOP3.LUT R32, R7, 0x30, R4, 0x78, !PT ;  /* 0x0000003007207812 */ /* 0x000fc400078e7804 */
[C---:B------:R-:W-:Y:S01]  /*6340*/  IADD3 R5, P2, PT, R26.reuse, 0xa00, RZ ;  /* 0x00000a001a057810 */ /* 0x040fe20007f5e0ff */
[--C-:B------:R-:W-:Y:S01]  /*6350*/  IMAD.X R31, RZ, RZ, R27.reuse, P3 ;  /* 0x000000ffff1f7224 */ /* 0x100fe200018e061b */
[C---:B------:R-:W-:Y:S02]  /*6360*/  IADD3 R7, P1, PT, R26.reuse, 0xc00, RZ ;  /* 0x00000c001a077810 */ /* 0x040fe40007f3e0ff */
[C---:B------:R-:W-:Y:S01]  /*6370*/  IADD3 R9, P0, PT, R26.reuse, 0xe00, RZ ;  /* 0x00000e001a097810 */ /* 0x040fe20007f1e0ff */
[----:B------:R-:W-:Y:S01]  /*6380*/  IMAD.X R29, RZ, RZ, R27, P2 ;  /* 0x000000ffff1d7224 */ /* 0x000fe200010e061b */
[----:B------:R-:W-:Y:S01]  /*6390*/  SHF.R.U64 R0, R3, 0x3, R31 ;  /* 0x0000000303007819 */ /* 0x000fe2000000121f */
[----:B------:R-:W-:Y:S01]  /*63a0*/  IMAD.X R25, RZ, RZ, R27, P1 ;  /* 0x000000ffff197224 */ /* 0x000fe200008e061b */
[----:B------:R-:W-:Y:S01]  /*63b0*/  LOP3.LUT R10, R26, 0x30, R11, 0x78, !PT ;  /* 0x000000301a0a7812 */ /* 0x000fe200078e780b */
[----:B------:R-:W-:Y:S01]  /*63c0*/  IMAD.X R23, RZ, RZ, R27, P0 ;  /* 0x000000ffff177224 */ /* 0x000fe200000e061b */
[----:B------:R-:W-:Y:S01]  /*63d0*/  SHF.R.U64 R2, R5, 0x3, R29 ;  /* 0x0000000305027819 */ /* 0x000fe2000000121d */
[----:B------:R-:W-:Y:S01]  /*63e0*/  IMAD.MOV.U32 R11, RZ, RZ, R27 ;  /* 0x000000ffff0b7224 */ /* 0x000fe200078e001b */
[----:B------:R-:W-:-:S02]  /*63f0*/  SHF.R.U64 R4, R7, 0x3, R25 ;  /* 0x0000000307047819 */ /* 0x000fc40000001219 */
[----:B------:R-:W-:Y:S02]  /*6400*/  SHF.R.U64 R6, R9, 0x3, R23 ;  /* 0x0000000309067819 */ /* 0x000fe40000001217 */
[----:B------:R-:W-:Y:S01]  /*6410*/  LOP3.LUT R30, R3, 0x30, R0, 0x78, !PT ;  /* 0x00000030031e7812 */ /* 0x000fe200078e7800 */
[----:B------:R1:W-:Y:S01]  /*6420*/  ST.E desc[UR48][R10.64], RZ ;  /* 0x000000ff0a007985 */ /* 0x0003e2000c101930 */
[----:B------:R-:W-:Y:S02]  /*6430*/  LOP3.LUT R28, R5, 0x30, R2, 0x78, !PT ;  /* 0x00000030051c7812 */ /* 0x000fe400078e7802 */
[C---:B------:R-:W-:Y:S01]  /*6440*/  IADD3 R0, P3, PT, R26.reuse, 0x1000, RZ ;  /* 0x000010001a007810 */ /* 0x040fe20007f7e0ff */
[----:B------:R2:W-:Y:S01]  /*6450*/  ST.E desc[UR48][R36.64], RZ ;  /* 0x000000ff24007985 */ /* 0x0005e2000c101930 */
[----:B------:R-:W-:Y:S02]  /*6460*/  LOP3.LUT R24, R7, 0x30, R4, 0x78, !PT ;  /* 0x0000003007187812 */ /* 0x000fe400078e7804 */
[C---:B------:R-:W-:Y:S01]  /*6470*/  IADD3 R2, P2, PT, R26.reuse, 0x1200, RZ ;  /* 0x000012001a027810 */ /* 0x040fe20007f5e0ff */
[--C-:B------:R-:W-:Y:S01]  /*6480*/  IMAD.X R21, RZ, RZ, R27.reuse, P3 ;  /* 0x000000ffff157224 */ /* 0x100fe200018e061b */
[----:B------:R-:W-:Y:S01]  /*6490*/  LOP3.LUT R22, R9, 0x30, R6, 0x78, !PT ;  /* 0x0000003009167812 */ /* 0x000fe200078e7806 */
[----:B------:R2:W-:Y:S01]  /*64a0*/  ST.E desc[UR48][R34.64], RZ ;  /* 0x000000ff22007985 */ /* 0x0005e2000c101930 */
[C---:B------:R-:W-:Y:S01]  /*64b0*/  IADD3 R4, P1, PT, R26.reuse, 0x1400, RZ ;  /* 0x000014001a047810 */ /* 0x040fe20007f3e0ff */
[----:B------:R-:W-:Y:S01]  /*64c0*/  IMAD.X R15, RZ, RZ, R27, P2 ;  /* 0x000000ffff0f7224 */ /* 0x000fe200010e061b */
[----:B------:R-:W-:Y:S01]  /*64d0*/  IADD3 R6, P0, PT, R26, 0x1600, RZ ;  /* 0x000016001a067810 */ /* 0x000fe20007f1e0ff */
[----:B------:R2:W-:Y:S01]  /*64e0*/  ST.E desc[UR48][R32.64], RZ ;  /* 0x000000ff20007985 */ /* 0x0005e2000c101930 */
[----:B------:R-:W-:Y:S01]  /*64f0*/  SHF.R.U64 R3, R0, 0x3, R21 ;  /* 0x0000000300037819 */ /* 0x000fe20000001215 */
[----:B------:R-:W-:Y:S01]  /*6500*/  IMAD.X R13, RZ, RZ, R27, P1 ;  /* 0x000000ffff0d7224 */ /* 0x000fe200008e061b */
[----:B------:R-:W-:Y:S01]  /*6510*/  SHF.R.U64 R5, R2, 0x3, R15 ;  /* 0x0000000302057819 */ /* 0x000fe2000000120f */
[----:B------:R2:W-:Y:S01]  /*6520*/  ST.E desc[UR48][R30.64], RZ ;  /* 0x000000ff1e007985 */ /* 0x0005e2000c101930 */
[----:B------:R-:W-:-:S02]  /*6530*/  LOP3.LUT R20, R0, 0x30, R3, 0x78, !PT ;  /* 0x0000003000147812 */ /* 0x000fc400078e7803 */
[----:B------:R-:W-:Y:S01]  /*6540*/  SHF.R.U64 R7, R4, 0x3, R13 ;  /* 0x0000000304077819 */ /* 0x000fe2000000120d */
[----:B------:R2:W-:Y:S01]  /*6550*/  ST.E desc[UR48][R28.64], RZ ;  /* 0x000000ff1c007985 */ /* 0x0005e2000c101930 */
[----:B------:R-:W-:Y:S01]  /*6560*/  LOP3.LUT R14, R2, 0x30, R5, 0x78, !PT ;  /* 0x00000030020e7812 */ /* 0x000fe200078e7805 */
[----:B-1----:R-:W-:Y:S01]  /*6570*/  IMAD.X R11, RZ, RZ, R27, P0 ;  /* 0x000000ffff0b7224 */ /* 0x002fe200000e061b */
[----:B------:R-:W-:Y:S01]  /*6580*/  IADD3 R0, P3, PT, R26, 0x1800, RZ ;  /* 0x000018001a007810 */ /* 0x000fe20007f7e0ff */
[----:B------:R2:W-:Y:S01]  /*6590*/  ST.E desc[UR48][R24.64], RZ ;  /* 0x000000ff18007985 */ /* 0x0005e2000c101930 */
[----:B------:R-:W-:Y:S02]  /*65a0*/  LOP3.LUT R12, R4, 0x30, R7, 0x78, !PT ;  /* 0x00000030040c7812 */ /* 0x000fe400078e7807 */
[----:B------:R-:W-:Y:S01]  /*65b0*/  SHF.R.U64 R9, R6, 0x3, R11 ;  /* 0x0000000306097819 */ /* 0x000fe2000000120b */
[----:B------:R-:W-:Y:S01]  /*65c0*/  IMAD.X R45, RZ, RZ, R27, P3 ;  /* 0x000000ffff2d7224 */ /* 0x000fe200018e061b */
[----:B------:R-:W-:Y:S01]  /*65d0*/  IADD3 R2, P2, PT, R26, 0x1a00, RZ ;  /* 0x00001a001a027810 */ /* 0x000fe20007f5e0ff */
[----:B------:R2:W-:Y:S01]  /*65e0*/  ST.E desc[UR48][R22.64], RZ ;  /* 0x000000ff16007985 */ /* 0x0005e2000c101930 */
[----:B------:R-:W-:-:S02]  /*65f0*/  LOP3.LUT R10, R6, 0x30, R9, 0x78, !PT ;  /* 0x00000030060a7812 */ /* 0x000fc400078e7809 */
[C---:B------:R-:W-:Y:S01]  /*6600*/  IADD3 R4, P1, PT, R26.reuse, 0x1c00, RZ ;  /* 0x00001c001a047810 */ /* 0x040fe20007f3e0ff */
[----:B------:R-:W-:Y:S01]  /*6610*/  IMAD.X R43, RZ, RZ, R27, P2 ;  /* 0x000000ffff2b7224 */ /* 0x000fe200010e061b */
[----:B------:R-:W-:Y:S01]  /*6620*/  IADD3 R6, P0, PT, R26, 0x1e00, RZ ;  /* 0x00001e001a067810 */ /* 0x000fe20007f1e0ff */
[----:B------:R2:W-:Y:S01]  /*6630*/  ST.E desc[UR48][R20.64], RZ ;  /* 0x000000ff14007985 */ /* 0x0005e2000c101930 */
[----:B------:R-:W-:Y:S01]  /*6640*/  SHF.R.U64 R3, R0, 0x3, R45 ;  /* 0x0000000300037819 */ /* 0x000fe2000000122d */
[----:B------:R-:W-:Y:S01]  /*6650*/  IMAD.X R41, RZ, RZ, R27, P1 ;  /* 0x000000ffff297224 */ /* 0x000fe200008e061b */
[----:B------:R-:W-:Y:S01]  /*6660*/  SHF.R.U64 R5, R2, 0x3, R43 ;  /* 0x0000000302057819 */ /* 0x000fe2000000122b */
[----:B------:R-:W-:Y:S01]  /*6670*/  IMAD.X R39, RZ, RZ, R27, P0 ;  /* 0x000000ffff277224 */ /* 0x000fe200000e061b */
[----:B------:R-:W-:Y:S01]  /*6680*/  LOP3.LUT R44, R0, 0x30, R3, 0x78, !PT ;  /* 0x00000030002c7812 */ /* 0x000fe200078e7803 */
[----:B------:R2:W-:Y:S01]  /*6690*/  ST.E desc[UR48][R14.64], RZ ;  /* 0x000000ff0e007985 */ /* 0x0005e2000c101930 */
[----:B------:R-:W-:-:S02]  /*66a0*/  SHF.R.U64 R7, R4, 0x3, R41 ;  /* 0x0000000304077819 */ /* 0x000fc40000001229 */
[----:B------:R-:W-:Y:S01]  /*66b0*/  SHF.R.U64 R9, R6, 0x3, R39 ;  /* 0x0000000306097819 */ /* 0x000fe20000001227 */
[----:B------:R2:W-:Y:S01]  /*66c0*/  ST.E desc[UR48][R12.64], RZ ;  /* 0x000000ff0c007985 */ /* 0x0005e2000c101930 */
[----:B------:R-:W-:Y:S02]  /*66d0*/  LOP3.LUT R42, R2, 0x30, R5, 0x78, !PT ;  /* 0x00000030022a7812 */ /* 0x000fe400078e7805 */
[----:B------:R-:W-:Y:S01]  /*66e0*/  LOP3.LUT R40, R4, 0x30, R7, 0x78, !PT ;  /* 0x0000003004287812 */ /* 0x000fe200078e7807 */
[----:B------:R2:W-:Y:S01]  /*66f0*/  ST.E desc[UR48][R10.64], RZ ;  /* 0x000000ff0a007985 */ /* 0x0005e2000c101930 */
[----:B------:R-:W-:-:S03]  /*6700*/  LOP3.LUT R38, R6, 0x30, R9, 0x78, !PT ;  /* 0x0000003006267812 */ /* 0x000fc600078e7809 */
[----:B------:R2:W-:Y:S04]  /*6710*/  ST.E desc[UR48][R44.64], RZ ;  /* 0x000000ff2c007985 */ /* 0x0005e8000c101930 */
[----:B------:R2:W-:Y:S04]  /*6720*/  ST.E desc[UR48][R42.64], RZ ;  /* 0x000000ff2a007985 */ /* 0x0005e8000c101930 */
[----:B------:R2:W-:Y:S01]  /*6730*/  ST.E desc[UR48][R40.64], RZ ;  /* 0x000000ff28007985 */ /* 0x0005e2000c101930 */
[----:B------:R-:W1:Y:S01]  /*6740*/  S2R R2, SR_CTAID.Y ;  /* 0x0000000000027919 */ /* 0x000e620000002600 */
[----:B------:R-:W3:Y:S02]  /*6750*/  S2R R0, SR_CTAID.Z ;  /* 0x0000000000007919 */ /* 0x000ee40000002700 */
[----:B------:R2:W-:Y:S01]  /*6760*/  ST.E desc[UR48][R38.64], RZ ;  /* 0x000000ff26007985 */ /* 0x0005e2000c101930 */
[----:B------:R-:W-:Y:S05]  /*6770*/  @!P6 BRA `(.L_x_151) ;  /* 0x000000000090e947 */ /* 0x000fea0003800000 */
[----:B------:R-:W4:Y:S01]  /*6780*/  LDCU UR4, c[0x0][0x380] ;  /* 0x00007000ff0477ac */ /* 0x000f220008000800 */
[----:B------:R-:W-:Y:S01]  /*6790*/  IADD3 R3, PT, PT, R19, R16, RZ ;  /* 0x0000001013037210 */ /* 0x000fe20007ffe0ff */
[----:B------:R-:W-:Y:S03]  /*67a0*/  BSSY.RECONVERGENT B0, `(.L_x_151) ;  /* 0x0000021000007945 */ /* 0x000fe60003800200 */
[----:B----4-:R-:W-:-:S13]  /*67b0*/  ISETP.GE.AND P0, PT, R3, UR4, PT ;  /* 0x0000000403007c0c */ /* 0x010fda000bf06270 */
[----:B------:R-:W-:Y:S05]  /*67c0*/  @P0 BRA `(.L_x_152) ;  /* 0x0000000000780947 */ /* 0x000fea0003800000 */
[----:B------:R-:W4:Y:S01]  /*67d0*/  LDCU UR7, c[0x0][0x38c] ;  /* 0x00007180ff0777ac */ /* 0x000f220008000800 */
[----:B------:R-:W3:Y:S01]  /*67e0*/  LDCU UR6, c[0x0][0x890] ;  /* 0x00011200ff0677ac */ /* 0x000ee20008000800 */
[----:B------:R-:W5:Y:S01]  /*67f0*/  LDCU.64 UR4, c[0x0][0x888] ;  /* 0x00011100ff0477ac */ /* 0x000f620008000a00 */
[----:B----4-:R-:W4:Y:S01]  /*6800*/  I2F.U32.RP R8, UR7 ;  /* 0x0000000700087d06 */ /* 0x010f220008209000 */
[----:B------:R-:W-:-:S07]  /*6810*/  ISETP.NE.U32.AND P0, PT, RZ, UR7, PT ;  /* 0x00000007ff007c0c */ /* 0x000fce000bf05070 */
[----:B----4-:R-:W4:Y:S02]  /*6820*/  MUFU.RCP R6, R8 ;  /* 0x0000000800067308 */ /* 0x010f240000001000 */
[----:B----4-:R-:W-:-:S06]  /*6830*/  IADD3 R6, PT, PT, R6, 0xffffffe, RZ ;  /* 0x0ffffffe06067810 */ /* 0x010fcc0007ffe0ff */
[----:B------:R-:W4:Y:S02]  /*6840*/  F2I.FTZ.U32.TRUNC.NTZ R5, R6 ;  /* 0x0000000600057305 */ /* 0x000f24000021f000 */
[----:B----4-:R-:W-:-:S05]  /*6850*/  IADD3 R4, PT, PT, RZ, -R5, RZ ;  /* 0x80000005ff047210 */ /* 0x010fca0007ffe0ff */
[----:B------:R-:W-:Y:S02]  /*6860*/  IMAD R7, R4, UR7, RZ ;  /* 0x0000000704077c24 */ /* 0x000fe4000f8e02ff */
[----:B------:R-:W-:-:S05]  /*6870*/  HFMA2 R4, -RZ, RZ, 0, 0 ;  /* 0x00000000ff047431 */ /* 0x000fca00000001ff */
[----:B------:R-:W-:-:S04]  /*6880*/  IMAD.HI.U32 R5, R5, R7, R4 ;  /* 0x0000000705057227 */ /* 0x000fc800078e0004 */
[----:B---3--:R-:W-:Y:S02]  /*6890*/  IMAD R4, R0, UR6, R3 ;  /* 0x0000000600047c24 */ /* 0x008fe4000f8e0203 */
[----:B-1----:R-:W-:-:S04]  /*68a0*/  IMAD.HI.U32 R5, R5, R2, RZ ;  /* 0x0000000205057227 */ /* 0x002fc800078e00ff */
[----:B------:R-:W-:-:S04]  /*68b0*/  IMAD.MOV R7, RZ, RZ, -R5 ;  /* 0x000000ffff077224 */ /* 0x000fc800078e0a05 */
[----:B------:R-:W-:-:S05]  /*68c0*/  IMAD R7, R7, UR7, R2 ;  /* 0x0000000707077c24 */ /* 0x000fca000f8e0202 */
[----:B------:R-:W-:-:S13]  /*68d0*/  ISETP.GE.U32.AND P2, PT, R7, UR7, PT ;  /* 0x0000000707007c0c */ /* 0x000fda000bf46070 */
[----:B------:R-:W-:Y:S02]  /*68e0*/  @P2 IADD3 R7, PT, PT, R7, -UR7, RZ ;  /* 0x8000000707072c10 */ /* 0x000fe4000fffe0ff */
[----:B------:R-:W-:Y:S02]  /*68f0*/  @P2 IADD3 R5, PT, PT, R5, 0x1, RZ ;  /* 0x0000000105052810 */ /* 0x000fe40007ffe0ff */
[----:B------:R-:W-:Y:S02]  /*6900*/  ISETP.GE.U32.AND P1, PT, R7, UR7, PT ;  /* 0x0000000707007c0c */ /* 0x000fe4000bf26070 */
[----:B------:R-:W1:Y:S11]  /*6910*/  LDC.64 R6, c[0x0][0x880] ;  /* 0x00022000ff067b82 */ /* 0x000e760000000a00 */
[----:B------:R-:W-:Y:S01]  /*6920*/  @P1 VIADD R5, R5, 0x1 ;  /* 0x0000000105051836 */ /* 0x000fe20000000000 */
[----:B------:R-:W-:-:S04]  /*6930*/  @!P0 LOP3.LUT R5, RZ, UR7, RZ, 0x33, !PT ;  /* 0x00000007ff058c12 */ /* 0x000fc8000f8e33ff */
[C---:B------:R-:W-:Y:S01]  /*6940*/  IADD3 R3, PT, PT, -R5.reuse, RZ, RZ ;  /* 0x000000ff05037210 */ /* 0x040fe20007ffe1ff */
[----:B-----5:R-:W-:-:S04]  /*6950*/  IMAD R5, R5, UR5, R4 ;  /* 0x0000000505057c24 */ /* 0x020fc8000f8e0204 */
[----:B------:R-:W-:Y:S01]  /*6960*/  IMAD R4, R3, UR7, R2 ;  /* 0x0000000703047c24 */ /* 0x000fe2000f8e0202 */
[----:B------:R-:W-:-:S03]  /*6970*/  MOV R3, 0xff800000 ;  /* 0xff80000000037802 */ /* 0x000fc60000000f00 */
[----:B------:R-:W-:-:S04]  /*6980*/  IMAD R5, R4, UR4, R5 ;  /* 0x0000000404057c24 */ /* 0x000fc8000f8e0205 */
[----:B-1----:R-:W-:-:S05]  /*6990*/  IMAD.WIDE.U32 R6, R5, 0x4, R6 ;  /* 0x0000000405067825 */ /* 0x002fca00078e0006 */
[----:B------:R4:W-:Y:S02]  /*69a0*/  STG.E desc[UR48][R6.64], R3 ;  /* 0x0000000306007986 */ /* 0x0009e4000c101930 */
.L_x_152:
[----:B------:R-:W-:Y:S05]  /*69b0*/  BSYNC.RECONVERGENT B0 ;  /* 0x0000000000007941 */ /* 0x000fea0003800200 */
.L_x_151:
[----:B------:R-:W-:-:S09]  /*69c0*/  UISETP.NE.AND UP0, UPT, UR38, URZ, UPT ;  /* 0x000000ff2600728c */ /* 0x000fd2000bf05270 */
[----:B------:R-:W-:Y:S05]  /*69d0*/  BRA.U UP0, `(.L_x_153) ;  /* 0x0000000100047547 */ /* 0x000fea000b800000 */
[----:B------:R-:W-:Y:S05]  /*69e0*/  BPT.TRAP 0x1 ;  /* 0x000000040000795c */ /* 0x000fea0000300000 */
.L_x_153:
[C---:B----4-:R-:W-:Y:S01]  /*69f0*/  IADD3 R3, P3, PT, R26.reuse, 0x2000, RZ ;  /* 0x000020001a037810 */ /* 0x050fe20007f7e0ff */
[----:B------:R4:W-:Y:S01]  /*6a00*/  SYNCS.ARRIVE.TRANS64.A1T0 RZ, [R17+URZ+0xa0b0], RZ ;  /* 0x00a0b0ff11ff79a7 */ /* 0x0009e200081000ff */
[C---:B------:R-:W-:Y:S01]  /*6a10*/  IADD3 R5, P2, PT, R26.reuse, 0x2200, RZ ;  /* 0x000022001a057810 */ /* 0x040fe20007f5e0ff */
[----:B------:R-:W-:Y:S01]  /*6a20*/  UISETP.NE.AND UP0, UPT, UR38, URZ, UPT ;  /* 0x000000ff2600728c */ /* 0x000fe2000bf05270 */
[C---:B------:R-:W-:Y:S01]  /*6a30*/  IADD3 R9, P0, PT, R26.reuse, 0x2600, RZ ;  /* 0x000026001a097810 */ /* 0x040fe20007f1e0ff */
[--C-:B------:R-:W-:Y:S01]  /*6a40*/  IMAD.X R57, RZ, RZ, R27.reuse, P3 ;  /* 0x000000ffff397224 */ /* 0x100fe200018e061b */
[C---:B------:R-:W-:Y:S01]  /*6a50*/  IADD3 R7, P1, PT, R26.reuse, 0x2400, RZ ;  /* 0x000024001a077810 */ /* 0x040fe20007f3e0ff */
[--C-:B------:R-:W-:Y:S01]  /*6a60*/  IMAD.X R55, RZ, RZ, R27.reuse, P2 ;  /* 0x000000ffff377224 */ /* 0x100fe200010e061b */
[C---:B--2---:R-:W-:Y:S01]  /*6a70*/  IADD3 R12, P4, PT, R26.reuse, 0x2a00, RZ ;  /* 0x00002a001a0c7810 */ /* 0x044fe20007f9e0ff */
[--C-:B------:R-:W-:Y:S01]  /*6a80*/  IMAD.X R51, RZ, RZ, R27.reuse, P0 ;  /* 0x000000ffff337224 */ /* 0x100fe200000e061b */
[C---:B------:R-:W-:Y:S01]  /*6a90*/  IADD3 R11, P5, PT, R26.reuse, 0x2800, RZ ;  /* 0x000028001a0b7810 */ /* 0x040fe20007fbe0ff */
[--C-:B------:R-:W-:Y:S01]  /*6aa0*/  IMAD.X R53, RZ, RZ, R27.reuse, P1 ;  /* 0x000000ffff357224 */ /* 0x100fe200008e061b */
[C---:B------:R-:W-:Y:S01]  /*6ab0*/  IADD3 R14, P2, PT, R26.reuse, 0x2e00, RZ ;  /* 0x00002e001a0e7810 */ /* 0x040fe20007f5e0ff */
[--C-:B------:R-:W-:Y:S01]  /*6ac0*/  IMAD.X R47, RZ, RZ, R27.reuse, P4 ;  /* 0x000000ffff2f7224 */ /* 0x100fe200020e061b */
[C---:B------:R-:W-:Y:S01]  /*6ad0*/  IADD3 R13, P3, PT, R26.reuse, 0x2c00, RZ ;  /* 0x00002c001a0d7810 */ /* 0x040fe20007f7e0ff */
[--C-:B------:R-:W-:Y:S01]  /*6ae0*/  IMAD.X R49, RZ, RZ, R27.reuse, P5 ;  /* 0x000000ffff317224 */ /* 0x100fe200028e061b */
[C---:B------:R-:W-:Y:S01]  /*6af0*/  IADD3 R18, P0, PT, R26.reuse, 0x3200, RZ ;  /* 0x000032001a127810 */ /* 0x040fe20007f1e0ff */
[----:B------:R-:W-:Y:S01]  /*6b00*/  IMAD.X R43, RZ, RZ, R27, P2 ;  /* 0x000000ffff2b7224 */ /* 0x000fe200010e061b */
[----:B------:R-:W-:Y:S01]  /*6b10*/  SHF.R.U64 R4, R3, 0x3, R57 ;  /* 0x0000000303047819 */ /* 0x000fe20000001239 */
[--C-:B------:R-:W-:Y:S01]  /*6b20*/  IMAD.X R45, RZ, RZ, R27.reuse, P3 ;  /* 0x000000ffff2d7224 */ /* 0x100fe200018e061b */
[C---:B------:R-:W-:Y:S01]  /*6b30*/  IADD3 R15, P1, PT, R26.reuse, 0x3000, RZ ;  /* 0x000030001a0f7810 */ /* 0x040fe20007f3e0ff */
[----:B------:R-:W-:Y:S01]  /*6b40*/  IMAD.X R39, RZ, RZ, R27, P0 ;  /* 0x000000ffff277224 */ /* 0x000fe200000e061b */
[----:B------:R-:W-:-:S02]  /*6b50*/  IADD3 R20, P5, PT, R26, 0x3400, RZ ;  /* 0x000034001a147810 */ /* 0x000fc40007fbe0ff */
[----:B------:R-:W-:Y:S01]  /*6b60*/  SHF.R.U64 R6, R5, 0x3, R55 ;  /* 0x0000000305067819 */ /* 0x000fe20000001237 */
[--C-:B------:R-:W-:Y:S01]  /*6b70*/  IMAD.X R41, RZ, RZ, R27.reuse, P1 ;  /* 0x000000ffff297224 */ /* 0x100fe200008e061b */
[C---:B------:R-:W-:Y:S01]  /*6b80*/  IADD3 R21, P4, PT, R26.reuse, 0x3600, RZ ;  /* 0x000036001a157810 */ /* 0x040fe20007f9e0ff */
[--C-:B------:R-:W-:Y:S01]  /*6b90*/  IMAD.X R37, RZ, RZ, R27.reuse, P5 ;  /* 0x000000ffff257224 */ /* 0x100fe200028e061b */
[----:B------:R-:W-:Y:S02]  /*6ba0*/  LOP3.LUT R56, R3, 0x30, R4, 0x78, !PT ;  /* 0x0000003003387812 */ /* 0x000fe400078e7804 */
[----:B------:R-:W-:Y:S01]  /*6bb0*/  IADD3 R22, P3, PT, R26, 0x3800, RZ ;  /* 0x000038001a167810 */ /* 0x000fe20007f7e0ff */
[----:B------:R-:W-:Y:S01]  /*6bc0*/  IMAD.X R35, RZ, RZ, R27, P4 ;  /* 0x000000ffff237224 */ /* 0x000fe200020e061b */
[----:B------:R-:W-:Y:S01]  /*6bd0*/  SHF.R.U64 R8, R7, 0x3, R53 ;  /* 0x0000000307087819 */ /* 0x000fe20000001235 */
[----:B------:R4:W-:Y:S01]  /*6be0*/  ST.E desc[UR48][R56.64], RZ ;  /* 0x000000ff38007985 */ /* 0x0009e2000c101930 */
[----:B------:R-:W-:Y:S01]  /*6bf0*/  SHF.R.U64 R3, R12, 0x3, R47 ;  /* 0x000000030c037819 */ /* 0x000fe2000000122f */
[----:B------:R-:W-:Y:S01]  /*6c00*/  IMAD.X R33, RZ, RZ, R27, P3 ;  /* 0x000000ffff217224 */ /* 0x000fe200018e061b */
[----:B------:R-:W-:-:S02]  /*6c10*/  IADD3 R23, P2, PT, R26, 0x3a00, RZ ;  /* 0x00003a001a177810 */ /* 0x000fc40007f5e0ff */
[----:B------:R-:W-:Y:S02]  /*6c20*/  SHF.R.U64 R10, R9, 0x3, R51 ;  /* 0x00000003090a7819 */ /* 0x000fe40000001233 */
[----:B------:R-:W-:Y:S01]  /*6c30*/  LOP3.LUT R54, R5, 0x30, R6, 0x78, !PT ;  /* 0x0000003005367812 */ /* 0x000fe200078e7806 */
[----:B------:R-:W-:Y:S01]  /*6c40*/  IMAD.X R31, RZ, RZ, R27, P2 ;  /* 0x000000ffff1f7224 */ /* 0x000fe200010e061b */
[----:B------:R-:W-:Y:S02]  /*6c50*/  SHF.R.U64 R4, R11, 0x3, R49 ;  /* 0x000000030b047819 */ /* 0x000fe40000001231 */
[----:B------:R-:W-:Y:S01]  /*6c60*/  IADD3 R24, P1, PT, R26, 0x3c00, RZ ;  /* 0x00003c001a187810 */ /* 0x000fe20007f3e0ff */
[----:B------:R4:W-:Y:S01]  /*6c70*/  ST.E desc[UR48][R54.64], RZ ;  /* 0x000000ff36007985 */ /* 0x0009e2000c101930 */
[----:B------:R-:W-:Y:S02]  /*6c80*/  SHF.R.U64 R5, R14, 0x3, R43 ;  /* 0x000000030e057819 */ /* 0x000fe4000000122b */
[----:B------:R-:W-:Y:S01]  /*6c90*/  IADD3 R25, P0, PT, R26, 0x3e00, RZ ;  /* 0x00003e001a197810 */ /* 0x000fe20007f1e0ff */
[----:B------:R-:W-:Y:S01]  /*6ca0*/  IMAD.X R29, RZ, RZ, R27, P1 ;  /* 0x000000ffff1d7224 */ /* 0x000fe200008e061b */
[----:B------:R-:W-:-:S02]  /*6cb0*/  SHF.R.U64 R6, R13, 0x3, R45 ;  /* 0x000000030d067819 */ /* 0x000fc4000000122d */
[----:B------:R-:W-:Y:S01]  /*6cc0*/  LOP3.LUT R52, R7, 0x30, R8, 0x78, !PT ;  /* 0x0000003007347812 */ /* 0x000fe200078e7808 */
[----:B------:R-:W-:Y:S01]  /*6cd0*/  IMAD.X R27, RZ, RZ, R27, P0 ;  /* 0x000000ffff1b7224 */ /* 0x000fe200000e061b */
[----:B------:R-:W-:Y:S02]  /*6ce0*/  LOP3.LUT R46, R12, 0x30, R3, 0x78, !PT ;  /* 0x000000300c2e7812 */ /* 0x000fe400078e7803 */
[----:B------:R-:W-:Y:S01]  /*6cf0*/  LOP3.LUT R50, R9, 0x30, R10, 0x78, !PT ;  /* 0x0000003009327812 */ /* 0x000fe200078e780a */
[----:B------:R4:W-:Y:S01]  /*6d00*/  ST.E desc[UR48][R52.64], RZ ;  /* 0x000000ff34007985 */ /* 0x0009e2000c101930 */
[----:B------:R-:W-:Y:S02]  /*6d10*/  LOP3.LUT R48, R11, 0x30, R4, 0x78, !PT ;  /* 0x000000300b307812 */ /* 0x000fe400078e7804 */
[----:B------:R-:W-:Y:S01]  /*6d20*/  SHF.R.U64 R3, R18, 0x3, R39 ;  /* 0x0000000312037819 */ /* 0x000fe20000001227 */
[----:B------:R4:W-:Y:S01]  /*6d30*/  ST.E desc[UR48][R50.64], RZ ;  /* 0x000000ff32007985 */ /* 0x0009e2000c101930 */
[----:B------:R-:W-:-:S02]  /*6d40*/  LOP3.LUT R42, R14, 0x30, R5, 0x78, !PT ;  /* 0x000000300e2a7812 */ /* 0x000fc400078e7805 */
[----:B------:R-:W-:Y:S01]  /*6d50*/  SHF.R.U64 R4, R15, 0x3, R41 ;  /* 0x000000030f047819 */ /* 0x000fe20000001229 */
[----:B------:R4:W-:Y:S01]  /*6d60*/  ST.E desc[UR48][R48.64], RZ ;  /* 0x000000ff30007985 */ /* 0x0009e2000c101930 */
[----:B------:R-:W-:Y:S02]  /*6d70*/  LOP3.LUT R44, R13, 0x30, R6, 0x78, !PT ;  /* 0x000000300d2c7812 */ /* 0x000fe400078e7806 */
[----:B------:R-:W-:Y:S01]  /*6d80*/  SHF.R.U64 R5, R20, 0x3, R37 ;  /* 0x0000000314057819 */ /* 0x000fe20000001225 */
[----:B------:R4:W-:Y:S01]  /*6d90*/  ST.E desc[UR48][R46.64], RZ ;  /* 0x000000ff2e007985 */ /* 0x0009e2000c101930 */
[----:B------:R-:W-:Y:S02]  /*6da0*/  SHF.R.U64 R6, R21, 0x3, R35 ;  /* 0x0000000315067819 */ /* 0x000fe40000001223 */
[----:B------:R-:W-:Y:S01]  /*6db0*/  LOP3.LUT R38, R18, 0x30, R3, 0x78, !PT ;  /* 0x0000003012267812 */ /* 0x000fe200078e7803 */
[----:B------:R4:W-:Y:S01]  /*6dc0*/  ST.E desc[UR48][R44.64], RZ ;  /* 0x000000ff2c007985 */ /* 0x0009e2000c101930 */
[----:B------:R-:W-:-:S02]  /*6dd0*/  LOP3.LUT R40, R15, 0x30, R4, 0x78, !PT ;  /* 0x000000300f287812 */ /* 0x000fc400078e7804 */
[----:B------:R-:W-:Y:S01]  /*6de0*/  SHF.R.U64 R3, R22, 0x3, R33 ;  /* 0x0000000316037819 */ /* 0x000fe20000001221 */
[----:B------:R4:W-:Y:S01]  /*6df0*/  ST.E desc[UR48][R42.64], RZ ;  /* 0x000000ff2a007985 */ /* 0x0009e2000c101930 */
[----:B------:R-:W-:Y:S02]  /*6e00*/  LOP3.LUT R36, R20, 0x30, R5, 0x78, !PT ;  /* 0x0000003014247812 */ /* 0x000fe400078e7805 */
[----:B------:R-:W-:Y:S01]  /*6e10*/  SHF.R.U64 R4, R23, 0x3, R31 ;  /* 0x0000000317047819 */ /* 0x000fe2000000121f */
[----:B------:R4:W-:Y:S01]  /*6e20*/  ST.E desc[UR48][R40.64], RZ ;  /* 0x000000ff28007985 */ /* 0x0009e2000c101930 */
[----:B------:R-:W-:Y:S02]  /*6e30*/  LOP3.LUT R34, R21, 0x30, R6, 0x78, !PT ;  /* 0x0000003015227812 */ /* 0x000fe400078e7806 */
[----:B------:R-:W-:Y:S01]  /*6e40*/  SHF.R.U64 R5, R24, 0x3, R29 ;  /* 0x0000000318057819 */ /* 0x000fe2000000121d */
[----:B------:R4:W-:Y:S01]  /*6e50*/  ST.E desc[UR48][R38.64], RZ ;  /* 0x000000ff26007985 */ /* 0x0009e2000c101930 */
[----:B------:R-:W-:-:S02]  /*6e60*/  SHF.R.U64 R6, R25, 0x3, R27 ;  /* 0x0000000319067819 */ /* 0x000fc4000000121b */
[----:B------:R-:W-:Y:S01]  /*6e70*/  LOP3.LUT R32, R22, 0x30, R3, 0x78, !PT ;  /* 0x0000003016207812 */ /* 0x000fe200078e7803 */
[----:B------:R4:W-:Y:S01]  /*6e80*/  ST.E desc[UR48][R36.64], RZ ;  /* 0x000000ff24007985 */ /* 0x0009e2000c101930 */
[----:B------:R-:W-:Y:S02]  /*6e90*/  LOP3.LUT R30, R23, 0x30, R4, 0x78, !PT ;  /* 0x00000030171e7812 */ /* 0x000fe400078e7804 */
[----:B------:R-:W-:Y:S01]  /*6ea0*/  LOP3.LUT R28, R24, 0x30, R5, 0x78, !PT ;  /* 0x00000030181c7812 */ /* 0x000fe200078e7805 */
[----:B------:R4:W-:Y:S01]  /*6eb0*/  ST.E desc[UR48][R34.64], RZ ;  /* 0x000000ff22007985 */ /* 0x0009e2000c101930 */
[----:B------:R-:W-:-:S03]  /*6ec0*/  LOP3.LUT R26, R25, 0x30, R6, 0x78, !PT ;  /* 0x00000030191a7812 */ /* 0x000fc600078e7806 */
[----:B------:R4:W-:Y:S04]  /*6ed0*/  ST.E desc[UR48][R32.64], RZ ;  /* 0x000000ff20007985 */ /* 0x0009e8000c101930 */
[----:B------:R4:W-:Y:S04]  /*6ee0*/  ST.E desc[UR48][R30.64], RZ ;  /* 0x000000ff1e007985 */ /* 0x0009e8000c101930 */
[----:B------:R4:W-:Y:S04]  /*6ef0*/  ST.E desc[UR48][R28.64], RZ ;  /* 0x000000ff1c007985 */ /* 0x0009e8000c101930 */
[----:B------:R4:W-:Y:S01]  /*6f00*/  ST.E desc[UR48][R26.64], RZ ;  /* 0x000000ff1a007985 */ /* 0x0009e2000c101930 */
[----:B------:R-:W-:Y:S01]  /*6f10*/  @!PT LDS RZ, [RZ] ;  /* 0x00000000fffff984 */ /* 0x000fe20000000800 */
[----:B------:R-:W-:Y:S01]  /*6f20*/  @!PT LDS RZ, [RZ] ;  /* 0x00000000fffff984 */ /* 0x000fe20000000800 */
[----:B------:R-:W-:Y:S01]  /*6f30*/  @!PT LDS RZ, [RZ] ;  /* 0x00000000fffff984 */ /* 0x000fe20000000800 */
[----:B------:R-:W-:Y:S01]  /*6f40*/  @!PT LDS RZ, [RZ] ;  /* 0x00000000fffff984 */ /* 0x000fe20000000800 */
[----:B------:R2:W-:Y:S06]  /*6f50*/  MEMBAR.ALL.CTA ;  /* 0x0000000000007992 */ /* 0x0005ec0000008000 */
[----:B--2---:R-:W2:Y:S01]  /*6f60*/  FENCE.VIEW.ASYNC.S ;  /* 0x00000000000073c6 */ /* 0x004ea20000000000 */
[----:B------:R-:W-:Y:S05]  /*6f70*/  BRA.U UP0, `(.L_x_154) ;  /* 0x0000000100047547 */ /* 0x000fea000b800000 */
[----:B------:R-:W-:Y:S05]  /*6f80*/  BPT.TRAP 0x1 ;  /* 0x000000040000795c */ /* 0x000fea0000300000 */
.L_x_154:
[----:B------:R-:W-:-:S05]  /*6f90*/  HFMA2 R3, -RZ, RZ, 0, 5.9604644775390625e-08 ;  /* 0x00000001ff037431 */ /* 0x000fca00000001ff */
[----:B------:R-:W-:-:S04]  /*6fa0*/  SHF.L.U32 R4, R3, 0x1f, RZ ;  /* 0x0000001f03047819 */ /* 0x000fc800000006ff */
[----:B--2---:R-:W2:Y:S02]  /*6fb0*/  SYNCS.PHASECHK.TRANS64.TRYWAIT P0, [R17+URZ+0xa0c8], R4 ;  /* 0x00a0c804110075a7 */ /* 0x004ea400080011ff */
[----:B--2---:R-:W-:Y:S05]  /*6fc0*/  @!P0 BRA `(.L_x_155) ;  /* 0x000000b000088947 */ /* 0x004fea0003800000 */
.L_x_368:
[----:B------:R-:W-:Y:S05]  /*6fd0*/  @!P6 BRA `(.L_x_156) ;  /* 0x000000000090e947 */ /* 0x000fea0003800000 */
[----:B------:R-:W5:Y:S01]  /*6fe0*/  LDCU UR4, c[0x0][0x380] ;  /* 0x00007000ff0477ac */ /* 0x000f620008000800 */
[----:B------:R-:W-:Y:S01]  /*6ff0*/  IADD3 R19, PT, PT, R16, 0x80, R19 ;  /* 0x0000008010137810 */ /* 0x000fe20007ffe013 */
[----:B------:R-:W-:Y:S03]  /*7000*/  BSSY.RECONVERGENT B0, `(.L_x_156) ;  /* 0x0000021000007945 */ /* 0x000fe60003800200 */
[----:B-----5:R-:W-:-:S13]  /*7010*/  ISETP.GE.AND P0, PT, R19, UR4, PT ;  /* 0x0000000413007c0c */ /* 0x020fda000bf06270 */
[----:B------:R-:W-:Y:S05]  /*7020*/  @P0 BRA `(.L_x_157) ;  /* 0x0000000000780947 */ /* 0x000fea0003800000 */
[----:B------:R-:W5:Y:S01]  /*7030*/  LDCU UR7, c[0x0][0x38c] ;  /* 0x00007180ff0777ac */ /* 0x000f620008000800 */
[----:B--2---:R-:W-:Y:S01]  /*7040*/  MOV R4, RZ ;  /* 0x000000ff00047202 */ /* 0x004fe20000000f00 */
[----:B------:R-:W3:Y:S01]  /*7050*/  LDCU UR6, c[0x0][0x890] ;  /* 0x00011200ff0677ac */ /* 0x000ee20008000800 */
[----:B------:R-:W2:Y:S01]  /*7060*/  LDCU.64 UR4, c[0x0][0x888] ;  /* 0x00011100ff0477ac */ /* 0x000ea20008000a00 */
[----:B-----5:R-:W5:Y:S01]  /*7070*/  I2F.U32.RP R7, UR7 ;  /* 0x0000000700077d06 */ /* 0x020f620008209000 */
[----:B------:R-:W-:Y:S01]  /*7080*/  ISETP.NE.U32.AND P0, PT, RZ, UR7, PT ;  /* 0x00000007ff007c0c */ /* 0x000fe2000bf05070 */
[----:B---3--:R-:W-:-:S06]  /*7090*/  IMAD R0, R0, UR6, R19 ;  /* 0x0000000600007c24 */ /* 0x008fcc000f8e0213 */
[----:B-----5:R-:W3:Y:S02]  /*70a0*/  MUFU.RCP R6, R7 ;  /* 0x0000000700067308 */ /* 0x020ee40000001000 */
[----:B---3--:R-:W-:-:S06]  /*70b0*/  IADD3 R6, PT, PT, R6, 0xffffffe, RZ ;  /* 0x0ffffffe06067810 */ /* 0x008fcc0007ffe0ff */
[----:B------:R-:W3:Y:S02]  /*70c0*/  F2I.FTZ.U32.TRUNC.NTZ R5, R6 ;  /* 0x0000000600057305 */ /* 0x000ee4000021f000 */
[----:B---3--:R-:W-:-:S05]  /*70d0*/  IADD3 R3, PT, PT, RZ, -R5, RZ ;  /* 0x80000005ff037210 */ /* 0x008fca0007ffe0ff */
[----:B------:R-:W-:-:S04]  /*70e0*/  IMAD R3, R3, UR7, RZ ;  /* 0x0000000703037c24 */ /* 0x000fc8000f8e02ff */
[----:B------:R-:W-:-:S06]  /*70f0*/  IMAD.HI.U32 R3, R5, R3, R4 ;  /* 0x0000000305037227 */ /* 0x000fcc00078e0004 */
        /* <DEDUP_REMOVED lines=11> */
[----:B--2---:R-:W-:-:S04]  /*71b0*/  IMAD R0, R3, UR5, R0 ;  /* 0x0000000503007c24 */ /* 0x004fc8000f8e0200 */
[----:B------:R-:W-:-:S04]  /*71c0*/  IMAD R7, R7, UR7, R2 ;  /* 0x0000000707077c24 */ /* 0x000fc8000f8e0202 */
[----:B------:R-:W-:Y:S01]  /*71d0*/  IMAD R7, R7, UR4, R0 ;  /* 0x0000000407077c24 */ /* 0x000fe2000f8e0200 */
[----:B------:R-:W-:-:S03]  /*71e0*/  MOV R0, 0xff800000 ;  /* 0xff80000000007802 */ /* 0x000fc60000000f00 */
[----:B-1----:R-:W-:-:S05]  /*71f0*/  IMAD.WIDE.U32 R4, R7, 0x4, R4 ;  /* 0x0000000407047825 */ /* 0x002fca00078e0004 */
[----:B------:R1:W-:Y:S02]  /*7200*/  STG.E desc[UR48][R4.64], R0 ;  /* 0x0000000004007986 */ /* 0x0003e4000c101930 */
.L_x_157:
[----:B------:R-:W-:Y:S05]  /*7210*/  BSYNC.RECONVERGENT B0 ;  /* 0x0000000000007941 */ /* 0x000fea0003800200 */
.L_x_156:
[----:B------:R-:W-:Y:S01]  /*7220*/  @!PT LDS RZ, [RZ] ;  /* 0x00000000fffff984 */ /* 0x000fe20000000800 */
[----:B------:R-:W-:Y:S01]  /*7230*/  @!PT LDS RZ, [RZ] ;  /* 0x00000000fffff984 */ /* 0x000fe20000000800 */
[----:B------:R-:W-:Y:S01]  /*7240*/  @!PT LDS RZ, [RZ] ;  /* 0x00000000fffff984 */ /* 0x000fe20000000800 */
[----:B------:R-:W-:Y:S01]  /*7250*/  @!PT LDS RZ, [RZ] ;  /* 0x00000000fffff984 */ /* 0x000fe20000000800 */
[----:B------:R5:W-:Y:S06]  /*7260*/  MEMBAR.ALL.CTA ;  /* 0x0000000000007992 */ /* 0x000bec0000008000 */
[----:B-----5:R-:W1:Y:S01]  /*7270*/  FENCE.VIEW.ASYNC.S ;  /* 0x00000000000073c6 */ /* 0x020e620000000000 */
[----:B------:R-:W-:-:S09]  /*7280*/  UISETP.NE.AND UP0, UPT, UR38, URZ, UPT ;  /* 0x000000ff2600728c */ /* 0x000fd2000bf05270 */
[----:B------:R-:W-:Y:S05]  /*7290*/  BRA.U UP0, `(.L_x_158) ;  /* 0x0000000100047547 */ /* 0x000fea000b800000 */
[----:B------:R-:W-:Y:S05]  /*72a0*/  BPT.TRAP 0x1 ;  /* 0x000000040000795c */ /* 0x000fea0000300000 */
.L_x_158:
[----:B-1----:R-:W-:Y:S01]  /*72b0*/  SYNCS.ARRIVE.TRANS64.A1T0 RZ, [R17+URZ+0xa0b8], RZ ;  /* 0x00a0b8ff11ff79a7 */ /* 0x002fe200081000ff */
[----:B------:R-:W-:Y:S05]  /*72c0*/  EXIT ;  /* 0x000000000000794d */ /* 0x000fea0003800000 */
.L_x_87:
[----:B------:R-:W-:Y:S01]  /*72d0*/  UISETP.NE.AND UP0, UPT, UR37, URZ, UPT ;  /* 0x000000ff2500728c */ /* 0x000fe2000bf05270 */
[C---:B------:R-:W-:Y:S01]  /*72e0*/  IMAD.U32 R56, R18.reuse, 0x10000, RZ ;  /* 0x0001000012387824 */ /* 0x040fe200078e00ff */
[C---:B------:R-:W-:Y:S02]  /*72f0*/  LOP3.LUT R16, R18.reuse, 0x1f, RZ, 0xc0, !PT ;  /* 0x0000001f12107812 */ /* 0x040fe400078ec0ff */
[----:B------:R-:W-:Y:S02]  /*7300*/  LOP3.LUT R2, R18, 0x7f, RZ, 0xc0, !PT ;  /* 0x0000007f12027812 */ /* 0x000fe400078ec0ff */
[----:B------:R-:W-:-:S04]  /*7310*/  LOP3.LUT R56, R56, 0x600000, RZ, 0xc0, !PT ;  /* 0x0060000038387812 */ /* 0x000fc800078ec0ff */
[----:B------:R-:W-:Y:S01]  /*7320*/  LOP3.LUT R57, R56, 0x80, RZ, 0xfc, !PT ;  /* 0x0000008038397812 */ /* 0x000fe200078efcff */
[----:B------:R-:W-:Y:S05]  /*7330*/  BRA.U !UP0, `(.L_x_159) ;  /* 0x0000000108047547 */ /* 0x000fea000b800000 */
[----:B------:R-:W-:Y:S05]  /*7340*/  BPT.TRAP 0x1 ;  /* 0x000000040000795c */ /* 0x000fea0000300000 */
.L_x_159:
[----:B------:R-:W1:Y:S01]  /*7350*/  S2UR UR40, SR_CgaCtaId ;  /* 0x00000000002879c3 */ /* 0x000e620000008800 */
[----:B------:R-:W-:Y:S01]  /*7360*/  UMOV UR39, 0x400 ;  /* 0x0000040000277882 */ /* 0x000fe20000000000 */
[----:B------:R-:W-:Y:S01]  /*7370*/  SHF.L.U32 R3, RZ, 0x1f, RZ ;  /* 0x0000001fff037819 */ /* 0x000fe200000006ff */
[----:B-1----:R-:W-:-:S09]  /*7380*/  ULEA UR39, UR40, UR39, 0x18 ;  /* 0x0000002728277291 */ /* 0x002fd2000f8ec0ff */
[----:B------:R-:W1:Y:S02]  /*7390*/  SYNCS.PHASECHK.TRANS64.TRYWAIT P0, [UR39+0xa070], R3 ;  /* 0x00a07003ff0075a7 */ /* 0x000e640008001127 */
[----:B-1----:R-:W-:Y:S05]  /*73a0*/  @!P0 BRA `(.L_x_160) ;  /* 0x000000ac00248947 */ /* 0x002fea0003800000 */
.L_x_369:
[----:B------:R-:W-:-:S09]  /*73b0*/  UISETP.NE.AND UP0, UPT, UR37, URZ, UPT ;  /* 0x000000ff2500728c */ /* 0x000fd2000bf05270 */
[----:B------:R-:W-:Y:S05]  /*73c0*/  BRA.U !UP0, `(.L_x_161) ;  /* 0x0000000108047547 */ /* 0x000fea000b800000 */
[----:B------:R-:W-:Y:S05]  /*73d0*/  BPT.TRAP 0x1 ;  /* 0x000000040000795c */ /* 0x000fea0000300000 */
.L_x_161:
[----:B------:R-:W-:Y:S02]  /*73e0*/  UIADD3 UR45, UPT, UPT, UR39, 0xa078, URZ ;  /* 0x0000a078272d7890 */ /* 0x000fe4000fffe0ff */
[----:B------:R-:W-:Y:S02]  /*73f0*/  UISETP.NE.AND UP0, UPT, UR36, URZ, UPT ;  /* 0x000000ff2400728c */ /* 0x000fe4000bf05270 */
[----:B------:R-:W-:-:S09]  /*7400*/  UPRMT UR4, UR40, 0x654, UR45 ;  /* 0x0000065428047896 */ /* 0x000fd2000800002d */
[----:B------:R-:W-:Y:S01]  /*7410*/  SYNCS.ARRIVE.TRANS64.RED.A1T0 RZ, [UR4], RZ ;  /* 0x000000ffffff79a7 */ /* 0x000fe20008100404 */
[----:B------:R-:W-:Y:S05]  /*7420*/  BRA.U !UP0, `(.L_x_162) ;  /* 0x0000000108047547 */ /* 0x000fea000b800000 */
[----:B------:R-:W-:Y:S05]  /*7430*/  BPT.TRAP 0x1 ;  /* 0x000000040000795c */ /* 0x000fea0000300000 */
.L_x_162:
[----:B------:R-:W2:Y:S01]  /*7440*/  SYNCS.PHASECHK.TRANS64.TRYWAIT P0, [UR39+0xa080], R3 ;  /* 0x00a08003ff0075a7 */ /* 0x000ea20008001127 */
[----:B------:R-:W-:Y:S01]  /*7450*/  UMOV UR44, URZ ;  /* 0x000000ff002c7c82 */ /* 0x000fe20008000000 */
[----:B--2---:R-:W-:Y:S05]  /*7460*/  @!P0 BRA `(.L_x_163) ;  /* 0x000000ac000c8947 */ /* 0x004fea0003800000 */
.L_x_370:
[----:B------:R-:W-:Y:S01]  /*7470*/  UISETP.GE.AND UP0, UPT, UR5, 0x81, UPT ;  /* 0x000000810500788c */ /* 0x000fe2000bf06270 */
[----:B------:R-:W-:Y:S01]  /*7480*/  HFMA2 R18, -RZ, RZ, 0, 5.9604644775390625e-08 ;  /* 0x00000001ff127431 */ /* 0x000fe200000001ff */
[----:B------:R-:W-:-:S07]  /*7490*/  UMOV UR43, 0x1 ;  /* 0x00000001002b7882 */ /* 0x000fce0000000000 */
[----:B------:R-:W-:Y:S05]  /*74a0*/  BRA.U !UP0, `(.L_x_164) ;  /* 0x0000001508487547 */ /* 0x000fea000b800000 */
[----:B------:R-:W-:Y:S01]  /*74b0*/  UIADD3 UR5, UPT, UPT, UR5, 0x7f, URZ ;  /* 0x0000007f05057890 */ /* 0x000fe2000fffe0ff */
[C---:B------:R-:W-:Y:S01]  /*74c0*/  VIADD R60, R56.reuse, 0x100 ;  /* 0x00000100383c7836 */ /* 0x040fe20000000000 */
[----:B------:R-:W-:Y:S01]  /*74d0*/  LOP3.LUT R59, R17, 0x3, RZ, 0xc0, !PT ;  /* 0x00000003113b7812 */ /* 0x000fe200078ec0ff */
[C---:B------:R-:W-:Y:S01]  /*74e0*/  VIADD R58, R56.reuse, 0x110 ;  /* 0x00000110383a7836 */ /* 0x040fe20000000000 */
[----:B------:R-:W-:Y:S01]  /*74f0*/  USHF.R.S32.HI UR4, URZ, 0x1f, UR5 ;  /* 0x0000001fff047899 */ /* 0x000fe20008011405 */
[C---:B------:R-:W-:Y:S01]  /*7500*/  VIADD R22, R56.reuse, 0x180 ;  /* 0x0000018038167836 */ /* 0x040fe20000000000 */
[----:B------:R-:W-:Y:S01]  /*7510*/  SHF.R.U32.HI R23, RZ, 0x15, R57 ;  /* 0x00000015ff177819 */ /* 0x000fe20000011639 */
[----:B------:R-:W-:Y:S01]  /*7520*/  VIADD R19, R56, 0x190 ;  /* 0x0000019038137836 */ /* 0x000fe20000000000 */
[----:B------:R-:W-:Y:S01]  /*7530*/  ULEA.HI UR4, UR4, UR5, URZ, 0x7 ;  /* 0x0000000504047291 */ /* 0x000fe2000f8f38ff */
[----:B------:R-:W-:Y:S01]  /*7540*/  IMAD.MOV.U32 R18, RZ, RZ, 0x1 ;  /* 0x00000001ff127424 */ /* 0x000fe200078e00ff */
[----:B------:R-:W-:Y:S01]  /*7550*/  SHF.R.U32.HI R60, RZ, 0x15, R60 ;  /* 0x00000015ff3c7819 */ /* 0x000fe2000001163c */
[----:B------:R-:W-:Y:S01]  /*7560*/  UMOV UR44, URZ ;  /* 0x000000ff002c7c82 */ /* 0x000fe20008000000 */
[----:B------:R-:W-:Y:S01]  /*7570*/  SHF.R.U32.HI R58, RZ, 0x15, R58 ;  /* 0x00000015ff3a7819 */ /* 0x000fe2000001163a */
[----:B------:R-:W-:Y:S01]  /*7580*/  USHF.R.S32.HI UR42, URZ, 0x7, UR4 ;  /* 0x00000007ff2a7899 */ /* 0x000fe20008011404 */
[----:B------:R-:W-:Y:S01]  /*7590*/  SHF.R.U32.HI R22, RZ, 0x15, R22 ;  /* 0x00000015ff167819 */ /* 0x000fe20000011616 */
[----:B------:R-:W-:Y:S01]  /*75a0*/  UMOV UR41, URZ ;  /* 0x000000ff00297c82 */ /* 0x000fe20008000000 */
[----:B------:R-:W-:-:S09]  /*75b0*/  SHF.R.U32.HI R19, RZ, 0x15, R19 ;  /* 0x00000015ff137819 */ /* 0x000fd20000011613 */
.L_x_188:
[----:B------:R-:W-:Y:S01]  /*75c0*/  UISETP.NE.AND UP0, UPT, UR37, URZ, UPT ;  /* 0x000000ff2500728c */ /* 0x000fe2000bf05270 */
[----:B------:R-:W-:Y:S01]  /*75d0*/  UMOV UR4, UR42 ;  /* 0x0000002a00047c82 */ /* 0x000fe20008000000 */
[----:B------:R-:W-:Y:S02]  /*75e0*/  UIADD3 UR42, UPT, UPT, UR42, -0x1, URZ ;  /* 0xffffffff2a2a7890 */ /* 0x000fe4000fffe0ff */
[----:B------:R-:W-:Y:S01]  /*75f0*/  UISETP.GT.AND UP1, UPT, UR4, 0x2, UPT ;  /* 0x000000020400788c */ /* 0x000fe2000bf24270 */
[----:B------:R-:W-:-:S03]  /*7600*/  UMOV UR43, UR41 ;  /* 0x00000029002b7c82 */ /* 0x000fc60008000000 */
[----:B------:R-:W-:Y:S01]  /*7610*/  UP2UR UR46, UPR, URZ, 0x2 ;  /* 0x00000002ff2e7883 */ /* 0x000fe20008000000 */
[----:B--234-:R-:W-:Y:S11]  /*7620*/  BRA.U !UP0, `(.L_x_165) ;  /* 0x0000000108047547 */ /* 0x01cff6000b800000 */
[----:B------:R-:W-:Y:S05]  /*7630*/  BPT.TRAP 0x1 ;  /* 0x000000040000795c */ /* 0x000fea0000300000 */
.L_x_165:
[----:B-1----:R-:W-:-:S04]  /*7640*/  SHF.L.U32 R3, R18, 0x1f, RZ ;  /* 0x0000001f12037819 */ /* 0x002fc800000006ff */
[----:B------:R-:W1:Y:S02]  /*7650*/  SYNCS.PHASECHK.TRANS64.TRYWAIT P0, [UR39+0xa070], R3 ;  /* 0x00a07003ff0075a7 */ /* 0x000e640008001127 */
[----:B-1----:R-:W-:Y:S05]  /*7660*/  @!P0 BRA `(.L_x_166) ;  /* 0x000000a800a48947 */ /* 0x002fea0003800000 */
.L_x_371:
[----:B------:R-:W-:Y:S01]  /*7670*/  R2UR UR4, R56 ;  /* 0x00000000380472ca */ /* 0x000fe200000e0000 */
[----:B------:R-:W-:Y:S01]  /*7680*/  UISETP.NE.AND UP0, UPT, UR38, URZ, UPT ;  /* 0x000000ff2600728c */ /* 0x000fe2000bf05270 */
[----:B------:R-:W-:Y:S01]  /*7690*/  PLOP3.LUT P0, PT, PT, PT, PT, 0x80, 0x8 ;  /* 0x000000000008781c */ /* 0x000fe20003f0f070 */
[----:B------:R-:W-:-:S10]  /*76a0*/  IMAD.MOV.U32 R61, RZ, RZ, 0x3f800000 ;  /* 0x3f800000ff3d7424 */ /* 0x000fd400078e00ff */
[----:B------:R-:W2:Y:S02]  /*76b0*/  LDTM.x2 R4, tmem[UR4] ;  /* 0x00000004000479ee */ /* 0x000ea400080c0000 */
[----:B--2---:R-:W-:-:S13]  /*76c0*/  FSETP.NEU.AND P2, PT, R4, R5, PT ;  /* 0x000000050400720b */ /* 0x004fda0003f4d000 */
[----:B-1----:R-:W1:Y:S01]  /*76d0*/  @P2 LDC R0, c[0x0][0x704] ;  /* 0x0001c100ff002b82 */ /* 0x002e620000000800 */
[----:B------:R-:W-:-:S04]  /*76e0*/  @P2 FADD R5, R4, -R5 ;  /* 0x8000000504052221 */ /* 0x000fc80000000000 */
[----:B-1----:R-:W-:-:S05]  /*76f0*/  @P2 FMUL R5, R5, R0 ;  /* 0x0000000005052220 */ /* 0x002fca0000400000 */
[----:B------:R-:W-:-:S04]  /*7700*/  @P2 FSETP.GEU.AND P1, PT, R5, -126, PT ;  /* 0xc2fc00000500280b */ /* 0x000fc80003f2e000 */
[----:B------:R-:W-:-:S13]  /*7710*/  @P2 PLOP3.LUT P0, PT, P1, PT, PT, 0x80, 0x8 ;  /* 0x000000000008281c */ /* 0x000fda0000f0f070 */
[----:B------:R-:W-:-:S04]  /*7720*/  @!P0 FMUL R5, R5, 0.5 ;  /* 0x3f00000005058820 */ /* 0x000fc80000400000 */
[----:B------:R-:W1:Y:S02]  /*7730*/  @P2 MUFU.EX2 R0, R5 ;  /* 0x0000000500002308 */ /* 0x000e640000000800 */
[----:B-1----:R-:W-:-:S05]  /*7740*/  @!P0 FMUL R0, R0, R0 ;  /* 0x0000000000008220 */ /* 0x002fca0000400000 */
[----:B------:R-:W-:Y:S01]  /*7750*/  @P2 MOV R61, R0 ;  /* 0x00000000003d2202 */ /* 0x000fe20000000f00 */
[----:B------:R-:W-:Y:S06]  /*7760*/  BRA.U UP0, `(.L_x_167) ;  /* 0x0000000100047547 */ /* 0x000fec000b800000 */
[----:B------:R-:W-:Y:S05]  /*7770*/  BPT.TRAP 0x1 ;  /* 0x000000040000795c */ /* 0x000fea0000300000 */
.L_x_167:
[----:B------:R-:W-:Y:S01]  /*7780*/  IMAD.U32 R3, RZ, RZ, UR44 ;  /* 0x0000002cff037e24 */ /* 0x000fe2000f8e00ff */
[----:B------:R-:W-:-:S04]  /*7790*/  FSETP.NEU.AND P1, PT, R61, 1, PT ;  /* 0x3f8000003d00780b */ /* 0x000fc80003f2d000 */
[----:B------:R-:W-:-:S04]  /*77a0*/  SHF.L.U32 R3, R3, 0x1f, RZ ;  /* 0x0000001f03037819 */ /* 0x000fc800000006ff */
[----:B------:R-:W1:Y:S02]  /*77b0*/  SYNCS.PHASECHK.TRANS64.TRYWAIT P0, [UR39+0xa090], R3 ;  /* 0x00a09003ff0075a7 */ /* 0x000e640008001127 */
[----:B-1----:R-:W-:Y:S05]  /*77c0*/  @!P0 BRA `(.L_x_168) ;  /* 0x000000a800648947 */ /* 0x002fea0003800000 */
.L_x_372:
[----:B------:R-:W-:-:S13]  /*77d0*/  VOTE.ANY P1, P1 ;  /* 0x0000000000ff7806 */ /* 0x000fda0000820100 */
[----:B------:R-:W-:Y:S05]  /*77e0*/  @!P1 BRA `(.L_x_169) ;  /* 0x0000000400989947 */ /* 0x000fea0003800000 */
[----:B------:R-:W-:-:S13]  /*77f0*/  ISETP.NE.AND P0, PT, R59, R60, PT ;  /* 0x0000003c3b00720c */ /* 0x000fda0003f05270 */
[----:B------:R-:W-:Y:S05]  /*7800*/  @!P0 BRA `(.L_x_170) ;  /* 0x0000000000408947 */ /* 0x000fea0003800000 */
[----:B------:R-:W-:Y:S01]  /*7810*/  MOV R14, 0x8 ;  /* 0x00000008000e7802 */ /* 0x000fe20000000f00 */
[----:B------:R-:W2:Y:S01]  /*7820*/  LDCU.64 UR8, c[0x4][0xb0] ;  /* 0x01001600ff0877ac */ /* 0x000ea20008000a00 */
[----:B------:R-:W-:Y:S02]  /*7830*/  HFMA2 R12, -RZ, RZ, 0, 5.9604644775390625e-08 ;  /* 0x00000001ff0c7431 */ /* 0x000fe400000001ff */
[----:B------:R-:W-:Y:S01]  /*7840*/  IMAD.MOV.U32 R8, RZ, RZ, 0x192 ;  /* 0x00000192ff087424 */ /* 0x000fe200078e00ff */
[----:B------:R-:W3:Y:S01]  /*7850*/  LDCU.64 UR6, c[0x4][0xb8] ;  /* 0x01001700ff0677ac */ /* 0x000ee20008000a00 */
[----:B------:R-:W4:Y:S01]  /*7860*/  LDC.64 R14, c[0x4][R14] ;  /* 0x010000000e0e7b82 */ /* 0x000f220000000a00 */
[----:B------:R-:W-:Y:S01]  /*7870*/  IMAD.MOV.U32 R13, RZ, RZ, RZ ;  /* 0x000000ffff0d7224 */ /* 0x000fe200078e00ff */
[----:B------:R-:W5:Y:S01]  /*7880*/  LDCU.64 UR4, c[0x4][0x30] ;  /* 0x01000600ff0477ac */ /* 0x000f620008000a00 */
[----:B--2---:R-:W-:Y:S01]  /*7890*/  IMAD.U32 R4, RZ, RZ, UR8 ;  /* 0x00000008ff047e24 */ /* 0x004fe2000f8e00ff */
[----:B------:R-:W-:Y:S01]  /*78a0*/  MOV R5, UR9 ;  /* 0x0000000900057c02 */ /* 0x000fe20008000f00 */
[----:B---3--:R-:W-:Y:S01]  /*78b0*/  IMAD.U32 R6, RZ, RZ, UR6 ;  /* 0x00000006ff067e24 */ /* 0x008fe2000f8e00ff */
[----:B------:R-:W-:Y:S01]  /*78c0*/  MOV R7, UR7 ;  /* 0x0000000700077c02 */ /* 0x000fe20008000f00 */
[----:B-----5:R-:W-:Y:S01]  /*78d0*/  IMAD.U32 R10, RZ, RZ, UR4 ;  /* 0x00000004ff0a7e24 */ /* 0x020fe2000f8e00ff */
[----:B------:R-:W-:-:S02]  /*78e0*/  MOV R11, UR5 ;  /* 0x00000005000b7c02 */ /* 0x000fc40008000f00 */
[----:B------:R-:W-:-:S07]  /*78f0*/  LEPC R20, `(.L_x_170) ;  /* 0x000000001014794e */ /* 0x000fce0000000000 */
[----:B-1--4-:R-:W-:Y:S05]  /*7900*/  CALL.ABS.NOINC R14 ;  /* 0x000000000e007343 */ /* 0x012fea0003c00000 */
.L_x_170:
[----:B------:R-:W-:Y:S05]  /*7910*/  WARPSYNC.ALL ;  /* 0x0000000000007948 */ /* 0x000fea0003800000 */
[----:B------:R-:W-:Y:S02]  /*7920*/  R2UR UR4, R56 ;  /* 0x00000000380472ca */ /* 0x000fe400000e0000 */
[----:B------:R-:W-:-:S11]  /*7930*/  ISETP.NE.AND P0, PT, R59, R58, PT ;  /* 0x0000003a3b00720c */ /* 0x000fd60003f05270 */
[----:B------:R-:W2:Y:S02]  /*7940*/  LDTM.x16 R40, tmem[UR4+0x100] ;  /* 0x00010004002879ee */ /* 0x000ea40008240000 */
[----:B--2---:R-:W-:Y:S05]  /*7950*/  @!P0 BRA `(.L_x_171) ;  /* 0x0000000000408947 */ /* 0x004fea0003800000 */
        /* <DEDUP_REMOVED lines=16> */
.L_x_171:
[----:B------:R-:W-:Y:S05]  /*7a60*/  WARPSYNC.ALL ;  /* 0x0000000000007948 */ /* 0x000fea0003800000 */
[----:B------:R-:W-:Y:S02]  /*7a70*/  R2UR UR4, R56 ;  /* 0x00000000380472ca */ /* 0x000fe400000e0000 */
[----:B------:R-:W-:Y:S02]  /*7a80*/  ISETP.NE.AND P0, PT, R59, R60, PT ;  /* 0x0000003c3b00720c */ /* 0x000fe40003f05270 */
[----:B------:R-:W-:-:S09]  /*7a90*/  FSETP.NEU.AND P1, PT, R61, 1, PT ;  /* 0x3f8000003d00780b */ /* 0x000fd20003f2d000 */
[----:B------:R-:W2:Y:S04]  /*7aa0*/  LDTM.x16 R24, tmem[UR4+0x110] ;  /* 0x00011004001879ee */ /* 0x000ea80008240000 */
[C---:B------:R-:W-:Y:S02]  /*7ab0*/  @P1 FMUL2 R40, R61.reuse.F32, R40.F32x2.HI_LO ;  /* 0x000000283d28124a */ /* 0x040fe40000040000 */
[C---:B------:R-:W-:Y:S02]  /*7ac0*/  @P1 FMUL2 R42, R61.reuse.F32, R42.F32x2.HI_LO ;  /* 0x0000002a3d2a124a */ /* 0x040fe40000040000 */
[C---:B------:R-:W-:Y:S02]  /*7ad0*/  @P1 FMUL2 R44, R61.reuse.F32, R44.F32x2.HI_LO ;  /* 0x0000002c3d2c124a */ /* 0x040fe40000040000 */
[----:B------:R-:W-:-:S02]  /*7ae0*/  @P1 FMUL2 R46, R61.F32, R46.F32x2.HI_LO ;  /* 0x0000002e3d2e124a */ /* 0x000fc40000040000 */
[C---:B------:R-:W-:Y:S02]  /*7af0*/  @P1 FMUL2 R48, R61.reuse.F32, R48.F32x2.HI_LO ;  /* 0x000000303d30124a */ /* 0x040fe40000040000 */
[C---:B------:R-:W-:Y:S02]  /*7b00*/  @P1 FMUL2 R50, R61.reuse.F32, R50.F32x2.HI_LO ;  /* 0x000000323d32124a */ /* 0x040fe40000040000 */
[C---:B------:R-:W-:Y:S02]  /*7b10*/  @P1 FMUL2 R52, R61.reuse.F32, R52.F32x2.HI_LO ;  /* 0x000000343d34124a */ /* 0x040fe40000040000 */
[----:B------:R-:W-:Y:S01]  /*7b20*/  @P1 FMUL2 R54, R61.F32, R54.F32x2.HI_LO ;  /* 0x000000363d36124a */ /* 0x000fe20000040000 */
[----:B--2---:R-:W-:Y:S06]  /*7b30*/  @!P0 BRA `(.L_x_172) ;  /* 0x0000000000408947 */ /* 0x004fec0003800000 */
        /* <DEDUP_REMOVED lines=16> */
.L_x_172:
[----:B------:R-:W-:Y:S05]  /*7c40*/  WARPSYNC.ALL ;  /* 0x0000000000007948 */ /* 0x000fea0003800000 */
[----:B------:R-:W-:Y:S02]  /*7c50*/  R2UR UR4, R56 ;  /* 0x00000000380472ca */ /* 0x000fe400000e0000 */
[----:B------:R-:W-:Y:S02]  /*7c60*/  ISETP.NE.AND P0, PT, R59, R58, PT ;  /* 0x0000003a3b00720c */ /* 0x000fe40003f05270 */
[----:B------:R-:W-:-:S09]  /*7c70*/  FSETP.NEU.AND P1, PT, R61, 1, PT ;  /* 0x3f8000003d00780b */ /* 0x000fd20003f2d000 */
[----:B------:R2:W-:Y:S04]  /*7c80*/  STTM.x16 tmem[UR4+0x100], R40 ;  /* 0x00010028000079ed */ /* 0x0005e80008240004 */
        /* <DEDUP_REMOVED lines=8> */
[----:B------:R-:W-:Y:S06]  /*7d10*/  @!P0 BRA `(.L_x_173) ;  /* 0x0000000000408947 */ /* 0x000fec0003800000 */
[----:B------:R-:W-:Y:S01]  /*7d20*/  MOV R14, 0x8 ;  /* 0x00000008000e7802 */ /* 0x000fe20000000f00 */
[----:B------:R-:W3:Y:S01]  /*7d30*/  LDCU.64 UR8, c[0x4][0xb0] ;  /* 0x01001600ff0877ac */ /* 0x000ee20008000a00 */
[----:B------:R-:W-:Y:S02]  /*7d40*/  HFMA2 R12, -RZ, RZ, 0, 5.9604644775390625e-08 ;  /* 0x00000001ff0c7431 */ /* 0x000fe400000001ff */
[----:B------:R-:W-:Y:S01]  /*7d50*/  IMAD.MOV.U32 R8, RZ, RZ, 0x1be ;  /* 0x000001beff087424 */ /* 0x000fe200078e00ff */
[----:B------:R-:W4:Y:S01]  /*7d60*/  LDCU.64 UR6, c[0x4][0xb8] ;  /* 0x01001700ff0677ac */ /* 0x000f220008000a00 */
[----:B------:R-:W1:Y:S01]  /*7d70*/  LDC.64 R14, c[0x4][R14] ;  /* 0x010000000e0e7b82 */ /* 0x000e620000000a00 */
[----:B------:R-:W-:Y:S01]  /*7d80*/  IMAD.MOV.U32 R13, RZ, RZ, RZ ;  /* 0x000000ffff0d7224 */ /* 0x000fe200078e00ff */
[----:B------:R-:W5:Y:S01]  /*7d90*/  LDCU.64 UR4, c[0x4][0x38] ;  /* 0x01000700ff0477ac */ /* 0x000f620008000a00 */
[----:B---3--:R-:W-:Y:S01]  /*7da0*/  IMAD.U32 R4, RZ, RZ, UR8 ;  /* 0x00000008ff047e24 */ /* 0x008fe2000f8e00ff */
[----:B------:R-:W-:Y:S01]  /*7db0*/  MOV R5, UR9 ;  /* 0x0000000900057c02 */ /* 0x000fe20008000f00 */
[----:B----4-:R-:W-:Y:S01]  /*7dc0*/  IMAD.U32 R6, RZ, RZ, UR6 ;  /* 0x00000006ff067e24 */ /* 0x010fe2000f8e00ff */
[----:B------:R-:W-:Y:S01]  /*7dd0*/  MOV R7, UR7 ;  /* 0x0000000700077c02 */ /* 0x000fe20008000f00 */
[----:B-----5:R-:W-:Y:S01]  /*7de0*/  IMAD.U32 R10, RZ, RZ, UR4 ;  /* 0x00000004ff0a7e24 */ /* 0x020fe2000f8e00ff */
[----:B------:R-:W-:-:S02]  /*7df0*/  MOV R11, UR5 ;  /* 0x00000005000b7c02 */ /* 0x000fc40008000f00 */
[----:B------:R-:W-:-:S07]  /*7e00*/  LEPC R20, `(.L_x_173) ;  /* 0x000000001014794e */ /* 0x000fce0000000000 */
[----:B-12---:R-:W-:Y:S05]  /*7e10*/  CALL.ABS.NOINC R14 ;  /* 0x000000000e007343 */ /* 0x006fea0003c00000 */
.L_x_173:
[----:B------:R-:W-:Y:S05]  /*7e20*/  WARPSYNC.ALL ;  /* 0x0000000000007948 */ /* 0x000fea0003800000 */
[----:B------:R-:W-:-:S13]  /*7e30*/  R2UR UR4, R56 ;  /* 0x00000000380472ca */ /* 0x000fda00000e0000 */
[----:B------:R3:W-:Y:S02]  /*7e40*/  STTM.x16 tmem[UR4+0x110], R24 ;  /* 0x00011018000079ed */ /* 0x0007e40008240004 */
.L_x_169:
[----:B------:R-:W-:-:S09]  /*7e50*/  UISETP.NE.AND UP0, UPT, UR36, URZ, UPT ;  /* 0x000000ff2400728c */ /* 0x000fd2000bf05270 */
[----:B------:R-:W-:Y:S05]  /*7e60*/  BRA.U !UP0, `(.L_x_174) ;  /* 0x0000000108047547 */ /* 0x000fea000b800000 */
[----:B------:R-:W-:Y:S05]  /*7e70*/  BPT.TRAP 0x1 ;  /* 0x000000040000795c */ /* 0x000fea0000300000 */
.L_x_174:
[----:B------:R-:W-:Y:S02]  /*7e80*/  UIADD3 UR4, UPT, UPT, UR39, 0xa088, URZ ;  /* 0x0000a08827047890 */ /* 0x000fe4000fffe0ff */
[----:B------:R-:W-:Y:S02]  /*7e90*/  UISETP.NE.AND UP0, UPT, UR38, URZ, UPT ;  /* 0x000000ff2600728c */ /* 0x000fe4000bf05270 */
[----:B------:R-:W-:Y:S02]  /*7ea0*/  UPRMT UR4, UR40, 0x654, UR4 ;  /* 0x0000065428047896 */ /* 0x000fe40008000004 */
[----:B------:R-:W-:-:S07]  /*7eb0*/  ULOP3.LUT UR41, UR43, 0x1, URZ, 0x3c, !UPT ;  /* 0x000000012b297892 */ /* 0x000fce000f8e3cff */
[----:B------:R-:W-:Y:S01]  /*7ec0*/  SYNCS.ARRIVE.TRANS64.RED.A1T0 RZ, [UR4], RZ ;  /* 0x000000ffffff79a7 */ /* 0x000fe20008100404 */
[----:B------:R-:W4:Y:S01]  /*7ed0*/  FENCE.VIEW.ASYNC.T ;  /* 0x00000000000073c6 */ /* 0x000f220000000200 */
[----:B------:R-:W-:Y:S05]  /*7ee0*/  BRA.U UP0, `(.L_x_175) ;  /* 0x0000000100087547 */ /* 0x000fea000b800000 */
[----:B------:R-:W-:Y:S05]  /*7ef0*/  BPT.TRAP 0x1 ;  /* 0x000000040000795c */ /* 0x000fea0000300000 */
[----:B------:R-:W-:Y:S05]  /*7f00*/  BPT.TRAP 0x1 ;  /* 0x000000040000795c */ /* 0x000fea0000300000 */
.L_x_175:
[----:B------:R-:W-:Y:S02]  /*7f10*/  UIADD3 UR4, UPT, UPT, UR39, 0xa0a0, URZ ;  /* 0x0000a0a027047890 */ /* 0x000fe4000fffe0ff */
[----:B------:R-:W-:Y:S02]  /*7f20*/  UISETP.NE.AND UP0, UPT, UR36, URZ, UPT ;  /* 0x000000ff2400728c */ /* 0x000fe4000bf05270 */
[----:B------:R-:W-:-:S09]  /*7f30*/  UPRMT UR4, UR40, 0x654, UR4 ;  /* 0x0000065428047896 */ /* 0x000fd20008000004 */
[----:B----4-:R-:W-:Y:S01]  /*7f40*/  SYNCS.ARRIVE.TRANS64.RED.A1T0 RZ, [UR4], RZ ;  /* 0x000000ffffff79a7 */ /* 0x010fe20008100404 */
[----:B------:R-:W-:Y:S05]  /*7f50*/  BRA.U !UP0, `(.L_x_176) ;  /* 0x0000000108047547 */ /* 0x000fea000b800000 */
[----:B------:R-:W-:Y:S05]  /*7f60*/  BPT.TRAP 0x1 ;  /* 0x000000040000795c */ /* 0x000fea0000300000 */
.L_x_176:
[----:B-1----:R-:W-:Y:S01]  /*7f70*/  IMAD.U32 R3, RZ, RZ, UR41 ;  /* 0x00000029ff037e24 */ /* 0x002fe2000f8e00ff */
[----:B------:R-:W-:-:S04]  /*7f80*/  ISETP.NE.AND P0, PT, R59, R23, PT ;  /* 0x000000173b00720c */ /* 0x000fc80003f05270 */
[----:B------:R-:W-:-:S04]  /*7f90*/  SHF.L.U32 R3, R3, 0x1f, RZ ;  /* 0x0000001f03037819 */ /* 0x000fc800000006ff */
[----:B------:R-:W1:Y:S02]  /*7fa0*/  SYNCS.PHASECHK.TRANS64.TRYWAIT P1, [UR39+0xa080], R3 ;  /* 0x00a08003ff0075a7 */ /* 0x000e640008021127 */
[----:B-1----:R-:W-:Y:S05]  /*7fb0*/  @!P1 BRA `(.L_x_177) ;  /* 0x000000a000809947 */ /* 0x002fea0003800000 */
.L_x_373:
[----:B------:R-:W-:Y:S05]  /*7fc0*/  @!P0 BRA `(.L_x_178) ;  /* 0x0000000000408947 */ /* 0x000fea0003800000 */
[----:B------:R-:W-:Y:S01]  /*7fd0*/  MOV R14, 0x8 ;  /* 0x00000008000e7802 */ /* 0x000fe20000000f00 */
[----:B------:R-:W4:Y:S01]  /*7fe0*/  LDCU.64 UR6, c[0x4][0xb0] ;  /* 0x01001600ff0677ac */ /* 0x000f220008000a00 */
[----:B------:R-:W-:Y:S02]  /*7ff0*/  HFMA2 R12, -RZ, RZ, 0, 5.9604644775390625e-08 ;  /* 0x00000001ff0c7431 */ /* 0x000fe400000001ff */
[----:B------:R-:W-:Y:S01]  /*8000*/  IMAD.MOV.U32 R8, RZ, RZ, 0x192 ;  /* 0x00000192ff087424 */ /* 0x000fe200078e00ff */
[----:B------:R-:W5:Y:S01]  /*8010*/  LDCU.64 UR4, c[0x4][0xb8] ;  /* 0x01001700ff0477ac */ /* 0x000f620008000a00 */
[----:B------:R-:W1:Y:S01]  /*8020*/  LDC.64 R14, c[0x4][R14] ;  /* 0x010000000e0e7b82 */ /* 0x000e620000000a00 */
[----:B------:R-:W-:Y:S01]  /*8030*/  IMAD.MOV.U32 R13, RZ, RZ, RZ ;  /* 0x000000ffff0d7224 */ /* 0x000fe200078e00ff */
[----:B------:R-:W2:Y:S01]  /*8040*/  LDCU.64 UR8, c[0x4][0x28] ;  /* 0x01000500ff0877ac */ /* 0x000ea20008000a00 */
[----:B----4-:R-:W-:Y:S01]  /*8050*/  IMAD.U32 R4, RZ, RZ, UR6 ;  /* 0x00000006ff047e24 */ /* 0x010fe2000f8e00ff */
[----:B------:R-:W-:Y:S01]  /*8060*/  MOV R5, UR7 ;  /* 0x0000000700057c02 */ /* 0x000fe20008000f00 */
[----:B-----5:R-:W-:Y:S01]  /*8070*/  IMAD.U32 R6, RZ, RZ, UR4 ;  /* 0x00000004ff067e24 */ /* 0x020fe2000f8e00ff */
[----:B------:R-:W-:Y:S01]  /*8080*/  MOV R7, UR5 ;  /* 0x0000000500077c02 */ /* 0x000fe20008000f00 */
[----:B--2---:R-:W-:Y:S01]  /*8090*/  IMAD.U32 R10, RZ, RZ, UR8 ;  /* 0x00000008ff0a7e24 */ /* 0x004fe2000f8e00ff */
[----:B------:R-:W-:-:S02]  /*80a0*/  MOV R11, UR9 ;  /* 0x00000009000b7c02 */ /* 0x000fc40008000f00 */
[----:B------:R-:W-:-:S07]  /*80b0*/  LEPC R20, `(.L_x_178) ;  /* 0x000000001014794e */ /* 0x000fce0000000000 */
[----:B-1-3--:R-:W-:Y:S05]  /*80c0*/  CALL.ABS.NOINC R14 ;  /* 0x000000000e007343 */ /* 0x00afea0003c00000 */
.L_x_178:
[----:B------:R-:W-:Y:S05]  /*80d0*/  WARPSYNC.ALL ;  /* 0x0000000000007948 */ /* 0x000fea0003800000 */
[----:B------:R-:W-:Y:S01]  /*80e0*/  R2UR UR4, R57 ;  /* 0x00000000390472ca */ /* 0x000fe200000e0000 */
[----:B------:R-:W-:Y:S01]  /*80f0*/  UISETP.NE.AND UP0, UPT, UR38, URZ, UPT ;  /* 0x000000ff2600728c */ /* 0x000fe2000bf05270 */
[----:B------:R-:W-:Y:S01]  /*8100*/  PLOP3.LUT P0, PT, PT, PT, PT, 0x80, 0x8 ;  /* 0x000000000008781c */ /* 0x000fe20003f0f070 */
[----:B------:R-:W-:-:S10]  /*8110*/  IMAD.MOV.U32 R61, RZ, RZ, 0x3f800000 ;  /* 0x3f800000ff3d7424 */ /* 0x000fd400078e00ff */
[----:B------:R-:W4:Y:S02]  /*8120*/  LDTM.x2 R4, tmem[UR4] ;  /* 0x00000004000479ee */ /* 0x000f2400080c0000 */
[----:B----4-:R-:W-:-:S13]  /*8130*/  FSETP.NEU.AND P2, PT, R4, R5, PT ;  /* 0x000000050400720b */ /* 0x010fda0003f4d000 */
        /* <DEDUP_REMOVED lines=11> */
.L_x_179:
[----:B------:R-:W-:Y:S01]  /*81f0*/  IMAD.U32 R3, RZ, RZ, UR44 ;  /* 0x0000002cff037e24 */ /* 0x000fe2000f8e00ff */
[----:B------:R-:W-:-:S04]  /*8200*/  FSETP.NEU.AND P1, PT, R61, 1, PT ;  /* 0x3f8000003d00780b */ /* 0x000fc80003f2d000 */
[----:B------:R-:W-:-:S04]  /*8210*/  SHF.L.U32 R3, R3, 0x1f, RZ ;  /* 0x0000001f03037819 */ /* 0x000fc800000006ff */
[----:B------:R-:W1:Y:S02]  /*8220*/  SYNCS.PHASECHK.TRANS64.TRYWAIT P0, [UR39+0xa098], R3 ;  /* 0x00a09803ff0075a7 */ /* 0x000e640008001127 */
[----:B-1----:R-:W-:Y:S05]  /*8230*/  @!P0 BRA `(.L_x_180) ;  /* 0x0000009c00f88947 */ /* 0x002fea0003800000 */
.L_x_374:
[----:B------:R-:W-:-:S13]  /*8240*/  VOTE.ANY P1, P1 ;  /* 0x0000000000ff7806 */ /* 0x000fda0000820100 */
[----:B------:R-:W-:Y:S05]  /*8250*/  @!P1 BRA `(.L_x_181) ;  /* 0x0000000400989947 */ /* 0x000fea0003800000 */
[----:B------:R-:W-:-:S13]  /*8260*/  ISETP.NE.AND P0, PT, R59, R22, PT ;  /* 0x000000163b00720c */ /* 0x000fda0003f05270 */
        /* <DEDUP_REMOVED lines=17> */
.L_x_182:
[----:B------:R-:W-:Y:S05]  /*8380*/  WARPSYNC.ALL ;  /* 0x0000000000007948 */ /* 0x000fea0003800000 */
[----:B------:R-:W-:Y:S02]  /*8390*/  R2UR UR4, R56 ;  /* 0x00000000380472ca */ /* 0x000fe400000e0000 */
[----:B------:R-:W-:-:S11]  /*83a0*/  ISETP.NE.AND P0, PT, R59, R19, PT ;  /* 0x000000133b00720c */ /* 0x000fd60003f05270 */
[----:B--2---:R-:W2:Y:S02]  /*83b0*/  LDTM.x16 R40, tmem[UR4+0x180] ;  /* 0x00018004002879ee */ /* 0x004ea40008240000 */
[----:B--2---:R-:W-:Y:S05]  /*83c0*/  @!P0 BRA `(.L_x_183) ;  /* 0x0000000000408947 */ /* 0x004fea0003800000 */
[----:B------:R-:W-:Y:S01]  /*83d0*/  MOV R14, 0x8 ;  /* 0x00000008000e7802 */ /* 0x000fe20000000f00 */
[----:B------:R-:W2:Y:S01]  /*83e0*/  LDCU.64 UR8, c[0x4][0xb0] ;  /* 0x01001600ff0877ac */ /* 0x000ea20008000a00 */
[----:B------:R-:W-:Y:S02]  /*83f0*/  HFMA2 R12, -RZ, RZ, 0, 5.9604644775390625e-08 ;  /* 0x00000001ff0c7431 */ /* 0x000fe400000001ff */
[----:B------:R-:W-:Y:S01]  /*8400*/  IMAD.MOV.U32 R8, RZ, RZ, 0x192 ;  /* 0x00000192ff087424 */ /* 0x000fe200078e00ff */
[----:B------:R-:W4:Y:S01]  /*8410*/  LDCU.64 UR6, c[0x4][0xb8] ;  /* 0x01001700ff0677ac */ /* 0x000f220008000a00 */
[----:B------:R-:W1:Y:S01]  /*8420*/  LDC.64 R14, c[0x4][R14] ;  /* 0x010000000e0e7b82 */ /* 0x000e620000000a00 */
[----:B------:R-:W-:Y:S01]  /*8430*/  IMAD.MOV.U32 R13, RZ, RZ, RZ ;  /* 0x000000ffff0d7224 */ /* 0x000fe200078e00ff */
[----:B------:R-:W5:Y:S01]  /*8440*/  LDCU.64 UR4, c[0x4][0x30] ;  /* 0x01000600ff0477ac */ /* 0x000f620008000a00 */
[----:B--2---:R-:W-:Y:S01]  /*8450*/  IMAD.U32 R4, RZ, RZ, UR8 ;  /* 0x00000008ff047e24 */ /* 0x004fe2000f8e00ff */
[----:B------:R-:W-:Y:S01]  /*8460*/  MOV R5, UR9 ;  /* 0x0000000900057c02 */ /* 0x000fe20008000f00 */
[----:B----4-:R-:W-:Y:S01]  /*8470*/  IMAD.U32 R6, RZ, RZ, UR6 ;  /* 0x00000006ff067e24 */ /* 0x010fe2000f8e00ff */
[----:B------:R-:W-:Y:S01]  /*8480*/  MOV R7, UR7 ;  /* 0x0000000700077c02 */ /* 0x000fe20008000f00 */
[----:B-----5:R-:W-:Y:S01]  /*8490*/  IMAD.U32 R10, RZ, RZ, UR4 ;  /* 0x00000004ff0a7e24 */ /* 0x020fe2000f8e00ff */
[----:B------:R-:W-:-:S02]  /*84a0*/  MOV R11, UR5 ;  /* 0x00000005000b7c02 */ /* 0x000fc40008000f00 */
[----:B------:R-:W-:-:S07]  /*84b0*/  LEPC R20, `(.L_x_183) ;  /* 0x000000001014794e */ /* 0x000fce0000000000 */
[----:B-1-3--:R-:W-:Y:S05]  /*84c0*/  CALL.ABS.NOINC R14 ;  /* 0x000000000e007343 */ /* 0x00afea0003c00000 */
.L_x_183:
[----:B------:R-:W-:Y:S05]  /*84d0*/  WARPSYNC.ALL ;  /* 0x0000000000007948 */ /* 0x000fea0003800000 */
[----:B------:R-:W-:Y:S02]  /*84e0*/  R2UR UR4, R56 ;  /* 0x00000000380472ca */ /* 0x000fe400000e0000 */
[----:B------:R-:W-:Y:S02]  /*84f0*/  ISETP.NE.AND P0, PT, R59, R22, PT ;  /* 0x000000163b00720c */ /* 0x000fe40003f05270 */
[----:B------:R-:W-:-:S09]  /*8500*/  FSETP.NEU.AND P1, PT, R61, 1, PT ;  /* 0x3f8000003d00780b */ /* 0x000fd20003f2d000 */
[----:B---3--:R-:W2:Y:S04]  /*8510*/  LDTM.x16 R24, tmem[UR4+0x190] ;  /* 0x00019004001879ee */ /* 0x008ea80008240000 */
        /* <DEDUP_REMOVED lines=25> */
.L_x_184:
        /* <DEDUP_REMOVED lines=30> */
.L_x_185:
[----:B------:R-:W-:Y:S05]  /*8890*/  WARPSYNC.ALL ;  /* 0x0000000000007948 */ /* 0x000fea0003800000 */
[----:B------:R-:W-:-:S13]  /*88a0*/  R2UR UR4, R56 ;  /* 0x00000000380472ca */ /* 0x000fda00000e0000 */
[----:B------:R4:W-:Y:S02]  /*88b0*/  STTM.x16 tmem[UR4+0x190], R24 ;  /* 0x00019018000079ed */ /* 0x0009e40008240004 */
.L_x_181:
[----:B------:R-:W-:-:S09]  /*88c0*/  UISETP.NE.AND UP0, UPT, UR37, URZ, UPT ;  /* 0x000000ff2500728c */ /* 0x000fd2000bf05270 */
[----:B------:R-:W-:Y:S05]  /*88d0*/  BRA.U !UP0, `(.L_x_186) ;  /* 0x0000000108047547 */ /* 0x000fea000b800000 */
[----:B------:R-:W-:Y:S05]  /*88e0*/  BPT.TRAP 0x1 ;  /* 0x000000040000795c */ /* 0x000fea0000300000 */
.L_x_186:
[----:B------:R-:W-:Y:S02]  /*88f0*/  UPRMT UR4, UR40, 0x654, UR45 ;  /* 0x0000065428047896 */ /* 0x000fe4000800002d */
[----:B------:R-:W-:-:S07]  /*8900*/  UISETP.NE.AND UP0, UPT, UR38, URZ, UPT ;  /* 0x000000ff2600728c */ /* 0x000fce000bf05270 */
[----:B------:R-:W-:Y:S01]  /*8910*/  SYNCS.ARRIVE.TRANS64.RED.A1T0 RZ, [UR4], RZ ;  /* 0x000000ffffff79a7 */ /* 0x000fe20008100404 */
[----:B------:R-:W1:Y:S01]  /*8920*/  FENCE.VIEW.ASYNC.T ;  /* 0x00000000000073c6 */ /* 0x000e620000000200 */
[----:B------:R-:W-:Y:S05]  /*8930*/  BRA.U UP0, `(.L_x_187) ;  /* 0x0000000100087547 */ /* 0x000fea000b800000 */
[----:B------:R-:W-:Y:S05]  /*8940*/  BPT.TRAP 0x1 ;  /* 0x000000040000795c */ /* 0x000fea0000300000 */
[----:B------:R-:W-:Y:S05]  /*8950*/  BPT.TRAP 0x1 ;  /* 0x000000040000795c */ /* 0x000fea0000300000 */
.L_x_187:
[----:B------:R-:W-:Y:S01]  /*8960*/  UIADD3 UR5, UPT, UPT, UR39, 0xa0a8, URZ ;  /* 0x0000a0a827057890 */ /* 0x000fe2000fffe0ff */
[----:B------:R-:W-:Y:S01]  /*8970*/  LOP3.LUT R18, R18, 0x1, RZ, 0x3c, !PT ;  /* 0x0000000112127812 */ /* 0x000fe200078e3cff */
[----:B------:R-:W-:Y:S02]  /*8980*/  UISETP.NE.AND UP0, UPT, UR46, URZ, UPT ;  /* 0x000000ff2e00728c */ /* 0x000fe4000bf05270 */
[----:B------:R-:W-:Y:S02]  /*8990*/  UPRMT UR5, UR40, 0x654, UR5 ;  /* 0x0000065428057896 */ /* 0x000fe40008000005 */
[----:B------:R-:W-:-:S07]  /*89a0*/  ULOP3.LUT UR44, UR44, 0x1, URZ, 0x3c, !UPT ;  /* 0x000000012c2c7892 */ /* 0x000fce000f8e3cff */
[----:B-1----:R-:W-:Y:S01]  /*89b0*/  SYNCS.ARRIVE.TRANS64.RED.A1T0 RZ, [UR5], RZ ;  /* 0x000000ffffff79a7 */ /* 0x002fe20008100405 */
[----:B------:R-:W-:Y:S05]  /*89c0*/  BRA.U UP0, `(.L_x_188) ;  /* 0xffffffe900fc7547 */ /* 0x000fea000b83ffff */
.L_x_164:
[----:B------:R-:W-:-:S09]  /*89d0*/  UISETP.NE.AND UP0, UPT, UR36, URZ, UPT ;  /* 0x000000ff2400728c */ /* 0x000fd2000bf05270 */
[----:B------:R-:W-:Y:S05]  /*89e0*/  BRA.U !UP0, `(.L_x_189) ;  /* 0x0000000108047547 */ /* 0x000fea000b800000 */
[----:B------:R-:W-:Y:S05]  /*89f0*/  BPT.TRAP 0x1 ;  /* 0x000000040000795c */ /* 0x000fea0000300000 */
.L_x_189:
[----:B---34-:R-:W3:Y:S01]  /*8a00*/  S2R R27, SR_CgaCtaId ;  /* 0x00000000001b7919 */ /* 0x018ee20000008800 */
[----:B------:R-:W-:Y:S01]  /*8a10*/  MOV R26, 0x400 ;  /* 0x00000400001a7802 */ /* 0x000fe20000000f00 */
[----:B------:R-:W-:-:S03]  /*8a20*/  UISETP.NE.AND UP0, UPT, UR37, URZ, UPT ;  /* 0x000000ff2500728c */ /* 0x000fc6000bf05270 */
[----:B---3--:R-:W-:-:S05]  /*8a30*/  LEA R26, R27, R26, 0x18 ;  /* 0x0000001a1b1a7211 */ /* 0x008fca00078ec0ff */
[----:B------:R-:W-:-:S05]  /*8a40*/  VIADD R34, R26, 0xa088 ;  /* 0x0000a0881a227836 */ /* 0x000fca0000000000 */
[----:B-1----:R-:W-:-:S04]  /*8a50*/  PRMT R0, R27, 0x654, R34 ;  /* 0x000006541b007816 */ /* 0x002fc80000000022 */
[----:B------:R1:W-:Y:S01]  /*8a60*/  SYNCS.ARRIVE.TRANS64.RED.A1T0 RZ, [R0+URZ], RZ ;  /* 0x000000ff00ff79a7 */ /* 0x0003e200081004ff */
[----:B------:R-:W-:Y:S05]  /*8a70*/  BRA.U !UP0, `(.L_x_190) ;  /* 0x0000000108047547 */ /* 0x000fea000b800000 */
[----:B------:R-:W-:Y:S05]  /*8a80*/  BPT.TRAP 0x1 ;  /* 0x000000040000795c */ /* 0x000fea0000300000 */
.L_x_190:
[----:B------:R-:W-:-:S04]  /*8a90*/  SHF.L.U32 R3, R18, 0x1f, RZ ;  /* 0x0000001f12037819 */ /* 0x000fc800000006ff */
[----:B------:R-:W3:Y:S02]  /*8aa0*/  SYNCS.PHASECHK.TRANS64.TRYWAIT P0, [R26+URZ+0xa070], R3 ;  /* 0x00a070031a0075a7 */ /* 0x000ee400080011ff */
[----:B---3--:R-:W-:Y:S05]  /*8ab0*/  @!P0 BRA `(.L_x_191) ;  /* 0x0000009400f08947 */ /* 0x008fea0003800000 */
.L_x_375:
[----:B------:R-:W-:Y:S01]  /*8ac0*/  R2UR UR5, R56 ;  /* 0x00000000380572ca */ /* 0x000fe200000e0000 */
[----:B------:R-:W-:-:S12]  /*8ad0*/  UISETP.NE.AND UP0, UPT, UR37, URZ, UPT ;  /* 0x000000ff2500728c */ /* 0x000fd8000bf05270 */
[----:B------:R-:W4:Y:S02]  /*8ae0*/  LDTM.x2 R22, tmem[UR5] ;  /* 0x00000005001679ee */ /* 0x000f2400080c0000 */
[----:B----4-:R-:W-:Y:S05]  /*8af0*/  BRA.U !UP0, `(.L_x_192) ;  /* 0x0000000108047547 */ /* 0x010fea000b800000 */
[----:B------:R-:W-:Y:S05]  /*8b00*/  BPT.TRAP 0x1 ;  /* 0x000000040000795c */ /* 0x000fea0000300000 */
.L_x_192:
[----:B------:R-:W-:Y:S01]  /*8b10*/  SYNCS.ARRIVE.TRANS64.RED.A1T0 RZ, [UR4], RZ ;  /* 0x000000ffffff79a7 */ /* 0x000fe20008100404 */
[----:B------:R-:W-:-:S09]  /*8b20*/  UISETP.NE.AND UP0, UPT, UR38, URZ, UPT ;  /* 0x000000ff2600728c */ /* 0x000fd2000bf05270 */
[----:B------:R-:W-:Y:S05]  /*8b30*/  BRA.U UP0, `(.L_x_193) ;  /* 0x0000000100047547 */ /* 0x000fea000b800000 */
[----:B------:R-:W-:Y:S05]  /*8b40*/  BPT.TRAP 0x1 ;  /* 0x000000040000795c */ /* 0x000fea0000300000 */
.L_x_193:
[----:B-1----:R-:W-:-:S04]  /*8b50*/  MOV R0, UR44 ;  /* 0x0000002c00007c02 */ /* 0x002fc80008000f00 */
[----:B---3--:R-:W-:-:S04]  /*8b60*/  SHF.L.U32 R3, R0, 0x1f, RZ ;  /* 0x0000001f00037819 */ /* 0x008fc800000006ff */
[----:B------:R-:W1:Y:S02]  /*8b70*/  SYNCS.PHASECHK.TRANS64.TRYWAIT P0, [R26+URZ+0xa090], R3 ;  /* 0x00a090031a0075a7 */ /* 0x000e6400080011ff */
[----:B-1----:R-:W-:Y:S05]  /*8b80*/  @!P0 BRA `(.L_x_194) ;  /* 0x0000009400d08947 */ /* 0x002fea0003800000 */
.L_x_376:
[----:B------:R-:W-:-:S09]  /*8b90*/  UISETP.NE.AND UP0, UPT, UR38, URZ, UPT ;  /* 0x000000ff2600728c */ /* 0x000fd2000bf05270 */
[----:B------:R-:W-:Y:S05]  /*8ba0*/  BRA.U UP0, `(.L_x_195) ;  /* 0x0000000100047547 */ /* 0x000fea000b800000 */
[----:B------:R-:W-:Y:S05]  /*8bb0*/  BPT.TRAP 0x1 ;  /* 0x000000040000795c */ /* 0x000fea0000300000 */
.L_x_195:
[----:B------:R-:W-:Y:S01]  /*8bc0*/  MOV R5, 0x1 ;  /* 0x0000000100057802 */ /* 0x000fe20000000f00 */
[----:B-1----:R1:W3:Y:S03]  /*8bd0*/  MUFU.RCP R3, R22 ;  /* 0x0000001600037308 */ /* 0x0022e60000001000 */
[----:B------:R-:W-:-:S04]  /*8be0*/  SHF.L.U32 R5, R5, 0x1f, RZ ;  /* 0x0000001f05057819 */ /* 0x000fc800000006ff */
[----:B------:R-:W4:Y:S02]  /*8bf0*/  SYNCS.PHASECHK.TRANS64.TRYWAIT P0, [R26+URZ+0xa0c0], R5 ;  /* 0x00a0c0051a0075a7 */ /* 0x000f2400080011ff */
[----:B-1-34-:R-:W-:Y:S05]  /*8c00*/  @!P0 BRA `(.L_x_196) ;  /* 0x0000009400c48947 */ /* 0x01afea0003800000 */
.L_x_377:
[----:B------:R-:W3:Y:S01]  /*8c10*/  LDCU UR4, c[0x0][0x708] ;  /* 0x0000e100ff0477ac */ /* 0x000ee20008000800 */
[----:B------:R-:W-:Y:S01]  /*8c20*/  FFMA R32, -R22, R3, 1 ;  /* 0x3f80000016207423 */ /* 0x000fe20000000103 */
[----:B------:R-:W4:Y:S01]  /*8c30*/  LDC R36, c[0x0][0x708] ;  /* 0x0001c200ff247b82 */ /* 0x000f220000000800 */
[----:B------:R-:W-:Y:S02]  /*8c40*/  BSSY.RECONVERGENT B2, `(.L_x_197) ;  /* 0x000000b000027945 */ /* 0x000fe40003800200 */
[----:B------:R-:W-:Y:S01]  /*8c50*/  FFMA R32, R3, R32, R3 ;  /* 0x0000002003207223 */ /* 0x000fe20000000003 */
[----:B---3--:R-:W-:-:S03]  /*8c60*/  MOV R3, UR4 ;  /* 0x0000000400037c02 */ /* 0x008fc60008000f00 */
[----:B-1----:R-:W-:Y:S01]  /*8c70*/  FFMA R5, R32, UR4, RZ ;  /* 0x0000000420057c23 */ /* 0x002fe200080000ff */
[----:B------:R-:W1:Y:S03]  /*8c80*/  FCHK P0, R3, R22 ;  /* 0x0000001603007302 */ /* 0x000e660000000000 */
[----:B------:R-:W-:-:S04]  /*8c90*/  FFMA R0, -R22, R5, UR4 ;  /* 0x0000000416007e23 */ /* 0x000fc80008000105 */
[----:B------:R-:W-:Y:S01]  /*8ca0*/  FFMA R32, R32, R0, R5 ;  /* 0x0000000020207223 */ /* 0x000fe20000000005 */
[----:B-1----:R-:W-:Y:S05]  /*8cb0*/  @!P0 BRA `(.L_x_198) ;  /* 0x00000000000c8947 */ /* 0x002fea0003800000 */
[----:B------:R-:W-:Y:S02]  /*8cc0*/  MOV R4, 0x8ce0 ;  /* 0x00008ce000047802 */ /* 0x000fe40000000f00 */
[----:B--2-4-:R-:W-:Y:S05]  /*8cd0*/  CALL.REL.NOINC `($__internal_3_$__cuda_sm3x_div_rn_noftz_f32_slowpath) ;  /* 0x000000a000147944 */ /* 0x014fea0003c00000 */
[----:B------:R-:W-:Y:S02]  /*8ce0*/  MOV R32, R0 ;  /* 0x0000000000207202 */ /* 0x000fe40000000f00 */
.L_x_198:
[----:B------:R-:W-:Y:S05]  /*8cf0*/  BSYNC.RECONVERGENT B2 ;  /* 0x0000000000027941 */ /* 0x000fea0003800200 */
.L_x_197:
[----:B------:R-:W-:Y:S01]  /*8d00*/  VIADD R0, R56, 0x100 ;  /* 0x0000010038007836 */ /* 0x000fe20000000000 */
[C---:B------:R-:W-:Y:S01]  /*8d10*/  LOP3.LUT R29, R17.reuse, 0x3, RZ, 0xc0, !PT ;  /* 0x00000003111d7812 */ /* 0x040fe200078ec0ff */
[----:B------:R-:W-:-:S03]  /*8d20*/  IMAD.SHL.U32 R17, R17, 0x400, RZ ;  /* 0x0000040011117824 */ /* 0x000fc600078e00ff */
[----:B------:R-:W-:Y:S02]  /*8d30*/  SHF.R.U32.HI R0, RZ, 0x15, R0 ;  /* 0x00000015ff007819 */ /* 0x000fe40000011600 */
[----:B------:R-:W-:Y:S02]  /*8d40*/  LOP3.LUT R17, R17, 0xc00, RZ, 0xc0, !PT ;  /* 0x00000c0011117812 */ /* 0x000fe400078ec0ff */
[----:B------:R-:W-:-:S03]  /*8d50*/  ISETP.NE.AND P0, PT, R29, R0, PT ;  /* 0x000000001d00720c */ /* 0x000fc60003f05270 */
[----:B------:R-:W-:-:S10]  /*8d60*/  IMAD R28, R16, 0x20, R17 ;  /* 0x00000020101c7824 */ /* 0x000fd400078e0211 */
[----:B------:R-:W-:Y:S05]  /*8d70*/  @!P0 BRA `(.L_x_199) ;  /* 0x0000000000408947 */ /* 0x000fea0003800000 */
[----:B------:R-:W-:Y:S01]  /*8d80*/  MOV R14, 0x8 ;  /* 0x00000008000e7802 */ /* 0x000fe20000000f00 */
[----:B------:R-:W1:Y:S01]  /*8d90*/  LDCU.64 UR6, c[0x4][0xb0] ;  /* 0x01001600ff0677ac */ /* 0x000e620008000a00 */
[----:B------:R-:W-:Y:S02]  /*8da0*/  HFMA2 R12, -RZ, RZ, 0, 5.9604644775390625e-08 ;  /* 0x00000001ff0c7431 */ /* 0x000fe400000001ff */
[----:B------:R-:W-:Y:S01]  /*8db0*/  IMAD.MOV.U32 R8, RZ, RZ, 0x192 ;  /* 0x00000192ff087424 */ /* 0x000fe200078e00ff */
[----:B------:R-:W3:Y:S01]  /*8dc0*/  LDCU.64 UR4, c[0x4][0xb8] ;  /* 0x01001700ff0477ac */ /* 0x000ee20008000a00 */
[----:B------:R-:W2:Y:S01]  /*8dd0*/  LDC.64 R14, c[0x4][R14] ;  /* 0x010000000e0e7b82 */ /* 0x000ea20000000a00 */
[----:B------:R-:W-:Y:S01]  /*8de0*/  IMAD.MOV.U32 R13, RZ, RZ, RZ ;  /* 0x000000ffff0d7224 */ /* 0x000fe200078e00ff */
[----:B------:R-:W5:Y:S01]  /*8df0*/  LDCU.64 UR8, c[0x4][0x40] ;  /* 0x01000800ff0877ac */ /* 0x000f620008000a00 */
[----:B-1----:R-:W-:Y:S01]  /*8e00*/  IMAD.U32 R4, RZ, RZ, UR6 ;  /* 0x00000006ff047e24 */ /* 0x002fe2000f8e00ff */
[----:B------:R-:W-:Y:S01]  /*8e10*/  MOV R5, UR7 ;  /* 0x0000000700057c02 */ /* 0x000fe20008000f00 */
[----:B---3--:R-:W-:Y:S01]  /*8e20*/  IMAD.U32 R6, RZ, RZ, UR4 ;  /* 0x00000004ff067e24 */ /* 0x008fe2000f8e00ff */
[----:B------:R-:W-:Y:S01]  /*8e30*/  MOV R7, UR5 ;  /* 0x0000000500077c02 */ /* 0x000fe20008000f00 */
[----:B-----5:R-:W-:Y:S01]  /*8e40*/  IMAD.U32 R10, RZ, RZ, UR8 ;  /* 0x00000008ff0a7e24 */ /* 0x020fe2000f8e00ff */
[----:B------:R-:W-:-:S02]  /*8e50*/  MOV R11, UR9 ;  /* 0x00000009000b7c02 */ /* 0x000fc40008000f00 */
[----:B------:R-:W-:-:S07]  /*8e60*/  LEPC R20, `(.L_x_199) ;  /* 0x000000001014794e */ /* 0x000fce0000000000 */
[----:B--2-4-:R-:W-:Y:S05]  /*8e70*/  CALL.ABS.NOINC R14 ;  /* 0x000000000e007343 */ /* 0x014fea0003c00000 */
.L_x_199:
[----:B------:R-:W1:Y:S01]  /*8e80*/  S2R R3, SR_SWINHI ;  /* 0x0000000000037919 */ /* 0x000e620000002f00 */
[----:B------:R-:W-:Y:S05]  /*8e90*/  WARPSYNC.ALL ;  /* 0x0000000000007948 */ /* 0x000fea0003800000 */
[----:B------:R-:W-:-:S13]  /*8ea0*/  R2UR UR4, R56 ;  /* 0x00000000380472ca */ /* 0x000fda00000e0000 */
[----:B------:R-:W3:Y:S01]  /*8eb0*/  LDTM.x16 R4, tmem[UR4+0x100] ;  /* 0x00010004000479ee */ /* 0x000ee20008240000 */
[----:B------:R-:W-:Y:S02]  /*8ec0*/  MOV R30, R26 ;  /* 0x0000001a001e7202 */ /* 0x000fe40000000f00 */
[----:B-1----:R-:W-:Y:S02]  /*8ed0*/  MOV R31, R3 ;  /* 0x00000003001f7202 */ /* 0x002fe40000000f00 */
[----:B------:R-:W-:-:S05]  /*8ee0*/  LEA R28, P0, R28, R30, 0x1 ;  /* 0x0000001e1c1c7211 */ /* 0x000fca00078008ff */
[----:B------:R-:W-:Y:S01]  /*8ef0*/  IMAD.X R31, RZ, RZ, R31, P0 ;  /* 0x000000ffff1f7224 */ /* 0x000fe200000e061f */
[----:B------:R-:W-:Y:S01]  /*8f00*/  IADD3 R0, P0, PT, R28, 0x10, RZ ;  /* 0x000000101c007810 */ /* 0x000fe20007f1e0ff */
[C---:B---3--:R-:W-:Y:S02]  /*8f10*/  FMUL2 R20, R32.reuse.F32, R8.F32x2.HI_LO ;  /* 0x000000082014724a */ /* 0x048fe40000040000 */
[----:B------:R-:W-:Y:S01]  /*8f20*/  FMUL2 R24, R32.F32, R10.F32x2.HI_LO ;  /* 0x0000000a2018724a */ /* 0x000fe20000040000 */
[--C-:B------:R-:W-:Y:S01]  /*8f30*/  SHF.R.U64 R3, R28, 0x3, R31.reuse ;  /* 0x000000031c037819 */ /* 0x100fe2000000121f */
[C---:B------:R-:W-:Y:S01]  /*8f40*/  FMUL2 R6, R32.reuse.F32, R6.F32x2.HI_LO ;  /* 0x000000062006724a */ /* 0x040fe20000040000 */
[----:B------:R-:W-:Y:S01]  /*8f50*/  F2FP.F16.F32.PACK_AB R10, R21, R20 ;  /* 0x00000014150a723e */ /* 0x000fe200000000ff */
[----:B------:R-:W-:Y:S02]  /*8f60*/  IMAD.X R21, RZ, RZ, R31, P0 ;  /* 0x000000ffff157224 */ /* 0x000fe400000e061f */
[C---:B------:R-:W-:Y:S01]  /*8f70*/  FMUL2 R4, R32.reuse.F32, R4.F32x2.HI_LO ;  /* 0x000000042004724a */ /* 0x040fe20000040000 */
[----:B------:R-:W-:Y:S01]  /*8f80*/  F2FP.F16.F32.PACK_AB R11, R25, R24 ;  /* 0x00000018190b723e */ /* 0x000fe200000000ff */
[C---:B------:R-:W-:Y:S01]  /*8f90*/  FMUL2 R12, R32.reuse.F32, R12.F32x2.HI_LO ;  /* 0x0000000c200c724a */ /* 0x040fe20000040000 */
[----:B------:R-:W-:Y:S01]  /*8fa0*/  F2FP.F16.F32.PACK_AB R9, R7, R6 ;  /* 0x000000060709723e */ /* 0x000fe200000000ff */
[----:B------:R-:W-:Y:S01]  /*8fb0*/  FMUL2 R14, R32.F32, R14.F32x2.HI_LO ;  /* 0x0000000e200e724a */ /* 0x000fe20000040000 */
[----:B------:R-:W-:Y:S01]  /*8fc0*/  SHF.R.U64 R7, R0, 0x3, R21 ;  /* 0x0000000300077819 */ /* 0x000fe20000001215 */
[C---:B------:R-:W-:Y:S01]  /*8fd0*/  FMUL2 R16, R32.reuse.F32, R16.F32x2.HI_LO ;  /* 0x000000102010724a */ /* 0x040fe20000040000 */
[----:B------:R-:W-:Y:S01]  /*8fe0*/  F2FP.F16.F32.PACK_AB R8, R5, R4 ;  /* 0x000000040508723e */ /* 0x000fe200000000ff */
[----:B------:R-:W-:Y:S01]  /*8ff0*/  FMUL2 R18, R32.F32, R18.F32x2.HI_LO ;  /* 0x000000122012724a */ /* 0x000fe20000040000 */
[----:B------:R-:W-:-:S02]  /*9000*/  LOP3.LUT R30, R28, 0x30, R3, 0x78, !PT ;  /* 0x000000301c1e7812 */ /* 0x000fc400078e7803 */
[----:B------:R-:W-:Y:S01]  /*9010*/  LOP3.LUT R20, R0, 0x30, R7, 0x78, !PT ;  /* 0x0000003000147812 */ /* 0x000fe200078e7807 */
[----:B------:R-:W-:Y:S01]  /*9020*/  VIADD R0, R56, 0x110 ;  /* 0x0000011038007836 */ /* 0x000fe20000000000 */
[----:B------:R-:W-:Y:S01]  /*9030*/  F2FP.F16.F32.PACK_AB R4, R13, R12 ;  /* 0x0000000c0d04723e */ /* 0x000fe200000000ff */
[----:B------:R1:W-:Y:S01]  /*9040*/  ST.E.128 desc[UR48][R30.64], R8 ;  /* 0x000000081e007985 */ /* 0x0003e2000c101d30 */
[----:B------:R-:W-:Y:S02]  /*9050*/  F2FP.F16.F32.PACK_AB R5, R15, R14 ;  /* 0x0000000e0f05723e */ /* 0x000fe400000000ff */
[----:B------:R-:W-:Y:S02]  /*9060*/  F2FP.F16.F32.PACK_AB R6, R17, R16 ;  /* 0x000000101106723e */ /* 0x000fe400000000ff */
[----:B------:R-:W-:Y:S02]  /*9070*/  F2FP.F16.F32.PACK_AB R7, R19, R18 ;  /* 0x000000121307723e */ /* 0x000fe400000000ff */
[----:B------:R-:W-:-:S03]  /*9080*/  SHF.R.U32.HI R0, RZ, 0x15, R0 ;  /* 0x00000015ff007819 */ /* 0x000fc60000011600 */
[----:B------:R1:W-:Y:S01]  /*9090*/  ST.E.128 desc[UR48][R20.64], R4 ;  /* 0x0000000414007985 */ /* 0x0003e2000c101d30 */
[----:B------:R-:W-:-:S13]  /*90a0*/  ISETP.NE.AND P0, PT, R29, R0, PT ;  /* 0x000000001d00720c */ /* 0x000fda0003f05270 */
[----:B------:R-:W-:Y:S05]  /*90b0*/  @!P0 BRA `(.L_x_200) ;  /* 0x0000000000408947 */ /* 0x000fea0003800000 */
[----:B------:R-:W-:Y:S01]  /*90c0*/  MOV R14, 0x8 ;  /* 0x00000008000e7802 */ /* 0x000fe20000000f00 */
[----:B------:R-:W3:Y:S01]  /*90d0*/  LDCU.64 UR8, c[0x4][0xb0] ;  /* 0x01001600ff0877ac */ /* 0x000ee20008000a00 */
[----:B------:R-:W-:Y:S02]  /*90e0*/  HFMA2 R12, -RZ, RZ, 0, 5.9604644775390625e-08 ;  /* 0x00000001ff0c7431 */ /* 0x000fe400000001ff */
[----:B-1----:R-:W-:Y:S01]  /*90f0*/  IMAD.MOV.U32 R8, RZ, RZ, 0x192 ;  /* 0x00000192ff087424 */ /* 0x002fe200078e00ff */
[----:B------:R-:W1:Y:S01]  /*9100*/  LDCU.64 UR6, c[0x4][0xb8] ;  /* 0x01001700ff0677ac */ /* 0x000e620008000a00 */
[----:B------:R-:W2:Y:S01]  /*9110*/  LDC.64 R14, c[0x4][R14] ;  /* 0x010000000e0e7b82 */ /* 0x000ea20000000a00 */
[----:B------:R-:W-:Y:S01]  /*9120*/  IMAD.MOV.U32 R13, RZ, RZ, RZ ;  /* 0x000000ffff0d7224 */ /* 0x000fe200078e00ff */
[----:B------:R-:W5:Y:S01]  /*9130*/  LDCU.64 UR4, c[0x4][0x40] ;  /* 0x01000800ff0477ac */ /* 0x000f620008000a00 */
[----:B---3--:R-:W-:Y:S01]  /*9140*/  IMAD.U32 R4, RZ, RZ, UR8 ;  /* 0x00000008ff047e24 */ /* 0x008fe2000f8e00ff */
[----:B------:R-:W-:Y:S01]  /*9150*/  MOV R5, UR9 ;  /* 0x0000000900057c02 */ /* 0x000fe20008000f00 */
[----:B-1----:R-:W-:Y:S01]  /*9160*/  IMAD.U32 R6, RZ, RZ, UR6 ;  /* 0x00000006ff067e24 */ /* 0x002fe2000f8e00ff */
[----:B------:R-:W-:Y:S01]  /*9170*/  MOV R7, UR7 ;  /* 0x0000000700077c02 */ /* 0x000fe20008000f00 */
[----:B-----5:R-:W-:Y:S01]  /*9180*/  IMAD.U32 R10, RZ, RZ, UR4 ;  /* 0x00000004ff0a7e24 */ /* 0x020fe2000f8e00ff */
[----:B------:R-:W-:-:S02]  /*9190*/  MOV R11, UR5 ;  /* 0x00000005000b7c02 */ /* 0x000fc40008000f00 */
[----:B------:R-:W-:-:S07]  /*91a0*/  LEPC R20, `(.L_x_200) ;  /* 0x000000001014794e */ /* 0x000fce0000000000 */
[----:B--2-4-:R-:W-:Y:S05]  /*91b0*/  CALL.ABS.NOINC R14 ;  /* 0x000000000e007343 */ /* 0x014fea0003c00000 */
.L_x_200:
[----:B------:R-:W-:Y:S05]  /*91c0*/  WARPSYNC.ALL ;  /* 0x0000000000007948 */ /* 0x000fea0003800000 */
[----:B------:R-:W-:Y:S01]  /*91d0*/  R2UR UR4, R56 ;  /* 0x00000000380472ca */ /* 0x000fe200000e0000 */
[----:B------:R-:W3:Y:S01]  /*91e0*/  S2R R35, SR_CTAID.X ;  /* 0x0000000000237919 */ /* 0x000ee20000002500 */
[C---:B------:R-:W-:Y:S02]  /*91f0*/  IADD3 R33, P0, PT, R28.reuse, 0x30, RZ ;  /* 0x000000301c217810 */ /* 0x040fe40007f1e0ff */
[----:B------:R-:W-:-:S03]  /*9200*/  IADD3 R3, P1, PT, R28, 0x20, RZ ;  /* 0x000000201c037810 */ /* 0x000fc60007f3e0ff */
[--C-:B--2---:R-:W-:Y:S02]  /*9210*/  IMAD.X R41, RZ, RZ, R31.reuse, P0 ;  /* 0x000000ffff297224 */ /* 0x104fe400000e061f */
[----:B------:R-:W-:-:S04]  /*9220*/  IMAD.X R39, RZ, RZ, R31, P1 ;  /* 0x000000ffff277224 */ /* 0x000fc800008e061f */
[----:B-1----:R-:W1:Y:S01]  /*9230*/  LDTM.x16 R4, tmem[UR4+0x110] ;  /* 0x00011004000479ee */ /* 0x002e620008240000 */
[----:B------:R-:W2:Y:S01]  /*9240*/  LDCU.64 UR4, c[0x0][0x880] ;  /* 0x00011000ff0477ac */ /* 0x000ea20008000a00 */
[----:B------:R-:W-:-:S04]  /*9250*/  SHF.R.U64 R0, R3, 0x3, R39 ;  /* 0x0000000303007819 */ /* 0x000fc80000001227 */
[----:B------:R-:W-:Y:S01]  /*9260*/  LOP3.LUT R38, R3, 0x30, R0, 0x78, !PT ;  /* 0x0000003003267812 */ /* 0x000fe200078e7800 */
[----:B--2---:R-:W-:-:S04]  /*9270*/  UISETP.NE.U32.AND UP0, UPT, UR4, URZ, UPT ;  /* 0x000000ff0400728c */ /* 0x004fc8000bf05070 */
[----:B------:R-:W-:Y:S01]  /*9280*/  UISETP.NE.AND.EX UP0, UPT, UR5, URZ, UPT, UP0 ;  /* 0x000000ff0500728c */ /* 0x000fe2000bf05300 */
[C---:B-1----:R-:W-:Y:S01]  /*9290*/  FMUL2 R20, R32.reuse.F32, R8.F32x2.HI_LO ;  /* 0x000000082014724a */ /* 0x042fe20000040000 */
[C---:B------:R-:W-:Y:S01]  /*92a0*/  SHF.R.U64 R8, R33.reuse, 0x3, R41 ;  /* 0x0000000321087819 */ /* 0x040fe20000001229 */
[C---:B------:R-:W-:Y:S02]  /*92b0*/  FMUL2 R4, R32.reuse.F32, R4.F32x2.HI_LO ;  /* 0x000000042004724a */ /* 0x040fe40000040000 */
[C---:B------:R-:W-:Y:S01]  /*92c0*/  FMUL2 R6, R32.reuse.F32, R6.F32x2.HI_LO ;  /* 0x000000062006724a */ /* 0x040fe20000040000 */
[----:B------:R-:W-:Y:S01]  /*92d0*/  LOP3.LUT R40, R33, 0x30, R8, 0x78, !PT ;  /* 0x0000003021287812 */ /* 0x000fe200078e7808 */
[C---:B------:R-:W-:Y:S01]  /*92e0*/  FMUL2 R24, R32.reuse.F32, R10.F32x2.HI_LO ;  /* 0x0000000a2018724a */ /* 0x040fe20000040000 */
[----:B------:R-:W-:Y:S01]  /*92f0*/  F2FP.F16.F32.PACK_AB R8, R5, R4 ;  /* 0x000000040508723e */ /* 0x000fe200000000ff */
[C---:B------:R-:W-:Y:S01]  /*9300*/  FMUL2 R12, R32.reuse.F32, R12.F32x2.HI_LO ;  /* 0x0000000c200c724a */ /* 0x040fe20000040000 */
[----:B------:R-:W-:Y:S01]  /*9310*/  F2FP.F16.F32.PACK_AB R9, R7, R6 ;  /* 0x000000060709723e */ /* 0x000fe200000000ff */
[C---:B------:R-:W-:Y:S01]  /*9320*/  FMUL2 R14, R32.reuse.F32, R14.F32x2.HI_LO ;  /* 0x0000000e200e724a */ /* 0x040fe20000040000 */
[----:B------:R-:W-:Y:S01]  /*9330*/  F2FP.F16.F32.PACK_AB R10, R21, R20 ;  /* 0x00000014150a723e */ /* 0x000fe200000000ff */
[C---:B------:R-:W-:Y:S01]  /*9340*/  FMUL2 R16, R32.reuse.F32, R16.F32x2.HI_LO ;  /* 0x000000102010724a */ /* 0x040fe20000040000 */
[----:B------:R-:W-:Y:S01]  /*9350*/  F2FP.F16.F32.PACK_AB R11, R25, R24 ;  /* 0x00000018190b723e */ /* 0x000fe200000000ff */
[----:B------:R-:W-:Y:S01]  /*9360*/  FMUL2 R18, R32.F32, R18.F32x2.HI_LO ;  /* 0x000000122012724a */ /* 0x000fe20000040000 */
[----:B------:R-:W-:Y:S01]  /*9370*/  F2FP.F16.F32.PACK_AB R4, R13, R12 ;  /* 0x0000000c0d04723e */ /* 0x000fe200000000ff */
[----:B------:R-:W1:Y:S01]  /*9380*/  S2R R33, SR_CTAID.Y ;  /* 0x0000000000217919 */ /* 0x000e620000002600 */
[----:B------:R-:W-:-:S02]  /*9390*/  F2FP.F16.F32.PACK_AB R5, R15, R14 ;  /* 0x0000000e0f05723e */ /* 0x000fc400000000ff */
[----:B------:R-:W-:Y:S01]  /*93a0*/  F2FP.F16.F32.PACK_AB R6, R17, R16 ;  /* 0x000000101106723e */ /* 0x000fe200000000ff */
[----:B------:R2:W-:Y:S01]  /*93b0*/  ST.E.128 desc[UR48][R38.64], R8 ;  /* 0x0000000826007985 */ /* 0x0005e2000c101d30 */
[----:B------:R-:W-:Y:S01]  /*93c0*/  F2FP.F16.F32.PACK_AB R7, R19, R18 ;  /* 0x000000121307723e */ /* 0x000fe200000000ff */
[----:B------:R-:W1:Y:S04]  /*93d0*/  S2R R32, SR_CTAID.Z ;  /* 0x0000000000207919 */ /* 0x000e680000002700 */
[----:B------:R2:W-:Y:S01]  /*93e0*/  ST.E.128 desc[UR48][R40.64], R4 ;  /* 0x0000000428007985 */ /* 0x0005e2000c101d30 */
[----:B------:R-:W-:Y:S01]  /*93f0*/  @!PT LDS RZ, [RZ] ;  /* 0x00000000fffff984 */ /* 0x000fe20000000800 */
[----:B------:R-:W-:Y:S01]  /*9400*/  @!PT LDS RZ, [RZ] ;  /* 0x00000000fffff984 */ /* 0x000fe20000000800 */
[----:B------:R-:W-:Y:S01]  /*9410*/  @!PT LDS RZ, [RZ] ;  /* 0x00000000fffff984 */ /* 0x000fe20000000800 */
[----:B------:R-:W-:Y:S01]  /*9420*/  @!PT LDS RZ, [RZ] ;  /* 0x00000000fffff984 */ /* 0x000fe20000000800 */
[----:B------:R5:W-:Y:S06]  /*9430*/  MEMBAR.ALL.CTA ;  /* 0x0000000000007992 */ /* 0x000bec0000008000 */
[----:B-----5:R-:W1:Y:S01]  /*9440*/  FENCE.VIEW.ASYNC.S ;  /* 0x00000000000073c6 */ /* 0x020e620000000000 */
[----:B---3--:R-:W-:Y:S05]  /*9450*/  BRA.U !UP0, `(.L_x_201) ;  /* 0x0000000108fc7547 */ /* 0x008fea000b800000 */
[C---:B------:R-:W-:Y:S01]  /*9460*/  FSETP.GEU.AND P0, PT, R22.reuse, 1.175494350822287508e-38, PT ;  /* 0x008000001600780b */ /* 0x040fe20003f0e000 */
[----:B------:R-:W3:Y:S01]  /*9470*/  LDCU UR4, c[0x0][0x380] ;  /* 0x00007000ff0477ac */ /* 0x000ee20008000800 */
[----:B------:R-:W-:Y:S01]  /*9480*/  MOV R0, 0x3e055027 ;  /* 0x3e05502700007802 */ /* 0x000fe20000000f00 */
[----:B------:R-:W-:Y:S01]  /*9490*/  BSSY.RECONVERGENT B0, `(.L_x_201) ;  /* 0x000003b000007945 */ /* 0x000fe20003800200 */
[----:B--2---:R-:W-:Y:S01]  /*94a0*/  FSEL R5, RZ, -23, P0 ;  /* 0xc1b80000ff057808 */ /* 0x004fe20000000000 */
[----:B------:R-:W2:Y:S08]  /*94b0*/  LDCU UR5, c[0x0][0x700] ;  /* 0x0000e000ff0577ac */ /* 0x000eb00008000800 */
[----:B------:R-:W-:-:S05]  /*94c0*/  @!P0 FMUL R22, R22, 8388608 ;  /* 0x4b00000016168820 */ /* 0x000fca0000400000 */
[C---:B------:R-:W-:Y:S02]  /*94d0*/  IADD3 R7, PT, PT, R22.reuse, -0x3f2aaaab, RZ ;  /* 0xc0d5555516077810 */ /* 0x040fe40007ffe0ff */
[C---:B------:R-:W-:Y:S02]  /*94e0*/  ISETP.GT.U32.AND P0, PT, R22.reuse, 0x7f7fffff, PT ;  /* 0x7f7fffff1600780c */ /* 0x040fe40003f04070 */
[----:B------:R-:W-:Y:S02]  /*94f0*/  LOP3.LUT R7, R7, 0xff800000, RZ, 0xc0, !PT ;  /* 0xff80000007077812 */ /* 0x000fe400078ec0ff */
[C---:B------:R-:W-:Y:S02]  /*9500*/  FSETP.NEU.AND P1, PT, R22.reuse, RZ, PT ;  /* 0x000000ff1600720b */ /* 0x040fe40003f2d000 */
[-C--:B------:R-:W-:Y:S02]  /*9510*/  IADD3 R3, PT, PT, R22, -R7.reuse, RZ ;  /* 0x8000000716037210 */ /* 0x080fe40007ffe0ff */
[----:B------:R-:W-:-:S03]  /*9520*/  I2FP.F32.S32 R4, R7 ;  /* 0x0000000700047245 */ /* 0x000fc60000201400 */
[----:B------:R-:W-:Y:S02]  /*9530*/  FADD R3, R3, -1 ;  /* 0xbf80000003037421 */ /* 0x000fe40000000000 */
[----:B------:R-:W-:Y:S02]  /*9540*/  FFMA R4, R4, 1.1920928955078125e-07, R5 ;  /* 0x3400000004047823 */ /* 0x000fe40000000005 */
[----:B------:R-:W-:-:S04]  /*9550*/  FFMA R0, R3, -R0, 0.14084610342979431152 ;  /* 0x3e1039f603007423 */ /* 0x000fc80000000800 */
[----:B------:R-:W-:-:S04]  /*9560*/  FFMA R0, R3, R0, -0.12148627638816833496 ;  /* 0xbdf8cdcc03007423 */ /* 0x000fc80000000000 */
[----:B------:R-:W-:-:S04]  /*9570*/  FFMA R0, R3, R0, 0.13980610668659210205 ;  /* 0x3e0f295503007423 */ /* 0x000fc80000000000 */
[----:B------:R-:W-:-:S04]  /*9580*/  FFMA R0, R3, R0, -0.16684235632419586182 ;  /* 0xbe2ad8b903007423 */ /* 0x000fc80000000000 */
[----:B------:R-:W-:-:S04]  /*9590*/  FFMA R0, R3, R0, 0.20012299716472625732 ;  /* 0x3e4ced0b03007423 */ /* 0x000fc80000000000 */
[----:B------:R-:W-:-:S04]  /*95a0*/  FFMA R0, R3, R0, -0.24999669194221496582 ;  /* 0xbe7fff2203007423 */ /* 0x000fc80000000000 */
[----:B------:R-:W-:-:S04]  /*95b0*/  FFMA R0, R3, R0, 0.33333182334899902344 ;  /* 0x3eaaaa7803007423 */ /* 0x000fc80000000000 */
[----:B------:R-:W-:-:S04]  /*95c0*/  FFMA R0, R3, R0, -0.5 ;  /* 0xbf00000003007423 */ /* 0x000fc80000000000 */
[----:B------:R-:W-:-:S04]  /*95d0*/  FMUL R0, R3, R0 ;  /* 0x0000000003007220 */ /* 0x000fc80000400000 */
[----:B------:R-:W-:Y:S01]  /*95e0*/  FFMA R5, R3, R0, R3 ;  /* 0x0000000003057223 */ /* 0x000fe20000000003 */
[----:B------:R-:W-:-:S03]  /*95f0*/  MOV R3, 0x7f800000 ;  /* 0x7f80000000037802 */ /* 0x000fc60000000f00 */
[----:B------:R-:W-:Y:S02]  /*9600*/  FFMA R4, R4, 0.69314718246459960938, R5 ;  /* 0x3f31721804047823 */ /* 0x000fe40000000005 */
[----:B------:R-:W-:Y:S01]  /*9610*/  @P0 FFMA R4, R22, R3, +INF ;  /* 0x7f80000016040423 */ /* 0x000fe20000000003 */
[----:B------:R-:W-:-:S04]  /*9620*/  LEA R3, R35, R2, 0x8 ;  /* 0x0000000223037211 */ /* 0x000fc800078e40ff */
[----:B---3--:R-:W-:Y:S02]  /*9630*/  ISETP.GE.AND P0, PT, R3, UR4, PT ;  /* 0x0000000403007c0c */ /* 0x008fe4000bf06270 */
[----:B------:R-:W-:-:S05]  /*9640*/  FSEL R4, R4, -INF , P1 ;  /* 0xff80000004047808 */ /* 0x000fca0000800000 */
[----:B--2---:R-:W-:-:S06]  /*9650*/  FFMA R23, R23, UR5, R4 ;  /* 0x0000000517177c23 */ /* 0x004fcc0008000004 */
[----:B------:R-:W-:Y:S05]  /*9660*/  @P0 BRA `(.L_x_202) ;  /* 0x0000000000740947 */ /* 0x000fea0003800000 */
[----:B------:R-:W2:Y:S01]  /*9670*/  LDCU UR7, c[0x0][0x38c] ;  /* 0x00007180ff0777ac */ /* 0x000ea20008000800 */
[----:B------:R-:W-:Y:S01]  /*9680*/  HFMA2 R4, -RZ, RZ, 0, 0 ;  /* 0x00000000ff047431 */ /* 0x000fe200000001ff */
[----:B------:R-:W1:Y:S01]  /*9690*/  LDCU UR6, c[0x0][0x890] ;  /* 0x00011200ff0677ac */ /* 0x000e620008000800 */
[----:B------:R-:W3:Y:S01]  /*96a0*/  LDCU.64 UR4, c[0x0][0x888] ;  /* 0x00011100ff0477ac */ /* 0x000ee20008000a00 */
[----:B--2---:R-:W2:Y:S01]  /*96b0*/  I2F.U32.RP R6, UR7 ;  /* 0x0000000700067d06 */ /* 0x004ea20008209000 */
[----:B------:R-:W-:Y:S01]  /*96c0*/  ISETP.NE.U32.AND P0, PT, RZ, UR7, PT ;  /* 0x00000007ff007c0c */ /* 0x000fe2000bf05070 */
[----:B-1----:R-:W-:-:S06]  /*96d0*/  IMAD R3, R32, UR6, R3 ;  /* 0x0000000620037c24 */ /* 0x002fcc000f8e0203 */
[----:B--2---:R-:W1:Y:S02]  /*96e0*/  MUFU.RCP R5, R6 ;  /* 0x0000000600057308 */ /* 0x004e640000001000 */
[----:B-1----:R-:W-:-:S06]  /*96f0*/  IADD3 R5, PT, PT, R5, 0xffffffe, RZ ;  /* 0x0ffffffe05057810 */ /* 0x002fcc0007ffe0ff */
[----:B------:R-:W1:Y:S02]  /*9700*/  F2I.FTZ.U32.TRUNC.NTZ R5, R5 ;  /* 0x0000000500057305 */ /* 0x000e64000021f000 */
[----:B-1----:R-:W-:-:S05]  /*9710*/  IADD3 R0, PT, PT, RZ, -R5, RZ ;  /* 0x80000005ff007210 */ /* 0x002fca0007ffe0ff */
[----:B------:R-:W-:-:S04]  /*9720*/  IMAD R7, R0, UR7, RZ ;  /* 0x0000000700077c24 */ /* 0x000fc8000f8e02ff */
[----:B------:R-:W-:Y:S02]  /*9730*/  IMAD.HI.U32 R0, R5, R7, R4 ;  /* 0x0000000705007227 */ /* 0x000fe400078e0004 */
[----:B------:R-:W1:Y:S04]  /*9740*/  LDC.64 R6, c[0x0][0x880] ;  /* 0x00022000ff067b82 */ /* 0x000e680000000a00 */
[----:B------:R-:W-:-:S05]  /*9750*/  IMAD.HI.U32 R0, R0, R33, RZ ;  /* 0x0000002100007227 */ /* 0x000fca00078e00ff */
[----:B------:R-:W-:-:S05]  /*9760*/  IADD3 R4, PT, PT, -R0, RZ, RZ ;  /* 0x000000ff00047210 */ /* 0x000fca0007ffe1ff */
[----:B------:R-:W-:-:S05]  /*9770*/  IMAD R4, R4, UR7, R33 ;  /* 0x0000000704047c24 */ /* 0x000fca000f8e0221 */
[----:B------:R-:W-:-:S13]  /*9780*/  ISETP.GE.U32.AND P2, PT, R4, UR7, PT ;  /* 0x0000000704007c0c */ /* 0x000fda000bf46070 */
[----:B------:R-:W-:Y:S02]  /*9790*/  @P2 IADD3 R4, PT, PT, R4, -UR7, RZ ;  /* 0x8000000704042c10 */ /* 0x000fe4000fffe0ff */
[----:B------:R-:W-:Y:S02]  /*97a0*/  @P2 IADD3 R0, PT, PT, R0, 0x1, RZ ;  /* 0x0000000100002810 */ /* 0x000fe40007ffe0ff */
[----:B------:R-:W-:-:S13]  /*97b0*/  ISETP.GE.U32.AND P1, PT, R4, UR7, PT ;  /* 0x0000000704007c0c */ /* 0x000fda000bf26070 */
[----:B------:R-:W-:Y:S02]  /*97c0*/  @P1 IADD3 R0, PT, PT, R0, 0x1, RZ ;  /* 0x0000000100001810 */ /* 0x000fe40007ffe0ff */
[----:B------:R-:W-:-:S04]  /*97d0*/  @!P0 LOP3.LUT R0, RZ, UR7, RZ, 0x33, !PT ;  /* 0x00000007ff008c12 */ /* 0x000fc8000f8e33ff */
[C---:B------:R-:W-:Y:S01]  /*97e0*/  IADD3 R4, PT, PT, -R0.reuse, RZ, RZ ;  /* 0x000000ff00047210 */ /* 0x040fe20007ffe1ff */
[----:B---3--:R-:W-:-:S04]  /*97f0*/  IMAD R3, R0, UR5, R3 ;  /* 0x0000000500037c24 */ /* 0x008fc8000f8e0203 */
[----:B------:R-:W-:-:S04]  /*9800*/  IMAD R4, R4, UR7, R33 ;  /* 0x0000000704047c24 */ /* 0x000fc8000f8e0221 */
[----:B------:R-:W-:-:S04]  /*9810*/  IMAD R3, R4, UR4, R3 ;  /* 0x0000000404037c24 */ /* 0x000fc8000f8e0203 */
[----:B-1----:R-:W-:-:S05]  /*9820*/  IMAD.WIDE.U32 R6, R3, 0x4, R6 ;  /* 0x0000000403067825 */ /* 0x002fca00078e0006 */
[----:B------:R2:W-:Y:S02]  /*9830*/  STG.E desc[UR48][R6.64], R23 ;  /* 0x0000001706007986 */ /* 0x0005e4000c101930 */
.L_x_202:
[----:B------:R-:W-:Y:S05]  /*9840*/  BSYNC.RECONVERGENT B0 ;  /* 0x0000000000007941 */ /* 0x000fea0003800200 */
.L_x_201:
[----:B------:R-:W-:Y:S01]  /*9850*/  UISETP.NE.AND UP0, UPT, UR38, URZ, UPT ;  /* 0x000000ff2600728c */ /* 0x000fe2000bf05270 */
[----:B------:R-:W-:-:S08]  /*9860*/  NOP ;  /* 0x0000000000007918 */ /* 0x000fd00000000000 */
[----:B------:R-:W-:Y:S05]  /*9870*/  BRA.U UP0, `(.L_x_203) ;  /* 0x0000000100087547 */ /* 0x000fea000b800000 */
[----:B------:R-:W-:Y:S05]  /*9880*/  BPT.TRAP 0x1 ;  /* 0x000000040000795c */ /* 0x000fea0000300000 */
[----:B------:R-:W-:Y:S05]  /*9890*/  BPT.TRAP 0x1 ;  /* 0x000000040000795c */ /* 0x000fea0000300000 */
.L_x_203:
[----:B------:R-:W-:Y:S01]  /*98a0*/  IADD3 R0, PT, PT, R26, 0xa0a0, RZ ;  /* 0x0000a0a01a007810 */ /* 0x000fe20007ffe0ff */
[----:B------:R-:W-:-:S03]  /*98b0*/  UISETP.NE.AND UP0, UPT, UR38, URZ, UPT ;  /* 0x000000ff2600728c */ /* 0x000fc6000bf05270 */
[----:B------:R-:W-:-:S04]  /*98c0*/  PRMT R0, R27, 0x654, R0 ;  /* 0x000006541b007816 */ /* 0x000fc80000000000 */
[----:B-1----:R1:W-:Y:S02]  /*98d0*/  SYNCS.ARRIVE.TRANS64.RED.A1T0 RZ, [R0+URZ], RZ ;  /* 0x000000ff00ff79a7 */ /* 0x0023e400081004ff */
[----:B------:R-:W-:Y:S05]  /*98e0*/  BRA.U UP0, `(.L_x_204) ;  /* 0x0000000100047547 */ /* 0x000fea000b800000 */
[----:B------:R-:W-:Y:S05]  /*98f0*/  BPT.TRAP 0x1 ;  /* 0x000000040000795c */ /* 0x000fea0000300000 */
.L_x_204:
[----:B------:R3:W-:Y:S01]  /*9900*/  SYNCS.ARRIVE.TRANS64.A1T0 RZ, [R26+URZ+0xa0b0], RZ ;  /* 0x00a0b0ff1aff79a7 */ /* 0x0007e200081000ff */
[----:B------:R-:W-:-:S09]  /*9910*/  UISETP.NE.AND UP0, UPT, UR36, URZ, UPT ;  /* 0x000000ff2400728c */ /* 0x000fd2000bf05270 */
[----:B------:R-:W-:Y:S05]  /*9920*/  BRA.U !UP0, `(.L_x_205) ;  /* 0x0000000108047547 */ /* 0x000fea000b800000 */
[----:B------:R-:W-:Y:S05]  /*9930*/  BPT.TRAP 0x1 ;  /* 0x000000040000795c */ /* 0x000fea0000300000 */
.L_x_205:
[----:B------:R-:W-:Y:S01]  /*9940*/  IMAD.U32 R3, RZ, RZ, UR43 ;  /* 0x0000002bff037e24 */ /* 0x000fe2000f8e00ff */
[----:B-1----:R-:W-:-:S04]  /*9950*/  SHF.R.U32.HI R0, RZ, 0x15, R57 ;  /* 0x00000015ff007819 */ /* 0x002fc80000011639 */
[----:B------:R-:W-:Y:S02]  /*9960*/  SHF.L.U32 R3, R3, 0x1f, RZ ;  /* 0x0000001f03037819 */ /* 0x000fe400000006ff */
[----:B------:R-:W-:Y:S02]  /*9970*/  ISETP.NE.AND P0, PT, R29, R0, PT ;  /* 0x000000001d00720c */ /* 0x000fe40003f05270 */
[----:B------:R-:W1:Y:S02]  /*9980*/  SYNCS.PHASECHK.TRANS64.TRYWAIT P1, [R26+URZ+0xa080], R3 ;  /* 0x00a080031a0075a7 */ /* 0x000e6400080211ff */
[----:B-1----:R-:W-:Y:S09]  /*9990*/  @!P1 BRA `(.L_x_206) ;  /* 0x0000008800749947 */ /* 0x002ff20003800000 */
.L_x_378:
[----:B------:R-:W-:Y:S05]  /*99a0*/  @!P0 BRA `(.L_x_207) ;  /* 0x0000000000408947 */ /* 0x000fea0003800000 */
[----:B------:R-:W-:Y:S01]  /*99b0*/  MOV R14, 0x8 ;  /* 0x00000008000e7802 */ /* 0x000fe20000000f00 */
[----:B------:R-:W1:Y:S01]  /*99c0*/  LDCU.64 UR8, c[0x4][0xb0] ;  /* 0x01001600ff0877ac */ /* 0x000e620008000a00 */
[----:B------:R-:W-:Y:S02]  /*99d0*/  HFMA2 R12, -RZ, RZ, 0, 5.9604644775390625e-08 ;  /* 0x00000001ff0c7431 */ /* 0x000fe400000001ff */
[----:B--2---:R-:W-:Y:S01]  /*99e0*/  IMAD.MOV.U32 R8, RZ, RZ, 0x192 ;  /* 0x00000192ff087424 */ /* 0x004fe200078e00ff */
[----:B------:R-:W2:Y:S01]  /*99f0*/  LDCU.64 UR6, c[0x4][0xb8] ;  /* 0x01001700ff0677ac */ /* 0x000ea20008000a00 */
[----:B------:R-:W3:Y:S01]  /*9a00*/  LDC.64 R14, c[0x4][R14] ;  /* 0x010000000e0e7b82 */ /* 0x000ee20000000a00 */
[----:B------:R-:W-:Y:S01]  /*9a10*/  IMAD.MOV.U32 R13, RZ, RZ, RZ ;  /* 0x000000ffff0d7224 */ /* 0x000fe200078e00ff */
[----:B------:R-:W5:Y:S01]  /*9a20*/  LDCU.64 UR4, c[0x4][0x28] ;  /* 0x01000500ff0477ac */ /* 0x000f620008000a00 */
[----:B-1----:R-:W-:Y:S01]  /*9a30*/  IMAD.U32 R4, RZ, RZ, UR8 ;  /* 0x00000008ff047e24 */ /* 0x002fe2000f8e00ff */
[----:B------:R-:W-:Y:S01]  /*9a40*/  MOV R5, UR9 ;  /* 0x0000000900057c02 */ /* 0x000fe20008000f00 */
[----:B--2---:R-:W-:Y:S01]  /*9a50*/  IMAD.U32 R6, RZ, RZ, UR6 ;  /* 0x00000006ff067e24 */ /* 0x004fe2000f8e00ff */
[----:B------:R-:W-:Y:S01]  /*9a60*/  MOV R7, UR7 ;  /* 0x0000000700077c02 */ /* 0x000fe20008000f00 */
[----:B-----5:R-:W-:Y:S01]  /*9a70*/  IMAD.U32 R10, RZ, RZ, UR4 ;  /* 0x00000004ff0a7e24 */ /* 0x020fe2000f8e00ff */
[----:B------:R-:W-:-:S02]  /*9a80*/  MOV R11, UR5 ;  /* 0x00000005000b7c02 */ /* 0x000fc40008000f00 */
[----:B------:R-:W-:-:S07]  /*9a90*/  LEPC R20, `(.L_x_207) ;  /* 0x000000001014794e */ /* 0x000fce0000000000 */
[----:B---34-:R-:W-:Y:S05]  /*9aa0*/  CALL.ABS.NOINC R14 ;  /* 0x000000000e007343 */ /* 0x018fea0003c00000 */
.L_x_207:
[----:B------:R-:W-:Y:S05]  /*9ab0*/  WARPSYNC.ALL ;  /* 0x0000000000007948 */ /* 0x000fea0003800000 */
[----:B------:R-:W-:Y:S01]  /*9ac0*/  R2UR UR4, R57 ;  /* 0x00000000390472ca */ /* 0x000fe200000e0000 */
[----:B------:R-:W-:-:S12]  /*9ad0*/  UISETP.NE.AND UP0, UPT, UR36, URZ, UPT ;  /* 0x000000ff2400728c */ /* 0x000fd8000bf05270 */
[----:B--2---:R-:W1:Y:S02]  /*9ae0*/  LDTM.x2 R22, tmem[UR4] ;  /* 0x00000004001679ee */ /* 0x004e6400080c0000 */
[----:B-1----:R-:W-:Y:S05]  /*9af0*/  BRA.U !UP0, `(.L_x_208) ;  /* 0x0000000108047547 */ /* 0x002fea000b800000 */
[----:B------:R-:W-:Y:S05]  /*9b00*/  BPT.TRAP 0x1 ;  /* 0x000000040000795c */ /* 0x000fea0000300000 */
.L_x_208:
[----:B------:R-:W-:Y:S01]  /*9b10*/  PRMT R34, R27, 0x654, R34 ;  /* 0x000006541b227816 */ /* 0x000fe20000000022 */
[----:B------:R-:W-:-:S03]  /*9b20*/  UISETP.NE.AND UP0, UPT, UR38, URZ, UPT ;  /* 0x000000ff2600728c */ /* 0x000fc6000bf05270 */
[----:B------:R1:W-:Y:S06]  /*9b30*/  SYNCS.ARRIVE.TRANS64.RED.A1T0 RZ, [R34+URZ], RZ ;  /* 0x000000ff22ff79a7 */ /* 0x0003ec00081004ff */
[----:B------:R-:W-:Y:S05]  /*9b40*/  BRA.U UP0, `(.L_x_209) ;  /* 0x0000000100047547 */ /* 0x000fea000b800000 */
[----:B------:R-:W-:Y:S05]  /*9b50*/  BPT.TRAP 0x1 ;  /* 0x000000040000795c */ /* 0x000fea0000300000 */
.L_x_209:
[----:B------:R-:W-:-:S04]  /*9b60*/  MOV R0, UR44 ;  /* 0x0000002c00007c02 */ /* 0x000fc80008000f00 */
[----:B------:R-:W-:-:S04]  /*9b70*/  SHF.L.U32 R3, R0, 0x1f, RZ ;  /* 0x0000001f00037819 */ /* 0x000fc800000006ff */
[----:B------:R-:W2:Y:S02]  /*9b80*/  SYNCS.PHASECHK.TRANS64.TRYWAIT P0, [R26+URZ+0xa098], R3 ;  /* 0x00a098031a0075a7 */ /* 0x000ea400080011ff */
[----:B--2---:R-:W-:Y:S05]  /*9b90*/  @!P0 BRA `(.L_x_210) ;  /* 0x0000008800088947 */ /* 0x004fea0003800000 */
.L_x_379:
[----:B------:R-:W-:-:S09]  /*9ba0*/  UISETP.NE.AND UP0, UPT, UR38, URZ, UPT ;  /* 0x000000ff2600728c */ /* 0x000fd2000bf05270 */
[----:B------:R-:W-:Y:S05]  /*9bb0*/  BRA.U UP0, `(.L_x_211) ;  /* 0x0000000100047547 */ /* 0x000fea000b800000 */
[----:B------:R-:W-:Y:S05]  /*9bc0*/  BPT.TRAP 0x1 ;  /* 0x000000040000795c */ /* 0x000fea0000300000 */
.L_x_211:
[----:B--2---:R-:W-:Y:S01]  /*9bd0*/  MOV R3, 0x1 ;  /* 0x0000000100037802 */ /* 0x004fe20000000f00 */
[----:B------:R2:W1:Y:S03]  /*9be0*/  MUFU.RCP R5, R22 ;  /* 0x0000001600057308 */ /* 0x0004660000001000 */
[----:B------:R-:W-:-:S04]  /*9bf0*/  SHF.L.U32 R3, R3, 0x1f, RZ ;  /* 0x0000001f03037819 */ /* 0x000fc800000006ff */
[----:B------:R-:W5:Y:S02]  /*9c00*/  SYNCS.PHASECHK.TRANS64.TRYWAIT P0, [R26+URZ+0xa0c8], R3 ;  /* 0x00a0c8031a0075a7 */ /* 0x000f6400080011ff */
[----:B-12--5:R-:W-:Y:S05]  /*9c10*/  @!P0 BRA `(.L_x_212) ;  /* 0x0000008400fc8947 */ /* 0x026fea0003800000 */
.L_x_380:
[----:B------:R-:W1:Y:S01]  /*9c20*/  LDCU UR4, c[0x0][0x708] ;  /* 0x0000e100ff0477ac */ /* 0x000e620008000800 */
[----:B------:R-:W-:Y:S01]  /*9c30*/  FFMA R34, -R22, R5, 1 ;  /* 0x3f80000016227423 */ /* 0x000fe20000000105 */
[----:B------:R-:W-:Y:S03]  /*9c40*/  BSSY.RECONVERGENT B2, `(.L_x_213) ;  /* 0x000000b000027945 */ /* 0x000fe60003800200 */
[----:B------:R-:W-:Y:S01]  /*9c50*/  FFMA R34, R5, R34, R5 ;  /* 0x0000002205227223 */ /* 0x000fe20000000005 */
[----:B-1----:R-:W-:-:S03]  /*9c60*/  MOV R3, UR4 ;  /* 0x0000000400037c02 */ /* 0x002fc60008000f00 */
[----:B------:R-:W-:Y:S01]  /*9c70*/  FFMA R5, R34, UR4, RZ ;  /* 0x0000000422057c23 */ /* 0x000fe200080000ff */
[----:B------:R-:W1:Y:S03]  /*9c80*/  FCHK P0, R3, R22 ;  /* 0x0000001603007302 */ /* 0x000e660000000000 */
[----:B------:R-:W-:-:S04]  /*9c90*/  FFMA R0, -R22, R5, UR4 ;  /* 0x0000000416007e23 */ /* 0x000fc80008000105 */
[----:B------:R-:W-:Y:S01]  /*9ca0*/  FFMA R34, R34, R0, R5 ;  /* 0x0000000022227223 */ /* 0x000fe20000000005 */
[----:B-1----:R-:W-:Y:S05]  /*9cb0*/  @!P0 BRA `(.L_x_214) ;  /* 0x00000000000c8947 */ /* 0x002fea0003800000 */
[----:B------:R-:W-:Y:S02]  /*9cc0*/  MOV R4, 0x9ce0 ;  /* 0x00009ce000047802 */ /* 0x000fe40000000f00 */
[----:B---34-:R-:W-:Y:S05]  /*9cd0*/  CALL.REL.NOINC `($__internal_3_$__cuda_sm3x_div_rn_noftz_f32_slowpath) ;  /* 0x0000009000147944 */ /* 0x018fea0003c00000 */
[----:B------:R-:W-:Y:S02]  /*9ce0*/  MOV R34, R0 ;  /* 0x0000000000227202 */ /* 0x000fe40000000f00 */
.L_x_214:
[----:B------:R-:W-:Y:S05]  /*9cf0*/  BSYNC.RECONVERGENT B2 ;  /* 0x0000000000027941 */ /* 0x000fea0003800200 */
.L_x_213:
[----:B------:R-:W-:-:S05]  /*9d00*/  VIADD R0, R56, 0x180 ;  /* 0x0000018038007836 */ /* 0x000fca0000000000 */
[----:B------:R-:W-:-:S04]  /*9d10*/  SHF.R.U32.HI R0, RZ, 0x15, R0 ;  /* 0x00000015ff007819 */ /* 0x000fc80000011600 */
[----:B------:R-:W-:-:S13]  /*9d20*/  ISETP.NE.AND P0, PT, R29, R0, PT ;  /* 0x000000001d00720c */ /* 0x000fda0003f05270 */
[----:B------:R-:W-:Y:S05]  /*9d30*/  @!P0 BRA `(.L_x_215) ;  /* 0x0000000000408947 */ /* 0x000fea0003800000 */
[----:B------:R-:W-:Y:S01]  /*9d40*/  MOV R14, 0x8 ;  /* 0x00000008000e7802 */ /* 0x000fe20000000f00 */
[----:B------:R-:W1:Y:S01]  /*9d50*/  LDCU.64 UR8, c[0x4][0xb0] ;  /* 0x01001600ff0877ac */ /* 0x000e620008000a00 */
[----:B------:R-:W-:Y:S02]  /*9d60*/  HFMA2 R12, -RZ, RZ, 0, 5.9604644775390625e-08 ;  /* 0x00000001ff0c7431 */ /* 0x000fe400000001ff */
[----:B------:R-:W-:Y:S01]  /*9d70*/  IMAD.MOV.U32 R8, RZ, RZ, 0x192 ;  /* 0x00000192ff087424 */ /* 0x000fe200078e00ff */
        /* <DEDUP_REMOVED lines=12> */
.L_x_215:
[----:B------:R-:W-:Y:S05]  /*9e40*/  WARPSYNC.ALL ;  /* 0x0000000000007948 */ /* 0x000fea0003800000 */
[----:B------:R-:W-:Y:S02]  /*9e50*/  R2UR UR4, R56 ;  /* 0x00000000380472ca */ /* 0x000fe400000e0000 */
[C---:B------:R-:W-:Y:S02]  /*9e60*/  IADD3 R38, P0, PT, R28.reuse, 0x2010, RZ ;  /* 0x000020101c267810 */ /* 0x040fe40007f1e0ff */
[----:B------:R-:W-:-:S03]  /*9e70*/  IADD3 R3, P1, PT, R28, 0x2000, RZ ;  /* 0x000020001c037810 */ /* 0x000fc60007f3e0ff */
[--C-:B------:R-:W-:Y:S02]  /*9e80*/  IMAD.X R39, RZ, RZ, R31.reuse, P0 ;  /* 0x000000ffff277224 */ /* 0x100fe400000e061f */
[----:B------:R-:W-:-:S04]  /*9e90*/  IMAD.X R37, RZ, RZ, R31, P1 ;  /* 0x000000ffff257224 */ /* 0x000fc800008e061f */
[----:B------:R-:W1:Y:S01]  /*9ea0*/  LDTM.x16 R4, tmem[UR4+0x180] ;  /* 0x00018004000479ee */ /* 0x000e620008240000 */
[----:B------:R-:W-:-:S04]  /*9eb0*/  SHF.R.U64 R0, R3, 0x3, R37 ;  /* 0x0000000303007819 */ /* 0x000fc80000001225 */
[----:B----4-:R-:W-:Y:S01]  /*9ec0*/  LOP3.LUT R36, R3, 0x30, R0, 0x78, !PT ;  /* 0x0000003003247812 */ /* 0x010fe200078e7800 */
[----:B------:R-:W-:-:S05]  /*9ed0*/  VIADD R0, R56, 0x190 ;  /* 0x0000019038007836 */ /* 0x000fca0000000000 */
[----:B------:R-:W-:-:S04]  /*9ee0*/  SHF.R.U32.HI R0, RZ, 0x15, R0 ;  /* 0x00000015ff007819 */ /* 0x000fc80000011600 */
[----:B------:R-:W-:Y:S01]  /*9ef0*/  ISETP.NE.AND P0, PT, R29, R0, PT ;  /* 0x000000001d00720c */ /* 0x000fe20003f05270 */
[----:B-1----:R-:W-:Y:S01]  /*9f00*/  FMUL2 R20, R34.F32, R8.F32x2.HI_LO ;  /* 0x000000082214724a */ /* 0x002fe20000040000 */
[----:B------:R-:W-:Y:S01]  /*9f10*/  SHF.R.U64 R9, R38, 0x3, R39 ;  /* 0x0000000326097819 */ /* 0x000fe20000001227 */
[C---:B------:R-:W-:Y:S02]  /*9f20*/  FMUL2 R4, R34.reuse.F32, R4.F32x2.HI_LO ;  /* 0x000000042204724a */ /* 0x040fe40000040000 */
[----:B------:R-:W-:Y:S01]  /*9f30*/  FMUL2 R6, R34.F32, R6.F32x2.HI_LO ;  /* 0x000000062206724a */ /* 0x000fe20000040000 */
        /* <DEDUP_REMOVED lines=10> */
[----:B------:R-:W-:-:S02]  /*9fe0*/  F2FP.F16.F32.PACK_AB R4, R13, R12 ;  /* 0x0000000c0d04723e */ /* 0x000fc400000000ff */
[----:B------:R-:W-:Y:S01]  /*9ff0*/  F2FP.F16.F32.PACK_AB R5, R15, R14 ;  /* 0x0000000e0f05723e */ /* 0x000fe200000000ff */
[----:B------:R1:W-:Y:S01]  /*a000*/  ST.E.128 desc[UR48][R36.64], R8 ;  /* 0x0000000824007985 */ /* 0x0003e2000c101d30 */
[----:B------:R-:W-:Y:S02]  /*a010*/  F2FP.F16.F32.PACK_AB R6, R17, R16 ;  /* 0x000000101106723e */ /* 0x000fe400000000ff */
[----:B------:R-:W-:-:S05]  /*a020*/  F2FP.F16.F32.PACK_AB R7, R19, R18 ;  /* 0x000000121307723e */ /* 0x000fca00000000ff */
[----:B------:R1:W-:Y:S01]  /*a030*/  ST.E.128 desc[UR48][R38.64], R4 ;  /* 0x0000000426007985 */ /* 0x0003e2000c101d30 */
[----:B------:R-:W-:Y:S05]  /*a040*/  @!P0 BRA `(.L_x_216) ;  /* 0x0000000000408947 */ /* 0x000fea0003800000 */
[----:B------:R-:W-:Y:S01]  /*a050*/  MOV R14, 0x8 ;  /* 0x00000008000e7802 */ /* 0x000fe20000000f00 */
[----:B------:R-:W2:Y:S01]  /*a060*/  LDCU.64 UR8, c[0x4][0xb0] ;  /* 0x01001600ff0877ac */ /* 0x000ea20008000a00 */
[----:B------:R-:W-:Y:S02]  /*a070*/  HFMA2 R12, -RZ, RZ, 0, 5.9604644775390625e-08 ;  /* 0x00000001ff0c7431 */ /* 0x000fe400000001ff */
[----:B-1----:R-:W-:Y:S01]  /*a080*/  IMAD.MOV.U32 R8, RZ, RZ, 0x192 ;  /* 0x00000192ff087424 */ /* 0x002fe200078e00ff */
[----:B------:R-:W1:Y:S01]  /*a090*/  LDCU.64 UR6, c[0x4][0xb8] ;  /* 0x01001700ff0677ac */ /* 0x000e620008000a00 */
[----:B------:R-:W4:Y:S01]  /*a0a0*/  LDC.64 R14, c[0x4][R14] ;  /* 0x010000000e0e7b82 */ /* 0x000f220000000a00 */
[----:B------:R-:W-:Y:S01]  /*a0b0*/  IMAD.MOV.U32 R13, RZ, RZ, RZ ;  /* 0x000000ffff0d7224 */ /* 0x000fe200078e00ff */
[----:B------:R-:W5:Y:S01]  /*a0c0*/  LDCU.64 UR4, c[0x4][0x40] ;  /* 0x01000800ff0477ac */ /* 0x000f620008000a00 */
[----:B--2---:R-:W-:Y:S01]  /*a0d0*/  IMAD.U32 R4, RZ, RZ, UR8 ;  /* 0x00000008ff047e24 */ /* 0x004fe2000f8e00ff */
[----:B------:R-:W-:Y:S01]  /*a0e0*/  MOV R5, UR9 ;  /* 0x0000000900057c02 */ /* 0x000fe20008000f00 */
[----:B-1----:R-:W-:Y:S01]  /*a0f0*/  IMAD.U32 R6, RZ, RZ, UR6 ;  /* 0x00000006ff067e24 */ /* 0x002fe2000f8e00ff */
[----:B------:R-:W-:Y:S01]  /*a100*/  MOV R7, UR7 ;  /* 0x0000000700077c02 */ /* 0x000fe20008000f00 */
[----:B-----5:R-:W-:Y:S01]  /*a110*/  IMAD.U32 R10, RZ, RZ, UR4 ;  /* 0x00000004ff0a7e24 */ /* 0x020fe2000f8e00ff */
[----:B------:R-:W-:-:S02]  /*a120*/  MOV R11, UR5 ;  /* 0x00000005000b7c02 */ /* 0x000fc40008000f00 */
[----:B------:R-:W-:-:S07]  /*a130*/  LEPC R20, `(.L_x_216) ;  /* 0x000000001014794e */ /* 0x000fce0000000000 */
[----:B---34-:R-:W-:Y:S05]  /*a140*/  CALL.ABS.NOINC R14 ;  /* 0x000000000e007343 */ /* 0x018fea0003c00000 */
.L_x_216:
[----:B------:R-:W2:Y:S01]  /*a150*/  LDCU.64 UR4, c[0x0][0x880] ;  /* 0x00011000ff0477ac */ /* 0x000ea20008000a00 */
[C---:B------:R-:W-:Y:S02]  /*a160*/  IADD3 R3, P2, PT, R28.reuse, 0x2020, RZ ;  /* 0x000020201c037810 */ /* 0x040fe40007f5e0ff */
[----:B------:R-:W-:-:S03]  /*a170*/  IADD3 R30, P1, PT, R28, 0x2030, RZ ;  /* 0x000020301c1e7810 */ /* 0x000fc60007f3e0ff */
[--C-:B------:R-:W-:Y:S02]  /*a180*/  IMAD.X R29, RZ, RZ, R31.reuse, P2 ;  /* 0x000000ffff1d7224 */ /* 0x100fe400010e061f */
[----:B------:R-:W-:-:S03]  /*a190*/  IMAD.X R31, RZ, RZ, R31, P1 ;  /* 0x000000ffff1f7224 */ /* 0x000fc600008e061f */
[----:B------:R-:W-:-:S04]  /*a1a0*/  SHF.R.U64 R0, R3, 0x3, R29 ;  /* 0x0000000303007819 */ /* 0x000fc8000000121d */
[----:B------:R-:W-:Y:S02]  /*a1b0*/  LOP3.LUT R28, R3, 0x30, R0, 0x78, !PT ;  /* 0x00000030031c7812 */ /* 0x000fe400078e7800 */
[----:B--2---:R-:W-:-:S04]  /*a1c0*/  ISETP.NE.U32.AND P0, PT, RZ, UR4, PT ;  /* 0x00000004ff007c0c */ /* 0x004fc8000bf05070 */
[----:B------:R-:W-:Y:S01]  /*a1d0*/  ISETP.NE.AND.EX P0, PT, RZ, UR5, PT, P0 ;  /* 0x00000005ff007c0c */ /* 0x000fe2000bf05300 */
[----:B------:R-:W-:Y:S05]  /*a1e0*/  WARPSYNC.ALL ;  /* 0x0000000000007948 */ /* 0x000fea0003800000 */
[----:B------:R-:W-:-:S13]  /*a1f0*/  R2UR UR4, R56 ;  /* 0x00000000380472ca */ /* 0x000fda00000e0000 */
[----:B-1----:R-:W1:Y:S02]  /*a200*/  LDTM.x16 R4, tmem[UR4+0x190] ;  /* 0x00019004000479ee */ /* 0x002e640008240000 */
        /* <DEDUP_REMOVED lines=20> */
[----:B------:R-:W-:Y:S01]  /*a350*/  @!PT LDS RZ, [RZ] ;  /* 0x00000000fffff984 */ /* 0x000fe20000000800 */
[----:B------:R-:W-:Y:S01]  /*a360*/  @!PT LDS RZ, [RZ] ;  /* 0x00000000fffff984 */ /* 0x000fe20000000800 */
[----:B------:R-:W-:Y:S01]  /*a370*/  @!PT LDS RZ, [RZ] ;  /* 0x00000000fffff984 */ /* 0x000fe20000000800 */
[----:B------:R-:W-:Y:S01]  /*a380*/  @!PT LDS RZ, [RZ] ;  /* 0x00000000fffff984 */ /* 0x000fe20000000800 */
[----:B------:R2:W-:Y:S06]  /*a390*/  MEMBAR.ALL.CTA ;  /* 0x0000000000007992 */ /* 0x0005ec0000008000 */
[----:B--2---:R-:W2:Y:S01]  /*a3a0*/  FENCE.VIEW.ASYNC.S ;  /* 0x00000000000073c6 */ /* 0x004ea20000000000 */
[----:B------:R-:W-:Y:S05]  /*a3b0*/  @!P0 BRA `(.L_x_217) ;  /* 0x0000000400008947 */ /* 0x000fea0003800000 */
[----:B------:R-:W-:Y:S01]  /*a3c0*/  FSETP.GEU.AND P0, PT, R22, 1.175494350822287508e-38, PT ;  /* 0x008000001600780b */ /* 0x000fe20003f0e000 */
[----:B------:R-:W4:Y:S01]  /*a3d0*/  LDCU UR4, c[0x0][0x380] ;  /* 0x00007000ff0477ac */ /* 0x000f220008000800 */
[----:B------:R-:W-:Y:S01]  /*a3e0*/  MOV R0, 0x3e055027 ;  /* 0x3e05502700007802 */ /* 0x000fe20000000f00 */
[----:B------:R-:W-:Y:S01]  /*a3f0*/  BSSY.RECONVERGENT B0, `(.L_x_217) ;  /* 0x000003c000007945 */ /* 0x000fe20003800200 */
[----:B-1----:R-:W-:Y:S01]  /*a400*/  FSEL R5, RZ, -23, P0 ;  /* 0xc1b80000ff057808 */ /* 0x002fe20000000000 */
[----:B------:R-:W1:Y:S01]  /*a410*/  LDCU UR5, c[0x0][0x700] ;  /* 0x0000e000ff0577ac */ /* 0x000e620008000800 */
[----:B------:R-:W-:-:S07]  /*a420*/  LEA R2, R35, R2, 0x8 ;  /* 0x0000000223027211 */ /* 0x000fce00078e40ff */
        /* <DEDUP_REMOVED lines=22> */
[----:B------:R-:W-:-:S04]  /*a590*/  IADD3 R3, PT, PT, R2, 0x80, RZ ;  /* 0x0000008002037810 */ /* 0x000fc80007ffe0ff */
[----:B----4-:R-:W-:Y:S02]  /*a5a0*/  ISETP.GE.AND P0, PT, R3, UR4, PT ;  /* 0x0000000403007c0c */ /* 0x010fe4000bf06270 */
[----:B------:R-:W-:-:S05]  /*a5b0*/  FSEL R4, R4, -INF , P1 ;  /* 0xff80000004047808 */ /* 0x000fca0000800000 */
[----:B-1----:R-:W-:-:S06]  /*a5c0*/  FFMA R23, R23, UR5, R4 ;  /* 0x0000000517177c23 */ /* 0x002fcc0008000004 */
[----:B------:R-:W-:Y:S05]  /*a5d0*/  @P0 BRA `(.L_x_218) ;  /* 0x0000000000740947 */ /* 0x000fea0003800000 */
[----:B------:R-:W1:Y:S01]  /*a5e0*/  LDCU UR7, c[0x0][0x38c] ;  /* 0x00007180ff0777ac */ /* 0x000e620008000800 */
[----:B------:R-:W4:Y:S01]  /*a5f0*/  LDCU UR6, c[0x0][0x890] ;  /* 0x00011200ff0677ac */ /* 0x000f220008000800 */
[----:B------:R-:W5:Y:S01]  /*a600*/  LDCU.64 UR4, c[0x0][0x888] ;  /* 0x00011100ff0477ac */ /* 0x000f620008000a00 */
[----:B-1----:R-:W1:Y:S01]  /*a610*/  I2F.U32.RP R6, UR7 ;  /* 0x0000000700067d06 */ /* 0x002e620008209000 */
[----:B------:R-:W-:Y:S01]  /*a620*/  ISETP.NE.U32.AND P0, PT, RZ, UR7, PT ;  /* 0x00000007ff007c0c */ /* 0x000fe2000bf05070 */
[----:B----4-:R-:W-:-:S06]  /*a630*/  IMAD R3, R32, UR6, R3 ;  /* 0x0000000620037c24 */ /* 0x010fcc000f8e0203 */
[----:B-1----:R-:W1:Y:S02]  /*a640*/  MUFU.RCP R4, R6 ;  /* 0x0000000600047308 */ /* 0x002e640000001000 */
[----:B-1----:R-:W-:-:S06]  /*a650*/  IADD3 R4, PT, PT, R4, 0xffffffe, RZ ;  /* 0x0ffffffe04047810 */ /* 0x002fcc0007ffe0ff */
[----:B------:R1:W4:Y:S02]  /*a660*/  F2I.FTZ.U32.TRUNC.NTZ R5, R4 ;  /* 0x0000000400057305 */ /* 0x000324000021f000 */
[----:B-1----:R-:W-:Y:S01]  /*a670*/  HFMA2 R4, -RZ, RZ, 0, 0 ;  /* 0x00000000ff047431 */ /* 0x002fe200000001ff */
[----:B----4-:R-:W-:-:S05]  /*a680*/  IADD3 R0, PT, PT, RZ, -R5, RZ ;  /* 0x80000005ff007210 */ /* 0x010fca0007ffe0ff */
        /* <DEDUP_REMOVED lines=13> */
[----:B-----5:R-:W-:-:S04]  /*a760*/  IMAD R3, R0, UR5, R3 ;  /* 0x0000000500037c24 */ /* 0x020fc8000f8e0203 */
[----:B------:R-:W-:-:S04]  /*a770*/  IMAD R2, R2, UR7, R33 ;  /* 0x0000000702027c24 */ /* 0x000fc8000f8e0221 */
[----:B------:R-:W-:-:S04]  /*a780*/  IMAD R3, R2, UR4, R3 ;  /* 0x0000000402037c24 */ /* 0x000fc8000f8e0203 */
[----:B-1----:R-:W-:-:S05]  /*a790*/  IMAD.WIDE.U32 R4, R3, 0x4, R4 ;  /* 0x0000000403047825 */ /* 0x002fca00078e0004 */
[----:B------:R1:W-:Y:S02]  /*a7a0*/  STG.E desc[UR48][R4.64], R23 ;  /* 0x0000001704007986 */ /* 0x0003e4000c101930 */
.L_x_218:
[----:B------:R-:W-:Y:S05]  /*a7b0*/  BSYNC.RECONVERGENT B0 ;  /* 0x0000000000007941 */ /* 0x000fea0003800200 */
.L_x_217:
[----:B------:R-:W-:Y:S01]  /*a7c0*/  UISETP.NE.AND UP0, UPT, UR38, URZ, UPT ;  /* 0x000000ff2600728c */ /* 0x000fe2000bf05270 */
[----:B------:R-:W-:-:S08]  /*a7d0*/  NOP ;  /* 0x0000000000007918 */ /* 0x000fd00000000000 */
[----:B------:R-:W-:Y:S05]  /*a7e0*/  BRA.U UP0, `(.L_x_219) ;  /* 0x0000000100087547 */ /* 0x000fea000b800000 */
[----:B------:R-:W-:Y:S05]  /*a7f0*/  BPT.TRAP 0x1 ;  /* 0x000000040000795c */ /* 0x000fea0000300000 */
[----:B------:R-:W-:Y:S05]  /*a800*/  BPT.TRAP 0x1 ;  /* 0x000000040000795c */ /* 0x000fea0000300000 */
.L_x_219:
[----:B------:R-:W-:Y:S01]  /*a810*/  IADD3 R0, PT, PT, R26, 0xa0a8, RZ ;  /* 0x0000a0a81a007810 */ /* 0x000fe20007ffe0ff */
[----:B------:R-:W-:-:S03]  /*a820*/  UISETP.NE.AND UP0, UPT, UR38, URZ, UPT ;  /* 0x000000ff2600728c */ /* 0x000fc6000bf05270 */
[----:B------:R-:W-:-:S04]  /*a830*/  PRMT R0, R27, 0x654, R0 ;  /* 0x000006541b007816 */ /* 0x000fc80000000000 */
[----:B--2---:R2:W-:Y:S02]  /*a840*/  SYNCS.ARRIVE.TRANS64.RED.A1T0 RZ, [R0+URZ], RZ ;  /* 0x000000ff00ff79a7 */ /* 0x0045e400081004ff */
[----:B------:R-:W-:Y:S05]  /*a850*/  BRA.U UP0, `(.L_x_220) ;  /* 0x0000000100047547 */ /* 0x000fea000b800000 */
[----:B------:R-:W-:Y:S05]  /*a860*/  BPT.TRAP 0x1 ;  /* 0x000000040000795c */ /* 0x000fea0000300000 */
.L_x_220:
[----:B------:R-:W-:Y:S01]  /*a870*/  SYNCS.ARRIVE.TRANS64.A1T0 RZ, [R26+URZ+0xa0b8], RZ ;  /* 0x00a0b8ff1aff79a7 */ /* 0x000fe200081000ff */
[----:B------:R-:W-:Y:S05]  /*a880*/  EXIT ;  /* 0x000000000000794d */ /* 0x000fea0003800000 */
.L_x_27:
[----:B------:R-:W-:-:S08]  /*a890*/  NOP ;  /* 0x0000000000007918 */ /* 0x000fd00000000000 */
[----:B------:R-:W1:Y:S02]  /*a8a0*/  USETMAXREG.TRY_ALLOC.CTAPOOL UP0, 0xc0 ;  /* 0x000000c0000079c8 */ /* 0x000e640008000600 */
[----:B-1----:R-:W-:Y:S05]  /*a8b0*/  BRA.U !UP0, `(.L_x_27) ;  /* 0xfffffffd08f47547 */ /* 0x002fea000b83ffff */
[----:B------:R-:W1:Y:S01]  /*a8c0*/  S2UR UR8, SR_CTAID.X ;  /* 0x00000000000879c3 */ /* 0x000e620000002500 */
[----:B------:R-:W2:Y:S02]  /*a8d0*/  LDCU.64 UR4, c[0x0][0x380] ;  /* 0x00007000ff0477ac */ /* 0x000ea40008000a00 */
[----:B--2---:R-:W-:Y:S02]  /*a8e0*/  UISETP.NE.AND UP0, UPT, UR5, URZ, UPT ;  /* 0x000000ff0500728c */ /* 0x004fe4000bf05270 */
[----:B-1----:R-:W-:-:S04]  /*a8f0*/  USHF.L.U32 UR8, UR8, 0x8, URZ ;  /* 0x0000000808087899 */ /* 0x002fc800080006ff */
[----:B------:R-:W-:-:S06]  /*a900*/  UISETP.GE.U32.OR UP0, UPT, UR8, UR4, !UP0 ;  /* 0x000000040800728c */ /* 0x000fcc000c706470 */
[----:B------:R-:W-:-:S13]  /*a910*/  PLOP3.LUT P0, PT, PT, PT, UP0, 0x80, 0x8 ;  /* 0x000000000008781c */ /* 0x000fda0003f0f008 */
[----:B------:R-:W-:Y:S05]  /*a920*/  @P0 EXIT ;  /* 0x000000000000094d */ /* 0x000fea0003800000 */
[----:B------:R-:W-:-:S04]  /*a930*/  UISETP.NE.AND UP0, UPT, UR50, URZ, UPT ;  /* 0x000000ff3200728c */ /* 0x000fc8000bf05270 */
[----:B------:R-:W-:-:S04]  /*a940*/  USEL UR40, UR7, UR6, UP0 ;  /* 0x0000000607287287 */ /* 0x000fc80008000000 */
[----:B------:R-:W-:-:S04]  /*a950*/  ULOP3.LUT UR40, UR40, 0x1, URZ, 0xc0, !UPT ;  /* 0x0000000128287892 */ /* 0x000fc8000f8ec0ff */
[----:B------:R-:W-:-:S09]  /*a960*/  UISETP.NE.U32.AND UP0, UPT, UR40, 0x1, UPT ;  /* 0x000000012800788c */ /* 0x000fd2000bf05070 */
[----:B------:R-:W-:Y:S05]  /*a970*/  BRA.U !UP0, `(.L_x_221) ;  /* 0x0000000108047547 */ /* 0x000fea000b800000 */
[----:B------:R-:W-:Y:S05]  /*a980*/  BPT.TRAP 0x1 ;  /* 0x000000040000795c */ /* 0x000fea0000300000 */
.L_x_221:
[----:B------:R-:W1:Y:S01]  /*a990*/  S2UR UR46, SR_CgaCtaId ;  /* 0x00000000002e79c3 */ /* 0x000e620000008800 */
[----:B------:R-:W-:Y:S01]  /*a9a0*/  UISETP.NE.AND UP0, UPT, UR50, URZ, UPT ;  /* 0x000000ff3200728c */ /* 0x000fe2000bf05270 */
[----:B------:R-:W-:Y:S01]  /*a9b0*/  MOV R3, 0x1 ;  /* 0x0000000100037802 */ /* 0x000fe20000000f00 */
[----:B------:R-:W-:-:S03]  /*a9c0*/  UMOV UR4, 0x400 ;  /* 0x0000040000047882 */ /* 0x000fc60000000000 */
[----:B------:R-:W-:Y:S01]  /*a9d0*/  SHF.L.U32 R3, R3, 0x1f, RZ ;  /* 0x0000001f03037819 */ /* 0x000fe200000006ff */
[----:B-1----:R-:W-:-:S04]  /*a9e0*/  ULEA UR46, UR46, UR4, 0x18 ;  /* 0x000000042e2e7291 */ /* 0x002fc8000f8ec0ff */
[----:B------:R-:W-:Y:S02]  /*a9f0*/  UIADD3 UR4, UPT, UPT, UR46, 0xa078, URZ ;  /* 0x0000a0782e047890 */ /* 0x000fe4000fffe0ff */
[----:B------:R-:W-:-:S09]  /*aa00*/  @!UP0 UIADD3 UR4, UPT, UPT, UR46, 0xa088, URZ ;  /* 0x0000a0882e048890 */ /* 0x000fd2000fffe0ff */
[----:B------:R-:W1:Y:S02]  /*aa10*/  SYNCS.PHASECHK.TRANS64.TRYWAIT P0, [UR4], R3 ;  /* 0x00000003ff0075a7 */ /* 0x000e640008001104 */
[----:B-1----:R-:W-:Y:S05]  /*aa20*/  @!P0 BRA `(.L_x_222) ;  /* 0x00000078008c8947 */ /* 0x002fea0003800000 */
.L_x_382:
[----:B------:R-:W-:Y:S01]  /*aa30*/  UISETP.GE.AND UP0, UPT, UR5, 0x1, UPT ;  /* 0x000000010500788c */ /* 0x000fe2000bf06270 */
[----:B------:R-:W-:Y:S01]  /*aa40*/  UMOV UR48, 0x1 ;  /* 0x0000000100307882 */ /* 0x000fe20000000000 */
[----:B------:R-:W-:-:S07]  /*aa50*/  UMOV UR47, 0x1 ;  /* 0x00000001002f7882 */ /* 0x000fce0000000000 */
[----:B------:R-:W-:Y:S05]  /*aa60*/  BRA.U !UP0, `(.L_x_223) ;  /* 0x0000004508a07547 */ /* 0x000fea000b800000 */
[----:B------:R-:W-:Y:S01]  /*aa70*/  UIADD3 UR5, UPT, UPT, UR5, 0x7f, URZ ;  /* 0x0000007f05057890 */ /* 0x000fe2000fffe0ff */
[----:B------:R-:W-:Y:S01]  /*aa80*/  HFMA2 R16, -RZ, RZ, 0, 0 ;  /* 0x00000000ff107431 */ /* 0x000fe200000001ff */
[----:B------:R-:W-:Y:S01]  /*aa90*/  UIADD3 UR39, UPT, UPT, UR46, 0xa0d0, URZ ;  /* 0x0000a0d02e277890 */ /* 0x000fe2000fffe0ff */
[----:B------:R-:W-:Y:S01]  /*aaa0*/  MOV R156, 0xff800000 ;  /* 0xff800000009c7802 */ /* 0x000fe20000000f00 */
[----:B------:R-:W-:Y:S02]  /*aab0*/  USHF.R.S32.HI UR45, URZ, 0x1f, UR5 ;  /* 0x0000001fff2d7899 */ /* 0x000fe40008011405 */
[----:B------:R-:W-:Y:S02]  /*aac0*/  UIADD3 UR46, UPT, UPT, UR46, 0xa0d8, URZ ;  /* 0x0000a0d82e2e7890 */ /* 0x000fe4000fffe0ff */
[----:B------:R-:W-:Y:S02]  /*aad0*/  ULEA.HI UR45, UR45, UR5, URZ, 0x7 ;  /* 0x000000052d2d7291 */ /* 0x000fe4000f8f38ff */
[----:B------:R-:W-:Y:S01]  /*aae0*/  @!UP4 UIADD3 UR46, UPT, UPT, UR39, URZ, URZ ;  /* 0x000000ff272ec290 */ /* 0x000fe2000fffe0ff */
[----:B------:R-:W2:Y:S01]  /*aaf0*/  LDCU UR36, c[0x0][0x704] ;  /* 0x0000e080ff2477ac */ /* 0x000ea20008000800 */
[----:B------:R-:W-:-:S02]  /*ab00*/  ULEA UR39, UR49, UR39, 0x3 ;  /* 0x0000002731277291 */ /* 0x000fc4000f8e18ff */
[----:B------:R-:W-:Y:S01]  /*ab10*/  ULEA.HI.SX32 UR45, UR45, 0xffffffff, 0x19 ;  /* 0xffffffff2d2d7891 */ /* 0x000fe2000f8fcaff */
[----:B------:R-:W-:Y:S01]  /*ab20*/  UMOV UR44, URZ ;  /* 0x000000ff002c7c82 */ /* 0x000fe20008000000 */
[----:B------:R-:W-:Y:S01]  /*ab30*/  UMOV UR47, 0x1 ;  /* 0x00000001002f7882 */ /* 0x000fe20000000000 */
[----:B------:R-:W-:Y:S01]  /*ab40*/  UMOV UR48, 0x1 ;  /* 0x0000000100307882 */ /* 0x000fe20000000000 */
[----:B------:R-:W-:-:S08]  /*ab50*/  UMOV UR43, URZ ;  /* 0x000000ff002b7c82 */ /* 0x000fd00008000000 */
.L_x_244:
[----:B------:R-:W3:Y:S01]  /*ab60*/  S2R R2, SR_TID.X ;  /* 0x0000000000027919 */ /* 0x000ee20000002100 */
[----:B------:R-:W-:Y:S01]  /*ab70*/  UISETP.NE.AND UP0, UPT, UR50, URZ, UPT ;  /* 0x000000ff3200728c */ /* 0x000fe2000bf05270 */
[----:B------:R-:W-:-:S03]  /*ab80*/  UMOV UR4, 0x20 ;  /* 0x0000002000047882 */ /* 0x000fc60000000000 */
[----:B------:R-:W-:Y:S02]  /*ab90*/  USEL UR4, UR4, 0xa0, UP0 ;  /* 0x000000a004047887 */ /* 0x000fe40008000000 */
[----:B------:R-:W-:Y:S01]  /*aba0*/  USEL UR5, UR42, UR41, UP0 ;  /* 0x000000292a057287 */ /* 0x000fe20008000000 */
[----:B---3--:R-:W-:-:S05]  /*abb0*/  IMAD.U32 R18, R2, 0x10000, RZ ;  /* 0x0001000002127824 */ /* 0x008fca00078e00ff */
[----:B------:R-:W-:-:S05]  /*abc0*/  LOP3.LUT R18, R18, 0x600000, RZ, 0xc0, !PT ;  /* 0x0060000012127812 */ /* 0x000fca00078ec0ff */
[----:B-1----:R-:W-:Y:S01]  /*abd0*/  VIADD R0, R18, UR4 ;  /* 0x0000000412007c36 */ /* 0x002fe20008000000 */
[----:B------:R-:W-:Y:S02]  /*abe0*/  USEL UR4, UR43, UR44, UP0 ;  /* 0x0000002c2b047287 */ /* 0x000fe40008000000 */
[----:B------:R-:W-:-:S03]  /*abf0*/  UISETP.GT.U32.AND UP0, UPT, UR5, 0x1, UPT ;  /* 0x000000010500788c */ /* 0x000fc6000bf04070 */
[----:B------:R-:W1:Y:S02]  /*ac00*/  SHFL.IDX PT, R0, R0, RZ, 0x1f ;  /* 0x00001fff00007589 */ /* 0x000e6400000e0000 */
[----:B-1----:R-:W-:-:S04]  /*ac10*/  R2UR UR38, R0 ;  /* 0x00000000002672ca */ /* 0x002fc800000e0000 */
[----:B--2---:R-:W-:Y:S11]  /*ac20*/  BRA.U UP0, `(.L_x_224) ;  /* 0x0000000100047547 */ /* 0x004ff6000b800000 */
[----:B--2---:R-:W-:Y:S05]  /*ac30*/  BPT.TRAP 0x1 ;  /* 0x000000040000795c */ /* 0x004fea0000300000 */
.L_x_224:
[----:B------:R-:W1:Y:S01]  /*ac40*/  S2UR UR37, SR_CgaCtaId ;  /* 0x00000000002579c3 */ /* 0x000e620000008800 */
[----:B------:R-:W-:Y:S01]  /*ac50*/  UISETP.NE.AND UP0, UPT, UR50, URZ, UPT ;  /* 0x000000ff3200728c */ /* 0x000fe2000bf05270 */
[----:B------:R-:W-:Y:S01]  /*ac60*/  IMAD.U32 R3, RZ, RZ, UR4 ;  /* 0x00000004ff037e24 */ /* 0x000fe2000f8e00ff */
[----:B------:R-:W-:Y:S01]  /*ac70*/  UMOV UR5, 0x400 ;  /* 0x0000040000057882 */ /* 0x000fe20000000000 */
[----:B------:R-:W-:Y:S01]  /*ac80*/  SHF.R.U32.HI R2, RZ, 0x5, R2 ;  /* 0x00000005ff027819 */ /* 0x000fe20000011602 */
[----:B------:R-:W-:Y:S01]  /*ac90*/  USEL UR4, URZ, 0x80, UP0 ;  /* 0x00000080ff047887 */ /* 0x000fe20008000000 */
[----:B------:R-:W-:Y:S02]  /*aca0*/  SHF.R.U32.HI R22, RZ, 0x15, R18 ;  /* 0x00000015ff167819 */ /* 0x000fe40000011612 */
[----:B------:R-:W-:Y:S02]  /*acb0*/  SHF.L.U32 R3, R3, 0x1f, RZ ;  /* 0x0000001f03037819 */ /* 0x000fe400000006ff */
[----:B------:R-:W-:-:S02]  /*acc0*/  LOP3.LUT R19, R2, 0x3, RZ, 0xc0, !PT ;  /* 0x0000000302137812 */ /* 0x000fc400078ec0ff */
[----:B------:R-:W-:Y:S02]  /*acd0*/  LOP3.LUT R18, R18, UR4, RZ, 0xfc, !PT ;  /* 0x0000000412127c12 */ /* 0x000fe4000f8efcff */
[----:B------:R-:W-:Y:S01]  /*ace0*/  ISETP.NE.AND P0, PT, R19, R22, PT ;  /* 0x000000161300720c */ /* 0x000fe20003f05270 */
[----:B-1----:R-:W-:-:S04]  /*acf0*/  ULEA UR37, UR37, UR5, 0x18 ;  /* 0x0000000525257291 */ /* 0x002fc8000f8ec0ff */
[----:B------:R-:W-:Y:S02]  /*ad00*/  UIADD3 UR5, UPT, UPT, UR37, 0xa060, URZ ;  /* 0x0000a06025057890 */ /* 0x000fe4000fffe0ff */
[----:B------:R-:W-:-:S09]  /*ad10*/  @UP0 UIADD3 UR5, UPT, UPT, UR37, 0xa050, URZ ;  /* 0x0000a05025050890 */ /* 0x000fd2000fffe0ff */
[----:B------:R-:W1:Y:S02]  /*ad20*/  SYNCS.PHASECHK.TRANS64.TRYWAIT P1, [UR5], R3 ;  /* 0x00000003ff0075a7 */ /* 0x000e640008021105 */
[----:B-1----:R-:W-:Y:S05]  /*ad30*/  @!P1 BRA `(.L_x_225) ;  /* 0x0000007400e09947 */ /* 0x002fea0003800000 */
.L_x_384:
[----:B------:R-:W-:Y:S05]  /*ad40*/  @!P0 BRA `(.L_x_226) ;  /* 0x0000000000408947 */ /* 0x000fea0003800000 */
        /* <DEDUP_REMOVED lines=16> */
.L_x_226:
[C---:B-1----:R-:W-:Y:S01]  /*ae50*/  VIADD R0, R18.reuse, 0x20 ;  /* 0x0000002012007836 */ /* 0x042fe20000000000 */
[----:B------:R-:W-:Y:S05]  /*ae60*/  WARPSYNC.ALL ;  /* 0x0000000000007948 */ /* 0x000fea0003800000 */
[----:B------:R-:W-:Y:S02]  /*ae70*/  SHF.R.U32.HI R0, RZ, 0x15, R0 ;  /* 0x00000015ff007819 */ /* 0x000fe40000011600 */
[----:B------:R-:W-:Y:S02]  /*ae80*/  R2UR UR4, R18 ;  /* 0x00000000120472ca */ /* 0x000fe400000e0000 */
[----:B------:R-:W-:-:S11]  /*ae90*/  ISETP.NE.AND P0, PT, R19, R0, PT ;  /* 0x000000001300720c */ /* 0x000fd60003f05270 */
[----:B------:R-:W1:Y:S02]  /*aea0*/  LDTM.x32 R124, tmem[UR4] ;  /* 0x00000004007c79ee */ /* 0x000e6400082c0000 */
[----:B-1----:R-:W-:Y:S05]  /*aeb0*/  @!P0 BRA `(.L_x_227) ;  /* 0x0000000000408947 */ /* 0x002fea0003800000 */
[----:B------:R-:W-:Y:S01]  /*aec0*/  MOV R14, 0x8 ;  /* 0x00000008000e7802 */ /* 0x000fe20000000f00 */
[----:B------:R-:W1:Y:S01]  /*aed0*/  LDCU.64 UR8, c[0x4][0xb0] ;  /* 0x01001600ff0877ac */ /* 0x000e620008000a00 */
[----:B------:R-:W-:Y:S02]  /*aee0*/  HFMA2 R12, -RZ, RZ, 0, 5.9604644775390625e-08 ;  /* 0x00000001ff0c7431 */ /* 0x000fe400000001ff */
[----:B------:R-:W-:Y:S01]  /*aef0*/  IMAD.MOV.U32 R8, RZ, RZ, 0x192 ;  /* 0x00000192ff087424 */ /* 0x000fe200078e00ff */
[----:B------:R-:W3:Y:S01]  /*af00*/  LDCU.64 UR6, c[0x4][0xb8] ;  /* 0x01001700ff0677ac */ /* 0x000ee20008000a00 */
[----:B------:R-:W4:Y:S01]  /*af10*/  LDC.64 R14, c[0x4][R14] ;  /* 0x010000000e0e7b82 */ /* 0x000f220000000a00 */
        /* <DEDUP_REMOVED lines=10> */
.L_x_227:
[C---:B------:R-:W-:Y:S01]  /*afc0*/  VIADD R0, R18.reuse, 0x40 ;  /* 0x0000004012007836 */ /* 0x040fe20000000000 */
[----:B------:R-:W-:Y:S05]  /*afd0*/  WARPSYNC.ALL ;  /* 0x0000000000007948 */ /* 0x000fea0003800000 */
[----:B------:R-:W-:Y:S02]  /*afe0*/  SHF.R.U32.HI R0, RZ, 0x15, R0 ;  /* 0x00000015ff007819 */ /* 0x000fe40000011600 */
[----:B------:R-:W-:Y:S02]  /*aff0*/  R2UR UR4, R18 ;  /* 0x00000000120472ca */ /* 0x000fe400000e0000 */
[----:B------:R-:W-:-:S11]  /*b000*/  ISETP.NE.AND P0, PT, R19, R0, PT ;  /* 0x000000001300720c */ /* 0x000fd60003f05270 */
[----:B------:R-:W1:Y:S02]  /*b010*/  LDTM.x32 R92, tmem[UR4+0x20] ;  /* 0x00002004005c79ee */ /* 0x000e6400082c0000 */
        /* <DEDUP_REMOVED lines=17> */
.L_x_228:
        /* <DEDUP_REMOVED lines=23> */
.L_x_229:
[C---:B------:R-:W-:Y:S01]  /*b2a0*/  FMNMX3 R3, R156.reuse, R124, R128, !PT ;  /* 0x0000007c9c037276 */ /* 0x040fe20007800080 */
[----:B------:R-:W-:Y:S05]  /*b2b0*/  WARPSYNC.ALL ;  /* 0x0000000000007948 */ /* 0x000fea0003800000 */
[C---:B------:R-:W-:Y:S02]  /*b2c0*/  FMNMX3 R0, R156.reuse, R125, R129, !PT ;  /* 0x0000007d9c007276 */ /* 0x040fe40007800081 */
[----:B------:R-:W-:Y:S02]  /*b2d0*/  FMNMX3 R5, R156, R126, R130, !PT ;  /* 0x0000007e9c057276 */ /* 0x000fe40007800082 */
[----:B------:R-:W-:-:S02]  /*b2e0*/  FMNMX3 R3, R3, R132, R136, !PT ;  /* 0x0000008403037276 */ /* 0x000fc40007800088 */
[----:B------:R-:W-:Y:S02]  /*b2f0*/  FMNMX3 R0, R0, R133, R137, !PT ;  /* 0x0000008500007276 */ /* 0x000fe40007800089 */
[----:B------:R-:W-:Y:S02]  /*b300*/  FMNMX3 R6, R156, R127, R131, !PT ;  /* 0x0000007f9c067276 */ /* 0x000fe40007800083 */
[----:B------:R-:W-:Y:S02]  /*b310*/  FMNMX3 R5, R5, R134, R138, !PT ;  /* 0x0000008605057276 */ /* 0x000fe4000780008a */
[----:B------:R-:W-:Y:S02]  /*b320*/  FMNMX3 R3, R3, R140, R144, !PT ;  /* 0x0000008c03037276 */ /* 0x000fe40007800090 */
[----:B------:R-:W-:Y:S02]  /*b330*/  FMNMX3 R0, R0, R141, R145, !PT ;  /* 0x0000008d00007276 */ /* 0x000fe40007800091 */
[----:B------:R-:W-:-:S02]  /*b340*/  FMNMX3 R6, R6, R135, R139, !PT ;  /* 0x0000008706067276 */ /* 0x000fc4000780008b */
[----:B------:R-:W-:Y:S02]  /*b350*/  FMNMX3 R5, R5, R142, R146, !PT ;  /* 0x0000008e05057276 */ /* 0x000fe40007800092 */
[----:B------:R-:W-:Y:S02]  /*b360*/  R2UR UR4, R18 ;  /* 0x00000000120472ca */ /* 0x000fe400000e0000 */
[----:B------:R-:W-:Y:S02]  /*b370*/  FMNMX3 R3, R3, R148, R152, !PT ;  /* 0x0000009403037276 */ /* 0x000fe40007800098 */
[----:B------:R-:W-:Y:S02]  /*b380*/  FMNMX3 R0, R0, R149, R153, !PT ;  /* 0x0000009500007276 */ /* 0x000fe40007800099 */
[----:B------:R-:W-:Y:S02]  /*b390*/  FMNMX3 R6, R6, R143, R147, !PT ;  /* 0x0000008f06067276 */ /* 0x000fe40007800093 */
[----:B------:R-:W-:-:S02]  /*b3a0*/  FMNMX3 R5, R5, R150, R154, !PT ;  /* 0x0000009605057276 */ /* 0x000fc4000780009a */
[----:B------:R-:W-:Y:S02]  /*b3b0*/  FMNMX3 R3, R3, R92, R96, !PT ;  /* 0x0000005c03037276 */ /* 0x000fe40007800060 */
[----:B------:R-:W-:Y:S01]  /*b3c0*/  FMNMX3 R0, R0, R93, R97, !PT ;  /* 0x0000005d00007276 */ /* 0x000fe20007800061 */
[----:B------:R-:W1:Y:S01]  /*b3d0*/  LDTM.x32 R60, tmem[UR4+0x60] ;  /* 0x00006004003c79ee */ /* 0x000e6200082c0000 */
[----:B------:R-:W-:Y:S02]  /*b3e0*/  FMNMX3 R6, R6, R151, R155, !PT ;  /* 0x0000009706067276 */ /* 0x000fe4000780009b */
[----:B------:R-:W-:Y:S02]  /*b3f0*/  FMNMX3 R5, R5, R94, R98, !PT ;  /* 0x0000005e05057276 */ /* 0x000fe40007800062 */
        /* <DEDUP_REMOVED lines=28> */
[----:B-1----:R-:W-:Y:S02]  /*b5c0*/  FMNMX3 R3, R3, R60, R64, !PT ;  /* 0x0000003c03037276 */ /* 0x002fe40007800040 */
        /* <DEDUP_REMOVED lines=15> */
[----:B------:R-:W-:Y:S02]  /*b6c0*/  ISETP.NE.AND P0, PT, R19, R22, PT ;  /* 0x000000161300720c */ /* 0x000fe40003f05270 */
[----:B------:R-:W-:Y:S02]  /*b6d0*/  FMNMX3 R17, R6, R87, R91, !PT ;  /* 0x0000005706117276 */ /* 0x000fe4000780005b */
[----:B------:R-:W-:-:S04]  /*b6e0*/  FMNMX3 R0, R4, R3, R0, !PT ;  /* 0x0000000304007276 */ /* 0x000fc80007800000 */
[----:B------:R-:W-:-:S04]  /*b6f0*/  FMNMX R17, R17, R0, !PT ;  /* 0x0000000011117209 */ /* 0x000fc80007800000 */
[----:B------:R-:W-:-:S04]  /*b700*/  FSETP.NEU.AND P1, PT, R17, -INF , PT ;  /* 0xff8000001100780b */ /* 0x000fc80003f2d000 */
[----:B------:R-:W-:Y:S01]  /*b710*/  FSEL R157, R17, RZ, P1 ;  /* 0x000000ff119d7208 */ /* 0x000fe20000800000 */
[----:B------:R-:W-:Y:S08]  /*b720*/  @!P0 BRA `(.L_x_230) ;  /* 0x0000000000408947 */ /* 0x000ff00003800000 */
        /* <DEDUP_REMOVED lines=16> */
.L_x_230:
[----:B------:R-:W-:Y:S05]  /*b830*/  WARPSYNC.ALL ;  /* 0x0000000000007948 */ /* 0x000fea0003800000 */
[----:B------:R-:W-:Y:S02]  /*b840*/  R2UR UR4, R18 ;  /* 0x00000000120472ca */ /* 0x000fe400000e0000 */
[----:B------:R-:W-:-:S11]  /*b850*/  ISETP.NE.AND P0, PT, RZ, UR40, PT ;  /* 0x00000028ff007c0c */ /* 0x000fd6000bf05270 */
[----:B------:R1:W-:Y:S02]  /*b860*/  STTM.x2 tmem[UR4], R156 ;  /* 0x0000009c000079ed */ /* 0x0003e400080c0004 */
[----:B------:R-:W-:Y:S05]  /*b870*/  @P0 BRA `(.L_x_231) ;  /* 0x0000000000040947 */ /* 0x000fea0003800000 */
[----:B--2---:R-:W-:Y:S05]  /*b880*/  BPT.TRAP 0x1 ;  /* 0x000000040000795c */ /* 0x004fea0000300000 */
.L_x_231:
[----:B------:R-:W-:Y:S01]  /*b890*/  UISETP.NE.AND UP0, UPT, UR50, URZ, UPT ;  /* 0x000000ff3200728c */ /* 0x000fe2000bf05270 */
[----:B------:R-:W-:Y:S01]  /*b8a0*/  MOV R3, UR49 ;  /* 0x0000003100037c02 */ /* 0x000fe20008000f00 */
[----:B------:R-:W-:Y:S01]  /*b8b0*/  UIADD3 UR4, UPT, UPT, UR37, 0xa080, URZ ;  /* 0x0000a08025047890 */ /* 0x000fe2000fffe0ff */
[----:B------:R-:W-:Y:S02]  /*b8c0*/  FSETP.NEU.AND P0, PT, R17, -INF , PT ;  /* 0xff8000001100780b */ /* 0x000fe40003f0d000 */
[----:B------:R-:W-:Y:S02]  /*b8d0*/  SHF.L.U32 R3, R3, 0x1f, RZ ;  /* 0x0000001f03037819 */ /* 0x000fe400000006ff */
[----:B------:R-:W-:-:S04]  /*b8e0*/  FSEL R0, R17, RZ, P0 ;  /* 0x000000ff11007208 */ /* 0x000fc80000000000 */
[----:B------:R-:W-:Y:S01]  /*b8f0*/  @UP0 UIADD3 UR4, UPT, UPT, UR37, 0xa070, URZ ;  /* 0x0000a07025040890 */ /* 0x000fe2000fffe0ff */
[----:B--2---:R-:W-:Y:S01]  /*b900*/  FMUL R0, R0, -UR36 ;  /* 0x8000002400007c20 */ /* 0x004fe20008400000 */
[----:B------:R-:W-:-:S03]  /*b910*/  USEL UR37, UR48, UR47, UP0 ;  /* 0x0000002f30257287 */ /* 0x000fc60008000000 */
[--C-:B------:R-:W-:Y:S01]  /*b920*/  FFMA2 R18, R124.F32x2.HI_LO, UR36.F32, R0.reuse.F32 ;  /* 0x000000247c127c49 */ /* 0x100fe20009200000 */
[----:B------:R-:W-:Y:S01]  /*b930*/  ULOP3.LUT UR37, UR37, 0x1, URZ, 0x3c, !UPT ;  /* 0x0000000125257892 */ /* 0x000fe2000f8e3cff */
[--C-:B------:R-:W-:Y:S02]  /*b940*/  FFMA2 R22, R126.F32x2.HI_LO, UR36.F32, R0.reuse.F32 ;  /* 0x000000247e167c49 */ /* 0x100fe40009200000 */
[----:B------:R-:W-:Y:S01]  /*b950*/  SYNCS.ARRIVE.TRANS64.A1T0 RZ, [UR4], RZ ;  /* 0x000000ffffff79a7 */ /* 0x000fe20008100004 */
[----:B------:R-:W-:Y:S01]  /*b960*/  FSETP.GEU.AND P4, PT, R18, -126, PT ;  /* 0xc2fc00001200780b */ /* 0x000fe20003f8e000 */
[--C-:B------:R-:W-:Y:S01]  /*b970*/  FFMA2 R124, R128.F32x2.HI_LO, UR36.F32, R0.reuse.F32 ;  /* 0x00000024807c7c49 */ /* 0x100fe20009200000 */
[----:B------:R-:W-:Y:S01]  /*b980*/  FSETP.GEU.AND P3, PT, R19, -126, PT ;  /* 0xc2fc00001300780b */ /* 0x000fe20003f6e000 */
[----:B------:R-:W-:Y:S01]  /*b990*/  FFMA2 R126, R130.F32x2.HI_LO, UR36.F32, R0.F32 ;  /* 0x00000024827e7c49 */ /* 0x000fe20009200000 */
[----:B------:R-:W-:Y:S02]  /*b9a0*/  FSETP.GEU.AND P2, PT, R22, -126, PT ;  /* 0xc2fc00001600780b */ /* 0x000fe40003f4e000 */
[----:B------:R-:W-:Y:S01]  /*b9b0*/  FSETP.GEU.AND P1, PT, R23, -126, PT ;  /* 0xc2fc00001700780b */ /* 0x000fe20003f2e000 */
[----:B------:R-:W2:Y:S01]  /*b9c0*/  SYNCS.PHASECHK.TRANS64.TRYWAIT P5, [UR46], R3 ;  /* 0x00000003ff0075a7 */ /* 0x000ea200080a112e */
[----:B------:R-:W-:-:S02]  /*b9d0*/  FSETP.GEU.AND P0, PT, R124, -126, PT ;  /* 0xc2fc00007c00780b */ /* 0x000fc40003f0e000 */
[----:B------:R-:W-:-:S03]  /*b9e0*/  FSETP.GEU.AND P6, PT, R125, -126, PT ;  /* 0xc2fc00007d00780b */ /* 0x000fc60003fce000 */
[----:B------:R-:W-:Y:S02]  /*b9f0*/  @!P4 FMUL R18, R18, 0.5 ;  /* 0x3f0000001212c820 */ /* 0x000fe40000400000 */
[----:B------:R-:W-:Y:S02]  /*ba00*/  @!P3 FMUL R19, R19, 0.5 ;  /* 0x3f0000001313b820 */ /* 0x000fe40000400000 */
[----:B------:R-:W-:Y:S02]  /*ba10*/  @!P2 FMUL R22, R22, 0.5 ;  /* 0x3f0000001616a820 */ /* 0x000fe40000400000 */
[----:B------:R-:W-:Y:S01]  /*ba20*/  @!P1 FMUL R23, R23, 0.5 ;  /* 0x3f00000017179820 */ /* 0x000fe20000400000 */
[----:B------:R-:W3:Y:S08]  /*ba30*/  MUFU.EX2 R18, R18 ;  /* 0x0000001200127308 */ /* 0x000ef00000000800 */
[----:B------:R-:W4:Y:S08]  /*ba40*/  MUFU.EX2 R19, R19 ;  /* 0x0000001300137308 */ /* 0x000f300000000800 */
[----:B------:R-:W1:Y:S08]  /*ba50*/  MUFU.EX2 R22, R22 ;  /* 0x0000001600167308 */ /* 0x000e700000000800 */
[----:B------:R-:W1:Y:S02]  /*ba60*/  MUFU.EX2 R23, R23 ;  /* 0x0000001700177308 */ /* 0x000e640000000800 */
[----:B-1234-:R-:W-:Y:S05]  /*ba70*/  @!P5 BRA `(.L_x_232) ;  /* 0x0000006800a8d947 */ /* 0x01efea0003800000 */
.L_x_385:
[----:B------:R-:W-:Y:S01]  /*ba80*/  @!P0 FMUL R124, R124, 0.5 ;  /* 0x3f0000007c7c8820 */ /* 0x000fe20000400000 */
[--C-:B------:R-:W-:Y:S01]  /*ba90*/  FFMA2 R128, R132.F32x2.HI_LO, UR36.F32, R0.reuse.F32 ;  /* 0x0000002484807c49 */ /* 0x100fe20009200000 */
[----:B------:R-:W-:Y:S01]  /*baa0*/  FSETP.GEU.AND P5, PT, R126, -126, PT ;  /* 0xc2fc00007e00780b */ /* 0x000fe20003fae000 */
[----:B------:R-:W-:Y:S01]  /*bab0*/  @!P4 FMUL R18, R18, R18 ;  /* 0x000000121212c220 */ /* 0x000fe20000400000 */
[--C-:B------:R-:W-:Y:S01]  /*bac0*/  FFMA2 R130, R134.F32x2.HI_LO, UR36.F32, R0.reuse.F32 ;  /* 0x0000002486827c49 */ /* 0x100fe20009200000 */
[----:B------:R-:W-:Y:S01]  /*bad0*/  FSETP.GEU.AND P4, PT, R127, -126, PT ;  /* 0xc2fc00007f00780b */ /* 0x000fe20003f8e000 */
[----:B------:R-:W2:Y:S01]  /*bae0*/  MUFU.EX2 R124, R124 ;  /* 0x0000007c007c7308 */ /* 0x000ea20000000800 */
[----:B------:R-:W-:Y:S01]  /*baf0*/  @!P3 FMUL R19, R19, R19 ;  /* 0x000000131313b220 */ /* 0x000fe20000400000 */
[----:B------:R-:W-:Y:S01]  /*bb00*/  FSETP.GEU.AND P3, PT, R128, -126, PT ;  /* 0xc2fc00008000780b */ /* 0x000fe20003f6e000 */
[----:B------:R-:W-:Y:S01]  /*bb10*/  @!P2 FMUL R22, R22, R22 ;  /* 0x000000161616a220 */ /* 0x000fe20000400000 */
[----:B------:R-:W-:Y:S01]  /*bb20*/  @!P1 FMUL R23, R23, R23 ;  /* 0x0000001717179220 */ /* 0x000fe20000400000 */
[----:B------:R-:W-:Y:S01]  /*bb30*/  FSETP.GEU.AND P2, PT, R129, -126, PT ;  /* 0xc2fc00008100780b */ /* 0x000fe20003f4e000 */
[----:B------:R-:W-:Y:S01]  /*bb40*/  @!P6 FMUL R125, R125, 0.5 ;  /* 0x3f0000007d7de820 */ /* 0x000fe20000400000 */
[----:B------:R-:W-:Y:S01]  /*bb50*/  FSETP.GEU.AND P1, PT, R130, -126, PT ;  /* 0xc2fc00008200780b */ /* 0x000fe20003f2e000 */
[--C-:B------:R-:W-:Y:S01]  /*bb60*/  FFMA2 R132, R136.F32x2.HI_LO, UR36.F32, R0.reuse.F32 ;  /* 0x0000002488847c49 */ /* 0x100fe20009200000 */
[----:B------:R-:W-:Y:S01]  /*bb70*/  USHF.R.U32.HI UR4, URZ, 0x15, UR38 ;  /* 0x00000015ff047899 */ /* 0x000fe20008011626 */
[----:B------:R-:W-:Y:S01]  /*bb80*/  @!P5 FMUL R126, R126, 0.5 ;  /* 0x3f0000007e7ed820 */ /* 0x000fe20000400000 */
[--C-:B------:R-:W-:Y:S01]  /*bb90*/  FFMA2 R134, R138.F32x2.HI_LO, UR36.F32, R0.reuse.F32 ;  /* 0x000000248a867c49 */ /* 0x100fe20009200000 */
[----:B------:R-:W3:Y:S01]  /*bba0*/  MUFU.EX2 R125, R125 ;  /* 0x0000007d007d7308 */ /* 0x000ee20000000800 */
[----:B------:R-:W-:Y:S01]  /*bbb0*/  @!P4 FMUL R127, R127, 0.5 ;  /* 0x3f0000007f7fc820 */ /* 0x000fe20000400000 */
[--C-:B------:R-:W-:Y:S01]  /*bbc0*/  FFMA2 R136, R140.F32x2.HI_LO, UR36.F32, R0.reuse.F32 ;  /* 0x000000248c887c49 */ /* 0x100fe20009200000 */
[----:B-1----:R-:W-:Y:S01]  /*bbd0*/  MOV R3, UR4 ;  /* 0x0000000400037c02 */ /* 0x002fe20008000f00 */
[----:B------:R-:W-:Y:S01]  /*bbe0*/  @!P3 FMUL R128, R128, 0.5 ;  /* 0x3f0000008080b820 */ /* 0x000fe20000400000 */
[----:B--2---:R-:W-:Y:S01]  /*bbf0*/  @!P0 FMUL R124, R124, R124 ;  /* 0x0000007c7c7c8220 */ /* 0x004fe20000400000 */
[----:B------:R-:W-:Y:S01]  /*bc00*/  FSETP.GEU.AND P0, PT, R131, -126, PT ;  /* 0xc2fc00008300780b */ /* 0x000fe20003f0e000 */
[----:B------:R-:W-:Y:S01]  /*bc10*/  @!P2 FMUL R129, R129, 0.5 ;  /* 0x3f0000008181a820 */ /* 0x000fe20000400000 */
[----:B------:R-:W-:Y:S01]  /*bc20*/  @!P1 FMUL R130, R130, 0.5 ;  /* 0x3f00000082829820 */ /* 0x000fe20000400000 */
[----:B------:R-:W1:Y:S01]  /*bc30*/  MUFU.EX2 R126, R126 ;  /* 0x0000007e007e7308 */ /* 0x000e620000000800 */
[--C-:B------:R-:W-:Y:S01]  /*bc40*/  FFMA2 R138, R142.F32x2.HI_LO, UR36.F32, R0.reuse.F32 ;  /* 0x000000248e8a7c49 */ /* 0x100fe20009200000 */
[----:B------:R-:W-:Y:S01]  /*bc50*/  UISETP.NE.AND UP0, UPT, UR50, URZ, UPT ;  /* 0x000000ff3200728c */ /* 0x000fe2000bf05270 */
[--C-:B------:R-:W-:Y:S01]  /*bc60*/  FFMA2 R140, R144.F32x2.HI_LO, UR36.F32, R0.reuse.F32 ;  /* 0x00000024908c7c49 */ /* 0x100fe20009200000 */
[----:B------:R-:W-:Y:S01]  /*bc70*/  SYNCS.ARRIVE.TRANS64.A1T0 RZ, [UR39], RZ ;  /* 0x000000ffffff79a7 */ /* 0x000fe20008100027 */
[--C-:B------:R-:W-:Y:S01]  /*bc80*/  FFMA2 R142, R146.F32x2.HI_LO, UR36.F32, R0.reuse.F32 ;  /* 0x00000024928e7c49 */ /* 0x100fe20009200000 */
[----:B------:R-:W-:Y:S01]  /*bc90*/  USEL UR48, UR37, UR48, UP0 ;  /* 0x0000003025307287 */ /* 0x000fe20008000000 */
[--C-:B------:R-:W-:Y:S01]  /*bca0*/  FFMA2 R144, R148.F32x2.HI_LO, UR36.F32, R0.reuse.F32 ;  /* 0x0000002494907c49 */ /* 0x100fe20009200000 */
[----:B------:R-:W2:Y:S01]  /*bcb0*/  MUFU.EX2 R127, R127 ;  /* 0x0000007f007f7308 */ /* 0x000ea20000000800 */
[----:B---3--:R-:W-:Y:S01]  /*bcc0*/  @!P6 FMUL R125, R125, R125 ;  /* 0x0000007d7d7de220 */ /* 0x008fe20000400000 */
[----:B------:R-:W-:Y:S01]  /*bcd0*/  @!P0 FMUL R131, R131, 0.5 ;  /* 0x3f00000083838820 */ /* 0x000fe20000400000 */
[----:B------:R-:W-:Y:S01]  /*bce0*/  FSETP.GEU.AND P6, PT, R132, -126, PT ;  /* 0xc2fc00008400780b */ /* 0x000fe20003fce000 */
[--C-:B------:R-:W-:Y:S01]  /*bcf0*/  FFMA2 R146, R150.F32x2.HI_LO, UR36.F32, R0.reuse.F32 ;  /* 0x0000002496927c49 */ /* 0x100fe20009200000 */
[----:B------:R-:W-:Y:S01]  /*bd00*/  USEL UR47, UR47, UR37, UP0 ;  /* 0x000000252f2f7287 */ /* 0x000fe20008000000 */
[--C-:B------:R-:W-:Y:S01]  /*bd10*/  FFMA2 R148, R152.F32x2.HI_LO, UR36.F32, R0.reuse.F32 ;  /* 0x0000002498947c49 */ /* 0x100fe20009200000 */
[----:B------:R-:W-:Y:S01]  /*bd20*/  F2FP.BF16.F32.PACK_AB R56, R19, R18 ;  /* 0x000000121338723e */ /* 0x000fe200000010ff */
[----:B------:R-:W3:Y:S01]  /*bd30*/  MUFU.EX2 R128, R128 ;  /* 0x0000008000807308 */ /* 0x000ee20000000800 */
[----:B-1----:R-:W-:Y:S01]  /*bd40*/  @!P5 FMUL R126, R126, R126 ;  /* 0x0000007e7e7ed220 */ /* 0x002fe20000400000 */
[----:B------:R-:W-:Y:S01]  /*bd50*/  FSETP.GEU.AND P5, PT, R133, -126, PT ;  /* 0xc2fc00008500780b */ /* 0x000fe20003fae000 */
[--C-:B------:R-:W-:Y:S01]  /*bd60*/  FFMA2 R154, R154.F32x2.HI_LO, UR36.F32, R0.reuse.F32 ;  /* 0x000000249a9a7c49 */ /* 0x100fe20009200000 */
[----:B------:R-:W-:Y:S01]  /*bd70*/  F2FP.BF16.F32.PACK_AB R57, R23, R22 ;  /* 0x000000161739723e */ /* 0x000fe200000010ff */
[--C-:B------:R-:W-:Y:S01]  /*bd80*/  FFMA2 R8, R92.F32x2.HI_LO, UR36.F32, R0.reuse.F32 ;  /* 0x000000245c087c49 */ /* 0x100fe20009200000 */
[----:B------:R-:W-:Y:S01]  /*bd90*/  F2FP.BF16.F32.PACK_AB R58, R125, R124 ;  /* 0x0000007c7d3a723e */ /* 0x000fe200000010ff */
[--C-:B------:R-:W-:Y:S01]  /*bda0*/  FFMA2 R6, R94.F32x2.HI_LO, UR36.F32, R0.reuse.F32 ;  /* 0x000000245e067c49 */ /* 0x100fe20009200000 */
[----:B------:R-:W1:Y:S01]  /*bdb0*/  MUFU.EX2 R129, R129 ;  /* 0x0000008100817308 */ /* 0x000e620000000800 */
[----:B--2---:R-:W-:Y:S01]  /*bdc0*/  @!P4 FMUL R127, R127, R127 ;  /* 0x0000007f7f7fc220 */ /* 0x004fe20000400000 */
[----:B------:R-:W-:Y:S01]  /*bdd0*/  FSETP.GEU.AND P4, PT, R134, -126, PT ;  /* 0xc2fc00008600780b */ /* 0x000fe20003f8e000 */
[----:B------:R-:W-:Y:S01]  /*bde0*/  @!P6 FMUL R132, R132, 0.5 ;  /* 0x3f0000008484e820 */ /* 0x000fe20000400000 */
[----:B------:R-:W-:-:S02]  /*bdf0*/  FFMA2 R4, R96.F32x2.HI_LO, UR36.F32, R0.F32 ;  /* 0x0000002460047c49 */ /* 0x000fc40009200000 */
[--C-:B------:R-:W-:Y:S01]  /*be00*/  FFMA2 R10, R98.F32x2.HI_LO, UR36.F32, R0.reuse.F32 ;  /* 0x00000024620a7c49 */ /* 0x100fe20009200000 */
[----:B------:R-:W-:Y:S01]  /*be10*/  F2FP.BF16.F32.PACK_AB R59, R127, R126 ;  /* 0x0000007e7f3b723e */ /* 0x000fe200000010ff */
[----:B------:R-:W2:Y:S01]  /*be20*/  MUFU.EX2 R130, R130 ;  /* 0x0000008200827308 */ /* 0x000ea20000000800 */
[----:B---3--:R-:W-:Y:S01]  /*be30*/  @!P3 FMUL R128, R128, R128 ;  /* 0x000000808080b220 */ /* 0x008fe20000400000 */
[----:B------:R-:W-:Y:S01]  /*be40*/  FSETP.GEU.AND P3, PT, R135, -126, PT ;  /* 0xc2fc00008700780b */ /* 0x000fe20003f6e000 */
[----:B------:R-:W-:Y:S01]  /*be50*/  @!P5 FMUL R133, R133, 0.5 ;  /* 0x3f0000008585d820 */ /* 0x000fe20000400000 */
[--C-:B------:R-:W-:Y:S02]  /*be60*/  FFMA2 R150, R122.F32x2.HI_LO, UR36.F32, R0.reuse.F32 ;  /* 0x000000247a967c49 */ /* 0x100fe40009200000 */
[--C-:B------:R-:W-:Y:S02]  /*be70*/  FFMA2 R24, R24.F32x2.HI_LO, UR36.F32, R0.reuse.F32 ;  /* 0x0000002418187c49 */ /* 0x100fe40009200000 */
[----:B------:R-:W3:Y:S01]  /*be80*/  MUFU.EX2 R131, R131 ;  /* 0x0000008300837308 */ /* 0x000ee20000000800 */
[----:B-1----:R-:W-:Y:S01]  /*be90*/  @!P2 FMUL R129, R129, R129 ;  /* 0x000000818181a220 */ /* 0x002fe20000400000 */
[----:B------:R-:W-:Y:S01]  /*bea0*/  FSETP.GEU.AND P2, PT, R136, -126, PT ;  /* 0xc2fc00008800780b */ /* 0x000fe20003f4e000 */
[----:B------:R-:W-:Y:S01]  /*beb0*/  @!P4 FMUL R134, R134, 0.5 ;  /* 0x3f0000008686c820 */ /* 0x000fe20000400000 */
[----:B------:R-:W-:-:S02]  /*bec0*/  FFMA2 R26, R26.F32x2.HI_LO, UR36.F32, R0.F32 ;  /* 0x000000241a1a7c49 */ /* 0x000fc40009200000 */
[--C-:B------:R-:W-:Y:S02]  /*bed0*/  FFMA2 R28, R28.F32x2.HI_LO, UR36.F32, R0.reuse.F32 ;  /* 0x000000241c1c7c49 */ /* 0x100fe40009200000 */
[----:B------:R-:W-:Y:S01]  /*bee0*/  @!P3 FMUL R135, R135, 0.5 ;  /* 0x3f0000008787b820 */ /* 0x000fe20000400000 */
[----:B--2---:R-:W-:Y:S01]  /*bef0*/  @!P1 FMUL R130, R130, R130 ;  /* 0x0000008282829220 */ /* 0x004fe20000400000 */
[----:B------:R-:W-:Y:S01]  /*bf00*/  FSETP.GEU.AND P1, PT, R137, -126, PT ;  /* 0xc2fc00008900780b */ /* 0x000fe20003f2e000 */
[----:B------:R-:W1:Y:S01]  /*bf10*/  MUFU.EX2 R132, R132 ;  /* 0x0000008400847308 */ /* 0x000e620000000800 */
[--C-:B------:R-:W-:Y:S02]  /*bf20*/  FFMA2 R30, R30.F32x2.HI_LO, UR36.F32, R0.reuse.F32 ;  /* 0x000000241e1e7c49 */ /* 0x100fe40009200000 */
[--C-:B------:R-:W-:Y:S02]  /*bf30*/  FFMA2 R32, R32.F32x2.HI_LO, UR36.F32, R0.reuse.F32 ;  /* 0x0000002420207c49 */ /* 0x100fe40009200000 */
[----:B------:R-:W-:Y:S01]  /*bf40*/  @!P2 FMUL R136, R136, 0.5 ;  /* 0x3f0000008888a820 */ /* 0x000fe20000400000 */
[----:B---3--:R-:W-:Y:S01]  /*bf50*/  @!P0 FMUL R131, R131, R131 ;  /* 0x0000008383838220 */ /* 0x008fe20000400000 */
[----:B------:R-:W-:Y:S01]  /*bf60*/  FSETP.GEU.AND P0, PT, R138, -126, PT ;  /* 0xc2fc00008a00780b */ /* 0x000fe20003f0e000 */
[----:B------:R-:W2:Y:S01]  /*bf70*/  MUFU.EX2 R133, R133 ;  /* 0x0000008500857308 */ /* 0x000ea20000000800 */
[----:B------:R-:W-:-:S02]  /*bf80*/  FFMA2 R34, R34.F32x2.HI_LO, UR36.F32, R0.F32 ;  /* 0x0000002422227c49 */ /* 0x000fc40009200000 */
[--C-:B------:R-:W-:Y:S02]  /*bf90*/  FFMA2 R36, R36.F32x2.HI_LO, UR36.F32, R0.reuse.F32 ;  /* 0x0000002424247c49 */ /* 0x100fe40009200000 */
[----:B------:R-:W-:Y:S01]  /*bfa0*/  @!P1 FMUL R137, R137, 0.5 ;  /* 0x3f00000089899820 */ /* 0x000fe20000400000 */
[--C-:B------:R-:W-:Y:S02]  /*bfb0*/  FFMA2 R38, R38.F32x2.HI_LO, UR36.F32, R0.reuse.F32 ;  /* 0x0000002426267c49 */ /* 0x100fe40009200000 */
[----:B------:R-:W3:Y:S01]  /*bfc0*/  MUFU.EX2 R134, R134 ;  /* 0x0000008600867308 */ /* 0x000ee20000000800 */
[----:B-1----:R-:W-:Y:S01]  /*bfd0*/  @!P6 FMUL R132, R132, R132 ;  /* 0x000000848484e220 */ /* 0x002fe20000400000 */
[----:B------:R-:W-:Y:S01]  /*bfe0*/  FSETP.GEU.AND P6, PT, R139, -126, PT ;  /* 0xc2fc00008b00780b */ /* 0x000fe20003fce000 */
[--C-:B------:R-:W-:Y:S02]  /*bff0*/  FFMA2 R40, R40.F32x2.HI_LO, UR36.F32, R0.reuse.F32 ;  /* 0x0000002428287c49 */ /* 0x100fe40009200000 */
[----:B------:R-:W-:Y:S01]  /*c000*/  @!P0 FMUL R138, R138, 0.5 ;  /* 0x3f0000008a8a8820 */ /* 0x000fe20000400000 */
[----:B------:R-:W-:-:S02]  /*c010*/  FFMA2 R42, R42.F32x2.HI_LO, UR36.F32, R0.F32 ;  /* 0x000000242a2a7c49 */ /* 0x000fc40009200000 */
[----:B------:R-:W1:Y:S01]  /*c020*/  MUFU.EX2 R135, R135 ;  /* 0x0000008700877308 */ /* 0x000e620000000800 */
[----:B--2---:R-:W-:Y:S01]  /*c030*/  @!P5 FMUL R133, R133, R133 ;  /* 0x000000858585d220 */ /* 0x004fe20000400000 */
[----:B------:R-:W-:Y:S01]  /*c040*/  FSETP.GEU.AND P5, PT, R140, -126, PT ;  /* 0xc2fc00008c00780b */ /* 0x000fe20003fae000 */
[--C-:B------:R-:W-:Y:S02]  /*c050*/  FFMA2 R44, R44.F32x2.HI_LO, UR36.F32, R0.reuse.F32 ;  /* 0x000000242c2c7c49 */ /* 0x100fe40009200000 */
[--C-:B------:R-:W-:Y:S02]  /*c060*/  FFMA2 R46, R46.F32x2.HI_LO, UR36.F32, R0.reuse.F32 ;  /* 0x000000242e2e7c49 */ /* 0x100fe40009200000 */
[----:B------:R-:W-:Y:S01]  /*c070*/  @!P6 FMUL R139, R139, 0.5 ;  /* 0x3f0000008b8be820 */ /* 0x000fe20000400000 */
[----:B------:R-:W2:Y:S01]  /*c080*/  MUFU.EX2 R136, R136 ;  /* 0x0000008800887308 */ /* 0x000ea20000000800 */
[----:B---3--:R-:W-:Y:S01]  /*c090*/  @!P4 FMUL R134, R134, R134 ;  /* 0x000000868686c220 */ /* 0x008fe20000400000 */
[----:B------:R-:W-:Y:S01]  /*c0a0*/  FSETP.GEU.AND P4, PT, R141, -126, PT ;  /* 0xc2fc00008d00780b */ /* 0x000fe20003f8e000 */
[----:B------:R-:W-:-:S02]  /*c0b0*/  FFMA2 R48, R48.F32x2.HI_LO, UR36.F32, R0.F32 ;  /* 0x0000002430307c49 */ /* 0x000fc40009200000 */
[--C-:B------:R-:W-:Y:S02]  /*c0c0*/  FFMA2 R50, R50.F32x2.HI_LO, UR36.F32, R0.reuse.F32 ;  /* 0x0000002432327c49 */ /* 0x100fe40009200000 */
[----:B------:R-:W-:Y:S01]  /*c0d0*/  @!P5 FMUL R140, R140, 0.5 ;  /* 0x3f0000008c8cd820 */ /* 0x000fe20000400000 */
[----:B------:R-:W3:Y:S01]  /*c0e0*/  MUFU.EX2 R137, R137 ;  /* 0x0000008900897308 */ /* 0x000ee20000000800 */
[----:B-1----:R-:W-:Y:S01]  /*c0f0*/  @!P3 FMUL R135, R135, R135 ;  /* 0x000000878787b220 */ /* 0x002fe20000400000 */
[----:B------:R-:W-:Y:S01]  /*c100*/  FSETP.GEU.AND P3, PT, R142, -126, PT ;  /* 0xc2fc00008e00780b */ /* 0x000fe20003f6e000 */
[--C-:B------:R-:W-:Y:S02]  /*c110*/  FFMA2 R52, R52.F32x2.HI_LO, UR36.F32, R0.reuse.F32 ;  /* 0x0000002434347c49 */ /* 0x100fe40009200000 */
[--C-:B------:R-:W-:Y:S02]  /*c120*/  FFMA2 R54, R54.F32x2.HI_LO, UR36.F32, R0.reuse.F32 ;  /* 0x0000002436367c49 */ /* 0x100fe40009200000 */
[----:B------:R-:W-:Y:S01]  /*c130*/  @!P4 FMUL R141, R141, 0.5 ;  /* 0x3f0000008d8dc820 */ /* 0x000fe20000400000 */
[----:B------:R-:W1:Y:S01]  /*c140*/  MUFU.EX2 R138, R138 ;  /* 0x0000008a008a7308 */ /* 0x000e620000000800 */
[----:B--2---:R-:W-:Y:S01]  /*c150*/  @!P2 FMUL R136, R136, R136 ;  /* 0x000000888888a220 */ /* 0x004fe20000400000 */
[----:B------:R-:W-:Y:S01]  /*c160*/  FSETP.GEU.AND P2, PT, R143, -126, PT ;  /* 0xc2fc00008f00780b */ /* 0x000fe20003f4e000 */
[----:B------:R-:W-:-:S02]  /*c170*/  FFMA2 R60, R60.F32x2.HI_LO, UR36.F32, R0.F32 ;  /* 0x000000243c3c7c49 */ /* 0x000fc40009200000 */
[--C-:B------:R-:W-:Y:S02]  /*c180*/  FFMA2 R62, R62.F32x2.HI_LO, UR36.F32, R0.reuse.F32 ;  /* 0x000000243e3e7c49 */ /* 0x100fe40009200000 */
[----:B------:R-:W-:Y:S01]  /*c190*/  @!P3 FMUL R142, R142, 0.5 ;  /* 0x3f0000008e8eb820 */ /* 0x000fe20000400000 */
[----:B------:R-:W2:Y:S01]  /*c1a0*/  MUFU.EX2 R139, R139 ;  /* 0x0000008b008b7308 */ /* 0x000ea20000000800 */
[----:B---3--:R-:W-:Y:S01]  /*c1b0*/  @!P1 FMUL R137, R137, R137 ;  /* 0x0000008989899220 */ /* 0x008fe20000400000 */
[----:B------:R-:W-:Y:S01]  /*c1c0*/  FSETP.GEU.AND P1, PT, R144, -126, PT ;  /* 0xc2fc00009000780b */ /* 0x000fe20003f2e000 */
[--C-:B------:R-:W-:Y:S02]  /*c1d0*/  FFMA2 R64, R64.F32x2.HI_LO, UR36.F32, R0.reuse.F32 ;  /* 0x0000002440407c49 */ /* 0x100fe40009200000 */
[--C-:B------:R-:W-:Y:S02]  /*c1e0*/  FFMA2 R66, R66.F32x2.HI_LO, UR36.F32, R0.reuse.F32 ;  /* 0x0000002442427c49 */ /* 0x100fe40009200000 */
[----:B------:R-:W-:Y:S01]  /*c1f0*/  @!P2 FMUL R143, R143, 0.5 ;  /* 0x3f0000008f8fa820 */ /* 0x000fe20000400000 */
[----:B------:R-:W3:Y:S01]  /*c200*/  MUFU.EX2 R140, R140 ;  /* 0x0000008c008c7308 */ /* 0x000ee20000000800 */
[----:B-1----:R-:W-:Y:S01]  /*c210*/  @!P0 FMUL R138, R138, R138 ;  /* 0x0000008a8a8a8220 */ /* 0x002fe20000400000 */
[----:B------:R-:W-:Y:S01]  /*c220*/  FSETP.GEU.AND P0, PT, R145, -126, PT ;  /* 0xc2fc00009100780b */ /* 0x000fe20003f0e000 */
[----:B------:R-:W-:-:S02]  /*c230*/  FFMA2 R68, R68.F32x2.HI_LO, UR36.F32, R0.F32 ;  /* 0x0000002444447c49 */ /* 0x000fc40009200000 */
[--C-:B------:R-:W-:Y:S02]  /*c240*/  FFMA2 R70, R70.F32x2.HI_LO, UR36.F32, R0.reuse.F32 ;  /* 0x0000002446467c49 */ /* 0x100fe40009200000 */
[----:B------:R-:W-:Y:S01]  /*c250*/  @!P1 FMUL R144, R144, 0.5 ;  /* 0x3f00000090909820 */ /* 0x000fe20000400000 */
        /* <DEDUP_REMOVED lines=22> */
[----:B------:R-:W-:Y:S02]  /*c3c0*/  FFMA2 R86, R86.F32x2.HI_LO, UR36.F32, R0.F32 ;  /* 0x0000002456567c49 */ /* 0x000fe40009200000 */
[----:B------:R-:W-:Y:S01]  /*c3d0*/  @!P4 FMUL R148, R148, 0.5 ;  /* 0x3f0000009494c820 */ /* 0x000fe20000400000 */
[----:B------:R-:W2:Y:S01]  /*c3e0*/  MUFU.EX2 R145, R145 ;  /* 0x0000009100917308 */ /* 0x000ea20000000800 */
[----:B---3--:R-:W-:Y:S01]  /*c3f0*/  @!P2 FMUL R143, R143, R143 ;  /* 0x0000008f8f8fa220 */ /* 0x008fe20000400000 */
[----:B------:R-:W-:-:S05]  /*c400*/  FSETP.GEU.AND P2, PT, R154, -126, PT ;  /* 0xc2fc00009a00780b */ /* 0x000fca0003f4e000 */
[----:B------:R-:W-:Y:S01]  /*c410*/  @!P3 FMUL R149, R149, 0.5 ;  /* 0x3f0000009595b820 */ /* 0x000fe20000400000 */
[----:B------:R-:W3:Y:S01]  /*c420*/  MUFU.EX2 R146, R146 ;  /* 0x0000009200927308 */ /* 0x000ee20000000800 */
[----:B-1----:R-:W-:Y:S01]  /*c430*/  @!P1 FMUL R144, R144, R144 ;  /* 0x0000009090909220 */ /* 0x002fe20000400000 */
[----:B------:R-:W-:-:S05]  /*c440*/  FSETP.GEU.AND P1, PT, R155, -126, PT ;  /* 0xc2fc00009b00780b */ /* 0x000fca0003f2e000 */
[----:B------:R-:W-:Y:S01]  /*c450*/  @!P2 FMUL R154, R154, 0.5 ;  /* 0x3f0000009a9aa820 */ /* 0x000fe20000400000 */
[----:B------:R-:W1:Y:S01]  /*c460*/  MUFU.EX2 R147, R147 ;  /* 0x0000009300937308 */ /* 0x000e620000000800 */
[----:B--2---:R-:W-:Y:S01]  /*c470*/  @!P0 FMUL R145, R145, R145 ;  /* 0x0000009191918220 */ /* 0x004fe20000400000 */
[----:B------:R-:W-:-:S05]  /*c480*/  FSETP.GEU.AND P0, PT, R8, -126, PT ;  /* 0xc2fc00000800780b */ /* 0x000fca0003f0e000 */
        /* <DEDUP_REMOVED lines=21> */
[----:B------:R1:W4:Y:S01]  /*c5e0*/  MUFU.EX2 R95, R9 ;  /* 0x00000009005f7308 */ /* 0x0003220000000800 */
[----:B--2---:R-:W-:Y:S01]  /*c5f0*/  @!P1 FMUL R93, R93, R93 ;  /* 0x0000005d5d5d9220 */ /* 0x004fe20000400000 */
[----:B------:R-:W-:-:S05]  /*c600*/  FSETP.GEU.AND P1, PT, R10, -126, PT ;  /* 0xc2fc00000a00780b */ /* 0x000fca0003f2e000 */
[----:B------:R-:W-:Y:S01]  /*c610*/  @!P2 FMUL R5, R5, 0.5 ;  /* 0x3f0000000505a820 */ /* 0x000fe20000400000 */
[----:B------:R-:W2:Y:S01]  /*c620*/  MUFU.EX2 R96, R6 ;  /* 0x0000000600607308 */ /* 0x000ea20000000800 */
[----:B---3--:R-:W-:Y:S01]  /*c630*/  @!P0 FMUL R94, R94, R94 ;  /* 0x0000005e5e5e8220 */ /* 0x008fe20000400000 */
[----:B------:R-:W-:-:S05]  /*c640*/  FSETP.GEU.AND P0, PT, R11, -126, PT ;  /* 0xc2fc00000b00780b */ /* 0x000fca0003f0e000 */
[----:B------:R-:W-:Y:S01]  /*c650*/  @!P1 FMUL R10, R10, 0.5 ;  /* 0x3f0000000a0a9820 */ /* 0x000fe20000400000 */
[----:B------:R3:W5:Y:S01]  /*c660*/  MUFU.EX2 R97, R7 ;  /* 0x0000000700617308 */ /* 0x0007620000000800 */
[----:B-1----:R-:W-:Y:S02]  /*c670*/  FFMA2 R8, R100.F32x2.HI_LO, UR36.F32, R0.F32 ;  /* 0x0000002464087c49 */ /* 0x002fe40009200000 */
[----:B----4-:R-:W-:-:S03]  /*c680*/  @!P6 FMUL R95, R95, R95 ;  /* 0x0000005f5f5fe220 */ /* 0x010fc60000400000 */
[----:B------:R-:W-:Y:S01]  /*c690*/  FSETP.GEU.AND P6, PT, R8, -126, PT ;  /* 0xc2fc00000800780b */ /* 0x000fe20003fce000 */
[----:B------:R-:W-:Y:S01]  /*c6a0*/  @!P0 FMUL R11, R11, 0.5 ;  /* 0x3f0000000b0b8820 */ /* 0x000fe20000400000 */
[----:B------:R-:W1:Y:S01]  /*c6b0*/  MUFU.EX2 R98, R4 ;  /* 0x0000000400627308 */ /* 0x000e620000000800 */
[----:B--2---:R-:W-:Y:S01]  /*c6c0*/  @!P5 FMUL R96, R96, R96 ;  /* 0x000000606060d220 */ /* 0x004fe20000400000 */
[----:B------:R-:W-:-:S06]  /*c6d0*/  FSETP.GEU.AND P5, PT, R9, -126, PT ;  /* 0xc2fc00000900780b */ /* 0x000fcc0003fae000 */
[----:B------:R2:W4:Y:S01]  /*c6e0*/  MUFU.EX2 R99, R5 ;  /* 0x0000000500637308 */ /* 0x0005220000000800 */
[----:B---3--:R-:W-:Y:S02]  /*c6f0*/  FFMA2 R6, R102.F32x2.HI_LO, UR36.F32, R0.F32 ;  /* 0x0000002466067c49 */ /* 0x008fe40009200000 */
[----:B-----5:R-:W-:Y:S01]  /*c700*/  @!P4 FMUL R97, R97, R97 ;  /* 0x000000616161c220 */ /* 0x020fe20000400000 */
[----:B------:R-:W-:Y:S02]  /*c710*/  @!P6 FMUL R8, R8, 0.5 ;  /* 0x3f0000000808e820 */ /* 0x000fe40000400000 */
[----:B------:R-:W-:Y:S01]  /*c720*/  FSETP.GEU.AND P4, PT, R6, -126, PT ;  /* 0xc2fc00000600780b */ /* 0x000fe20003f8e000 */
[----:B------:R-:W-:Y:S01]  /*c730*/  @!P5 FMUL R9, R9, 0.5 ;  /* 0x3f0000000909d820 */ /* 0x000fe20000400000 */
[----:B------:R-:W3:Y:S01]  /*c740*/  MUFU.EX2 R100, R10 ;  /* 0x0000000a00647308 */ /* 0x000ee20000000800 */
[----:B-1----:R-:W-:Y:S01]  /*c750*/  @!P3 FMUL R98, R98, R98 ;  /* 0x000000626262b220 */ /* 0x002fe20000400000 */
[----:B------:R-:W-:-:S06]  /*c760*/  FSETP.GEU.AND P3, PT, R7, -126, PT ;  /* 0xc2fc00000700780b */ /* 0x000fcc0003f6e000 */
[----:B------:R1:W5:Y:S01]  /*c770*/  MUFU.EX2 R101, R11 ;  /* 0x0000000b00657308 */ /* 0x0003620000000800 */
[----:B--2---:R-:W-:Y:S02]  /*c780*/  FFMA2 R4, R104.F32x2.HI_LO, UR36.F32, R0.F32 ;  /* 0x0000002468047c49 */ /* 0x004fe40009200000 */
[----:B----4-:R-:W-:Y:S01]  /*c790*/  @!P2 FMUL R99, R99, R99 ;  /* 0x000000636363a220 */ /* 0x010fe20000400000 */
[----:B------:R-:W-:Y:S02]  /*c7a0*/  @!P4 FMUL R6, R6, 0.5 ;  /* 0x3f0000000606c820 */ /* 0x000fe40000400000 */
[----:B------:R-:W-:Y:S01]  /*c7b0*/  FSETP.GEU.AND P2, PT, R4, -126, PT ;  /* 0xc2fc00000400780b */ /* 0x000fe20003f4e000 */
[----:B------:R-:W-:Y:S01]  /*c7c0*/  @!P3 FMUL R7, R7, 0.5 ;  /* 0x3f0000000707b820 */ /* 0x000fe20000400000 */
[----:B------:R-:W2:Y:S01]  /*c7d0*/  MUFU.EX2 R102, R8 ;  /* 0x0000000800667308 */ /* 0x000ea20000000800 */
[----:B---3--:R-:W-:Y:S01]  /*c7e0*/  @!P1 FMUL R100, R100, R100 ;  /* 0x0000006464649220 */ /* 0x008fe20000400000 */
[----:B------:R-:W-:-:S06]  /*c7f0*/  FSETP.GEU.AND P1, PT, R5, -126, PT ;  /* 0xc2fc00000500780b */ /* 0x000fcc0003f2e000 */
[----:B------:R3:W4:Y:S01]  /*c800*/  MUFU.EX2 R103, R9 ;  /* 0x0000000900677308 */ /* 0x0007220000000800 */
[----:B-1----:R-:W-:Y:S02]  /*c810*/  FFMA2 R10, R106.F32x2.HI_LO, UR36.F32, R0.F32 ;  /* 0x000000246a0a7c49 */ /* 0x002fe40009200000 */
[----:B-----5:R-:W-:Y:S01]  /*c820*/  @!P0 FMUL R101, R101, R101 ;  /* 0x0000006565658220 */ /* 0x020fe20000400000 */
[----:B------:R-:W-:Y:S02]  /*c830*/  @!P2 FMUL R4, R4, 0.5 ;  /* 0x3f0000000404a820 */ /* 0x000fe40000400000 */
[----:B------:R-:W-:Y:S01]  /*c840*/  FSETP.GEU.AND P0, PT, R10, -126, PT ;  /* 0xc2fc00000a00780b */ /* 0x000fe20003f0e000 */
[----:B------:R-:W-:Y:S01]  /*c850*/  @!P1 FMUL R5, R5, 0.5 ;  /* 0x3f00000005059820 */ /* 0x000fe20000400000 */
[----:B------:R-:W1:Y:S01]  /*c860*/  MUFU.EX2 R104, R6 ;  /* 0x0000000600687308 */ /* 0x000e620000000800 */
[----:B--2---:R-:W-:Y:S01]  /*c870*/  @!P6 FMUL R102, R102, R102 ;  /* 0x000000666666e220 */ /* 0x004fe20000400000 */
[----:B------:R-:W-:-:S06]  /*c880*/  FSETP.GEU.AND P6, PT, R11, -126, PT ;  /* 0xc2fc00000b00780b */ /* 0x000fcc0003fce000 */
[----:B------:R2:W5:Y:S01]  /*c890*/  MUFU.EX2 R105, R7 ;  /* 0x0000000700697308 */ /* 0x0005620000000800 */
[----:B---3--:R-:W-:Y:S02]  /*c8a0*/  FFMA2 R8, R108.F32x2.HI_LO, UR36.F32, R0.F32 ;  /* 0x000000246c087c49 */ /* 0x008fe40009200000 */
[----:B------:R-:W-:Y:S01]  /*c8b0*/  @!P0 FMUL R10, R10, 0.5 ;  /* 0x3f0000000a0a8820 */ /* 0x000fe20000400000 */
[----:B----4-:R-:W-:Y:S02]  /*c8c0*/  @!P5 FMUL R103, R103, R103 ;  /* 0x000000676767d220 */ /* 0x010fe40000400000 */
[----:B------:R-:W-:Y:S01]  /*c8d0*/  FSETP.GEU.AND P5, PT, R8, -126, PT ;  /* 0xc2fc00000800780b */ /* 0x000fe20003fae000 */
[----:B------:R-:W-:Y:S01]  /*c8e0*/  @!P6 FMUL R11, R11, 0.5 ;  /* 0x3f0000000b0be820 */ /* 0x000fe20000400000 */
[----:B------:R-:W3:Y:S01]  /*c8f0*/  MUFU.EX2 R106, R4 ;  /* 0x00000004006a7308 */ /* 0x000ee20000000800 */
[----:B-1----:R-:W-:Y:S01]  /*c900*/  @!P4 FMUL R104, R104, R104 ;  /* 0x000000686868c220 */ /* 0x002fe20000400000 */
[----:B------:R-:W-:-:S06]  /*c910*/  FSETP.GEU.AND P4, PT, R9, -126, PT ;  /* 0xc2fc00000900780b */ /* 0x000fcc0003f8e000 */
[----:B------:R1:W4:Y:S01]  /*c920*/  MUFU.EX2 R107, R5 ;  /* 0x00000005006b7308 */ /* 0x0003220000000800 */
[----:B--2---:R-:W-:Y:S02]  /*c930*/  FFMA2 R6, R110.F32x2.HI_LO, UR36.F32, R0.F32 ;  /* 0x000000246e067c49 */ /* 0x004fe40009200000 */
[----:B-----5:R-:W-:Y:S01]  /*c940*/  @!P3 FMUL R105, R105, R105 ;  /* 0x000000696969b220 */ /* 0x020fe20000400000 */
[----:B------:R-:W-:Y:S02]  /*c950*/  @!P5 FMUL R8, R8, 0.5 ;  /* 0x3f0000000808d820 */ /* 0x000fe40000400000 */
[----:B------:R-:W-:Y:S01]  /*c960*/  FSETP.GEU.AND P3, PT, R6, -126, PT ;  /* 0xc2fc00000600780b */ /* 0x000fe20003f6e000 */
[----:B------:R-:W-:Y:S01]  /*c970*/  @!P4 FMUL R9, R9, 0.5 ;  /* 0x3f0000000909c820 */ /* 0x000fe20000400000 */
[----:B------:R-:W2:Y:S01]  /*c980*/  MUFU.EX2 R108, R10 ;  /* 0x0000000a006c7308 */ /* 0x000ea20000000800 */
[----:B---3--:R-:W-:Y:S01]  /*c990*/  @!P2 FMUL R106, R106, R106 ;  /* 0x0000006a6a6aa220 */ /* 0x008fe20000400000 */
[----:B------:R-:W-:-:S06]  /*c9a0*/  FSETP.GEU.AND P2, PT, R7, -126, PT ;  /* 0xc2fc00000700780b */ /* 0x000fcc0003f4e000 */
[----:B------:R3:W5:Y:S01]  /*c9b0*/  MUFU.EX2 R109, R11 ;  /* 0x0000000b006d7308 */ /* 0x0007620000000800 */
[----:B-1----:R-:W-:Y:S02]  /*c9c0*/  FFMA2 R4, R112.F32x2.HI_LO, UR36.F32, R0.F32 ;  /* 0x0000002470047c49 */ /* 0x002fe40009200000 */
[----:B----4-:R-:W-:Y:S01]  /*c9d0*/  @!P1 FMUL R107, R107, R107 ;  /* 0x0000006b6b6b9220 */ /* 0x010fe20000400000 */
[----:B------:R-:W-:Y:S02]  /*c9e0*/  @!P3 FMUL R6, R6, 0.5 ;  /* 0x3f0000000606b820 */ /* 0x000fe40000400000 */
[----:B------:R-:W-:Y:S01]  /*c9f0*/  FSETP.GEU.AND P1, PT, R4, -126, PT ;  /* 0xc2fc00000400780b */ /* 0x000fe20003f2e000 */
[----:B------:R-:W-:Y:S01]  /*ca00*/  @!P2 FMUL R7, R7, 0.5 ;  /* 0x3f0000000707a820 */ /* 0x000fe20000400000 */
[----:B------:R-:W1:Y:S01]  /*ca10*/  MUFU.EX2 R110, R8 ;  /* 0x00000008006e7308 */ /* 0x000e620000000800 */
[----:B--2---:R-:W-:Y:S01]  /*ca20*/  @!P0 FMUL R108, R108, R108 ;  /* 0x0000006c6c6c8220 */ /* 0x004fe20000400000 */
[----:B------:R-:W-:-:S06]  /*ca30*/  FSETP.GEU.AND P0, PT, R5, -126, PT ;  /* 0xc2fc00000500780b */ /* 0x000fcc0003f0e000 */
[----:B------:R2:W4:Y:S01]  /*ca40*/  MUFU.EX2 R111, R9 ;  /* 0x00000009006f7308 */ /* 0x0005220000000800 */
[----:B---3--:R-:W-:Y:S02]  /*ca50*/  FFMA2 R10, R114.F32x2.HI_LO, UR36.F32, R0.F32 ;  /* 0x00000024720a7c49 */ /* 0x008fe40009200000 */
[----:B------:R-:W-:Y:S01]  /*ca60*/  @!P1 FMUL R4, R4, 0.5 ;  /* 0x3f00000004049820 */ /* 0x000fe20000400000 */
[----:B-----5:R-:W-:Y:S02]  /*ca70*/  @!P6 FMUL R109, R109, R109 ;  /* 0x0000006d6d6de220 */ /* 0x020fe40000400000 */
        /* <DEDUP_REMOVED lines=23> */
[----:B------:R-:W2:Y:S01]  /*cbf0*/  MUFU.EX2 R118, R8 ;  /* 0x0000000800767308 */ /* 0x000ea20000000800 */
[----:B---3--:R-:W-:Y:S02]  /*cc00*/  FFMA2 R4, R120.F32x2.HI_LO, UR36.F32, R0.F32 ;  /* 0x0000002478047c49 */ /* 0x008fe40009200000 */
[----:B----4-:R-:W-:Y:S01]  /*cc10*/  @!P0 FMUL R115, R115, R115 ;  /* 0x0000007373738220 */ /* 0x010fe20000400000 */
[----:B------:R-:W-:Y:S02]  /*cc20*/  @!P2 FMUL R6, R6, 0.5 ;  /* 0x3f0000000606a820 */ /* 0x000fe40000400000 */
[----:B------:R-:W-:Y:S01]  /*cc30*/  FSETP.GEU.AND P0, PT, R4, -126, PT ;  /* 0xc2fc00000400780b */ /* 0x000fe20003f0e000 */
[----:B------:R-:W-:Y:S01]  /*cc40*/  @!P1 FMUL R7, R7, 0.5 ;  /* 0x3f00000007079820 */ /* 0x000fe20000400000 */
[----:B------:R-:W3:Y:S01]  /*cc50*/  MUFU.EX2 R116, R10 ;  /* 0x0000000a00747308 */ /* 0x000ee20000000800 */
[----:B-1----:R-:W-:Y:S01]  /*cc60*/  @!P5 FMUL R117, R117, R117 ;  /* 0x000000757575d220 */ /* 0x002fe20000400000 */
[----:B------:R-:W-:-:S06]  /*cc70*/  FSETP.GEU.AND P5, PT, R150, -126, PT ;  /* 0xc2fc00009600780b */ /* 0x000fcc0003fae000 */
[----:B------:R-:W1:Y:S01]  /*cc80*/  MUFU.EX2 R119, R9 ;  /* 0x0000000900777308 */ /* 0x000e620000000800 */
[----:B--2---:R-:W-:Y:S01]  /*cc90*/  @!P4 FMUL R118, R118, R118 ;  /* 0x000000767676c220 */ /* 0x004fe20000400000 */
[----:B------:R-:W-:Y:S01]  /*cca0*/  FSETP.GEU.AND P4, PT, R151, -126, PT ;  /* 0xc2fc00009700780b */ /* 0x000fe20003f8e000 */
[----:B------:R-:W-:-:S04]  /*ccb0*/  @!P0 FMUL R4, R4, 0.5 ;  /* 0x3f00000004048820 */ /* 0x000fc80000400000 */
        /* <DEDUP_REMOVED lines=39> */
[----:B------:R-:W-:-:S04]  /*cf30*/  FSETP.GEU.AND P2, PT, R32, -126, PT ;  /* 0xc2fc00002000780b */ /* 0x000fc80003f4e000 */
[----:B------:R-:W-:Y:S01]  /*cf40*/  F2FP.BF16.F32.PACK_AB R24, R153, R152 ;  /* 0x000000989918723e */ /* 0x000fe200000010ff */
[----:B------:R-:W-:Y:S01]  /*cf50*/  @!P3 FMUL R31, R31, 0.5 ;  /* 0x3f0000001f1fb820 */ /* 0x000fe20000400000 */
[----:B------:R-:W3:Y:S01]  /*cf60*/  MUFU.EX2 R158, R28 ;  /* 0x0000001c009e7308 */ /* 0x000ee20000000800 */
[----:B-1----:R-:W-:Y:S01]  /*cf70*/  @!P1 FMUL R154, R154, R154 ;  /* 0x0000009a9a9a9220 */ /* 0x002fe20000400000 */
[----:B------:R-:W-:-:S05]  /*cf80*/  FSETP.GEU.AND P1, PT, R33, -126, PT ;  /* 0xc2fc00002100780b */ /* 0x000fca0003f2e000 */
[----:B------:R-:W-:Y:S01]  /*cf90*/  @!P2 FMUL R32, R32, 0.5 ;  /* 0x3f0000002020a820 */ /* 0x000fe20000400000 */
[----:B------:R-:W1:Y:S01]  /*cfa0*/  MUFU.EX2 R159, R29 ;  /* 0x0000001d009f7308 */ /* 0x000e620000000800 */
[----:B--2---:R-:W-:Y:S01]  /*cfb0*/  @!P0 FMUL R155, R155, R155 ;  /* 0x0000009b9b9b8220 */ /* 0x004fe20000400000 */
[----:B------:R-:W-:-:S04]  /*cfc0*/  FSETP.GEU.AND P0, PT, R34, -126, PT ;  /* 0xc2fc00002200780b */ /* 0x000fc80003f0e000 */
[----:B------:R-:W-:Y:S01]  /*cfd0*/  F2FP.BF16.F32.PACK_AB R25, R155, R154 ;  /* 0x0000009a9b19723e */ /* 0x000fe200000010ff */
[----:B------:R-:W-:Y:S01]  /*cfe0*/  @!P1 FMUL R33, R33, 0.5 ;  /* 0x3f00000021219820 */ /* 0x000fe20000400000 */
[----:B------:R-:W2:Y:S01]  /*cff0*/  MUFU.EX2 R160, R30 ;  /* 0x0000001e00a07308 */ /* 0x000ea20000000800 */
[----:B---3--:R-:W-:Y:S01]  /*d000*/  @!P6 FMUL R158, R158, R158 ;  /* 0x0000009e9e9ee220 */ /* 0x008fe20000400000 */
[----:B------:R-:W-:-:S05]  /*d010*/  FSETP.GEU.AND P6, PT, R35, -126, PT ;  /* 0xc2fc00002300780b */ /* 0x000fca0003fce000 */
[----:B------:R-:W-:Y:S01]  /*d020*/  @!P0 FMUL R34, R34, 0.5 ;  /* 0x3f00000022228820 */ /* 0x000fe20000400000 */
[----:B------:R-:W3:Y:S01]  /*d030*/  MUFU.EX2 R161, R31 ;  /* 0x0000001f00a17308 */ /* 0x000ee20000000800 */
[----:B-1----:R-:W-:Y:S01]  /*d040*/  @!P5 FMUL R159, R159, R159 ;  /* 0x0000009f9f9fd220 */ /* 0x002fe20000400000 */
[----:B------:R-:W-:-:S04]  /*d050*/  FSETP.GEU.AND P5, PT, R36, -126, PT ;  /* 0xc2fc00002400780b */ /* 0x000fc80003fae000 */
[----:B------:R-:W-:Y:S01]  /*d060*/  F2FP.BF16.F32.PACK_AB R26, R159, R158 ;  /* 0x0000009e9f1a723e */ /* 0x000fe200000010ff */
        /* <DEDUP_REMOVED lines=120> */
[----:B------:R-:W-:Y:S02]  /*d7f0*/  FSETP.GEU.AND P6, PT, R67, -126, PT ;  /* 0xc2fc00004300780b */ /* 0x000fe40003fce000 */
[----:B------:R-:W-:-:S03]  /*d800*/  F2FP.BF16.F32.PACK_AB R60, R129, R128 ;  /* 0x00000080813c723e */ /* 0x000fc600000010ff */
[----:B------:R-:W-:Y:S01]  /*d810*/  @!P0 FMUL R66, R66, 0.5 ;  /* 0x3f00000042428820 */ /* 0x000fe20000400000 */
[----:B------:R-:W1:Y:S01]  /*d820*/  MUFU.EX2 R189, R63 ;  /* 0x0000003f00bd7308 */ /* 0x000e620000000800 */
[----:B--2---:R-:W-:Y:S01]  /*d830*/  @!P5 FMUL R187, R187, R187 ;  /* 0x000000bbbbbbd220 */ /* 0x004fe20000400000 */
[----:B------:R-:W-:Y:S02]  /*d840*/  FSETP.GEU.AND P5, PT, R68, -126, PT ;  /* 0xc2fc00004400780b */ /* 0x000fe40003fae000 */
[----:B------:R-:W-:Y:S02]  /*d850*/  F2FP.BF16.F32.PACK_AB R61, R131, R130 ;  /* 0x00000082833d723e */ /* 0x000fe400000010ff */
[----:B------:R-:W-:Y:S01]  /*d860*/  F2FP.BF16.F32.PACK_AB R40, R187, R186 ;  /* 0x000000babb28723e */ /* 0x000fe200000010ff */
[----:B------:R-:W-:Y:S01]  /*d870*/  @!P6 FMUL R67, R67, 0.5 ;  /* 0x3f0000004343e820 */ /* 0x000fe20000400000 */
[----:B------:R-:W2:Y:S01]  /*d880*/  MUFU.EX2 R42, R64 ;  /* 0x00000040002a7308 */ /* 0x000ea20000000800 */
[----:B---3--:R-:W-:Y:S01]  /*d890*/  @!P4 FMUL R188, R188, R188 ;  /* 0x000000bcbcbcc220 */ /* 0x008fe20000400000 */
[----:B------:R-:W-:-:S02]  /*d8a0*/  FSETP.GEU.AND P4, PT, R69, -126, PT ;  /* 0xc2fc00004500780b */ /* 0x000fc40003f8e000 */
[----:B------:R-:W-:-:S03]  /*d8b0*/  F2FP.BF16.F32.PACK_AB R62, R133, R132 ;  /* 0x00000084853e723e */ /* 0x000fc600000010ff */
[----:B------:R-:W-:Y:S01]  /*d8c0*/  @!P5 FMUL R68, R68, 0.5 ;  /* 0x3f0000004444d820 */ /* 0x000fe20000400000 */
[----:B------:R-:W3:Y:S01]  /*d8d0*/  MUFU.EX2 R50, R65 ;  /* 0x0000004100327308 */ /* 0x000ee20000000800 */
[----:B-1----:R-:W-:Y:S01]  /*d8e0*/  @!P3 FMUL R189, R189, R189 ;  /* 0x000000bdbdbdb220 */ /* 0x002fe20000400000 */
[----:B------:R-:W-:Y:S02]  /*d8f0*/  FSETP.GEU.AND P3, PT, R70, -126, PT ;  /* 0xc2fc00004600780b */ /* 0x000fe40003f6e000 */
[----:B------:R-:W-:Y:S02]  /*d900*/  F2FP.BF16.F32.PACK_AB R63, R135, R134 ;  /* 0x00000086873f723e */ /* 0x000fe400000010ff */
[----:B------:R-:W-:Y:S01]  /*d910*/  F2FP.BF16.F32.PACK_AB R41, R189, R188 ;  /* 0x000000bcbd29723e */ /* 0x000fe200000010ff */
[----:B------:R-:W-:Y:S01]  /*d920*/  @!P4 FMUL R69, R69, 0.5 ;  /* 0x3f0000004545c820 */ /* 0x000fe20000400000 */
[----:B------:R-:W1:Y:S01]  /*d930*/  MUFU.EX2 R43, R66 ;  /* 0x00000042002b7308 */ /* 0x000e620000000800 */
[----:B--2---:R-:W-:Y:S01]  /*d940*/  @!P2 FMUL R42, R42, R42 ;  /* 0x0000002a2a2aa220 */ /* 0x004fe20000400000 */
[----:B------:R-:W-:-:S02]  /*d950*/  FSETP.GEU.AND P2, PT, R71, -126, PT ;  /* 0xc2fc00004700780b */ /* 0x000fc40003f4e000 */
[----:B------:R-:W-:Y:S02]  /*d960*/  F2FP.BF16.F32.PACK_AB R64, R137, R136 ;  /* 0x000000888940723e */ /* 0x000fe400000010ff */
[----:B------:R2:W-:Y:S01]  /*d970*/  STL [R1+0x18], R42 ;  /* 0x0000182a01007387 */ /* 0x0005e20000100800 */
[----:B------:R-:W-:Y:S01]  /*d980*/  @!P3 FMUL R70, R70, 0.5 ;  /* 0x3f0000004646b820 */ /* 0x000fe20000400000 */
[----:B------:R-:W4:Y:S01]  /*d990*/  MUFU.EX2 R49, R67 ;  /* 0x0000004300317308 */ /* 0x000f220000000800 */
[----:B---3--:R-:W-:Y:S01]  /*d9a0*/  @!P1 FMUL R50, R50, R50 ;  /* 0x0000003232329220 */ /* 0x008fe20000400000 */
[----:B------:R-:W-:Y:S02]  /*d9b0*/  FSETP.GEU.AND P1, PT, R72, -126, PT ;  /* 0xc2fc00004800780b */ /* 0x000fe40003f2e000 */
[----:B------:R-:W-:Y:S02]  /*d9c0*/  F2FP.BF16.F32.PACK_AB R65, R139, R138 ;  /* 0x0000008a8b41723e */ /* 0x000fe400000010ff */
[----:B------:R-:W-:Y:S01]  /*d9d0*/  STL [R1+0x1c], R50 ;  /* 0x00001c3201007387 */ /* 0x000fe20000100800 */
[----:B------:R-:W-:Y:S01]  /*d9e0*/  @!P2 FMUL R71, R71, 0.5 ;  /* 0x3f0000004747a820 */ /* 0x000fe20000400000 */
[----:B------:R-:W3:Y:S01]  /*d9f0*/  MUFU.EX2 R44, R68 ;  /* 0x00000044002c7308 */ /* 0x000ee20000000800 */
[----:B-1----:R-:W-:Y:S01]  /*da00*/  @!P0 FMUL R43, R43, R43 ;  /* 0x0000002b2b2b8220 */ /* 0x002fe20000400000 */
[----:B------:R-:W-:-:S02]  /*da10*/  FSETP.GEU.AND P0, PT, R73, -126, PT ;  /* 0xc2fc00004900780b */ /* 0x000fc40003f0e000 */
[----:B------:R-:W-:Y:S02]  /*da20*/  F2FP.BF16.F32.PACK_AB R66, R141, R140 ;  /* 0x0000008c8d42723e */ /* 0x000fe400000010ff */
[----:B------:R1:W-:Y:S01]  /*da30*/  STL [R1+0x20], R43 ;  /* 0x0000202b01007387 */ /* 0x0003e20000100800 */
[----:B------:R-:W-:Y:S01]  /*da40*/  @!P1 FMUL R72, R72, 0.5 ;  /* 0x3f00000048489820 */ /* 0x000fe20000400000 */
[----:B------:R-:W5:Y:S01]  /*da50*/  MUFU.EX2 R48, R69 ;  /* 0x0000004500307308 */ /* 0x000f620000000800 */
[----:B----4-:R-:W-:Y:S01]  /*da60*/  @!P6 FMUL R49, R49, R49 ;  /* 0x000000313131e220 */ /* 0x010fe20000400000 */
[----:B------:R-:W-:Y:S02]  /*da70*/  FSETP.GEU.AND P6, PT, R74, -126, PT ;  /* 0xc2fc00004a00780b */ /* 0x000fe40003fce000 */
[----:B------:R-:W-:Y:S02]  /*da80*/  F2FP.BF16.F32.PACK_AB R67, R143, R142 ;  /* 0x0000008e8f43723e */ /* 0x000fe400000010ff */
[----:B------:R-:W-:Y:S01]  /*da90*/  STL [R1+0x24], R49 ;  /* 0x0000243101007387 */ /* 0x000fe20000100800 */
[----:B------:R-:W-:Y:S01]  /*daa0*/  @!P0 FMUL R73, R73, 0.5 ;  /* 0x3f00000049498820 */ /* 0x000fe20000400000 */
[----:B------:R-:W4:Y:S01]  /*dab0*/  MUFU.EX2 R45, R70 ;  /* 0x00000046002d7308 */ /* 0x000f220000000800 */
[----:B---3--:R-:W-:Y:S01]  /*dac0*/  @!P5 FMUL R44, R44, R44 ;  /* 0x0000002c2c2cd220 */ /* 0x008fe20000400000 */
[----:B------:R-:W-:-:S02]  /*dad0*/  FSETP.GEU.AND P5, PT, R75, -126, PT ;  /* 0xc2fc00004b00780b */ /* 0x000fc40003fae000 */
[----:B--2---:R-:W-:Y:S02]  /*dae0*/  F2FP.BF16.F32.PACK_AB R42, R50, R42 ;  /* 0x0000002a322a723e */ /* 0x004fe400000010ff */
[----:B------:R2:W-:Y:S01]  /*daf0*/  STL [R1+0x28], R44 ;  /* 0x0000282c01007387 */ /* 0x0005e20000100800 */
[----:B------:R-:W-:Y:S01]  /*db00*/  @!P6 FMUL R74, R74, 0.5 ;  /* 0x3f0000004a4ae820 */ /* 0x000fe20000400000 */
[----:B------:R-:W3:Y:S01]  /*db10*/  MUFU.EX2 R47, R71 ;  /* 0x00000047002f7308 */ /* 0x000ee20000000800 */
[----:B-----5:R-:W-:Y:S01]  /*db20*/  @!P4 FMUL R48, R48, R48 ;  /* 0x000000303030c220 */ /* 0x020fe20000400000 */
[----:B------:R-:W-:Y:S02]  /*db30*/  FSETP.GEU.AND P4, PT, R76, -126, PT ;  /* 0xc2fc00004c00780b */ /* 0x000fe40003f8e000 */
[----:B------:R-:W-:Y:S02]  /*db40*/  F2FP.BF16.F32.PACK_AB R68, R145, R144 ;  /* 0x000000909144723e */ /* 0x000fe400000010ff */
[----:B------:R-:W-:Y:S01]  /*db50*/  STL [R1+0x2c], R48 ;  /* 0x00002c3001007387 */ /* 0x000fe20000100800 */
[----:B------:R-:W-:Y:S01]  /*db60*/  @!P5 FMUL R75, R75, 0.5 ;  /* 0x3f0000004b4bd820 */ /* 0x000fe20000400000 */
[----:B------:R-:W5:Y:S01]  /*db70*/  MUFU.EX2 R5, R72 ;  /* 0x0000004800057308 */ /* 0x000f620000000800 */
[----:B----4-:R-:W-:Y:S01]  /*db80*/  @!P3 FMUL R45, R45, R45 ;  /* 0x0000002d2d2db220 */ /* 0x010fe20000400000 */
[----:B------:R-:W-:-:S02]  /*db90*/  FSETP.GEU.AND P3, PT, R77, -126, PT ;  /* 0xc2fc00004d00780b */ /* 0x000fc40003f6e000 */
[----:B-1----:R-:W-:Y:S02]  /*dba0*/  F2FP.BF16.F32.PACK_AB R43, R49, R43 ;  /* 0x0000002b312b723e */ /* 0x002fe400000010ff */
        /* <DEDUP_REMOVED lines=9> */
[----:B-----5:R-:W-:Y:S01]  /*dc40*/  @!P1 FMUL R5, R5, R5 ;  /* 0x0000000505059220 */ /* 0x020fe20000400000 */
[----:B------:R-:W-:-:S02]  /*dc50*/  FSETP.GEU.AND P1, PT, R79, -126, PT ;  /* 0xc2fc00004f00780b */ /* 0x000fc40003f2e000 */
[----:B--2---:R-:W-:Y:S02]  /*dc60*/  F2FP.BF16.F32.PACK_AB R44, R48, R44 ;  /* 0x0000002c302c723e */ /* 0x004fe400000010ff */
[----:B------:R-:W-:Y:S01]  /*dc70*/  STL [R1+0x38], R5 ;  /* 0x0000380501007387 */ /* 0x000fe20000100800 */
[----:B------:R-:W-:Y:S01]  /*dc80*/  @!P2 FMUL R78, R78, 0.5 ;  /* 0x3f0000004e4ea820 */ /* 0x000fe20000400000 */
[----:B------:R-:W2:Y:S01]  /*dc90*/  MUFU.EX2 R4, R75 ;  /* 0x0000004b00047308 */ /* 0x000ea20000000800 */
[----:B----4-:R-:W-:Y:S01]  /*dca0*/  @!P0 FMUL R46, R46, R46 ;  /* 0x0000002e2e2e8220 */ /* 0x010fe20000400000 */
[----:B------:R-:W-:Y:S02]  /*dcb0*/  FSETP.GEU.AND P0, PT, R80, -126, PT ;  /* 0xc2fc00005000780b */ /* 0x000fe40003f0e000 */
[----:B------:R-:W-:Y:S02]  /*dcc0*/  F2FP.BF16.F32.PACK_AB R70, R149, R148 ;  /* 0x000000949546723e */ /* 0x000fe400000010ff */
[----:B------:R4:W-:Y:S01]  /*dcd0*/  STL [R1+0x3c], R46 ;  /* 0x00003c2e01007387 */ /* 0x0009e20000100800 */
[----:B------:R-:W-:Y:S01]  /*dce0*/  @!P1 FMUL R79, R79, 0.5 ;  /* 0x3f0000004f4f9820 */ /* 0x000fe20000400000 */
[----:B------:R-:W5:Y:S01]  /*dcf0*/  MUFU.EX2 R9, R76 ;  /* 0x0000004c00097308 */ /* 0x000f620000000800 */
[----:B---3--:R-:W-:Y:S01]  /*dd00*/  @!P6 FMUL R7, R7, R7 ;  /* 0x000000070707e220 */ /* 0x008fe20000400000 */
[----:B------:R-:W-:-:S02]  /*dd10*/  FSETP.GEU.AND P6, PT, R81, -126, PT ;  /* 0xc2fc00005100780b */ /* 0x000fc40003fce000 */
[----:B-1----:R-:W-:Y:S02]  /*dd20*/  F2FP.BF16.F32.PACK_AB R45, R47, R45 ;  /* 0x0000002d2f2d723e */ /* 0x002fe400000010ff */
[----:B------:R1:W-:Y:S01]  /*dd30*/  STL [R1+0x40], R7 ;  /* 0x0000400701007387 */ /* 0x0003e20000100800 */
[----:B------:R-:W-:Y:S01]  /*dd40*/  @!P0 FMUL R80, R80, 0.5 ;  /* 0x3f00000050508820 */ /* 0x000fe20000400000 */
[----:B------:R-:W3:Y:S01]  /*dd50*/  MUFU.EX2 R6, R77 ;  /* 0x0000004d00067308 */ /* 0x000ee20000000800 */
[----:B--2---:R-:W-:Y:S01]  /*dd60*/  @!P5 FMUL R4, R4, R4 ;  /* 0x000000040404d220 */ /* 0x004fe20000400000 */
[----:B------:R-:W-:Y:S02]  /*dd70*/  FSETP.GEU.AND P5, PT, R82, -126, PT ;  /* 0xc2fc00005200780b */ /* 0x000fe40003fae000 */
[----:B------:R-:W-:Y:S02]  /*dd80*/  F2FP.BF16.F32.PACK_AB R71, R93, R92 ;  /* 0x0000005c5d47723e */ /* 0x000fe400000010ff */
[----:B------:R1:W-:Y:S01]  /*dd90*/  STL [R1+0x44], R4 ;  /* 0x0000440401007387 */ /* 0x0003e20000100800 */
[----:B------:R-:W-:Y:S01]  /*dda0*/  @!P6 FMUL R81, R81, 0.5 ;  /* 0x3f0000005151e820 */ /* 0x000fe20000400000 */
[----:B------:R-:W2:Y:S01]  /*ddb0*/  MUFU.EX2 R11, R78 ;  /* 0x0000004e000b7308 */ /* 0x000ea20000000800 */
[----:B-----5:R-:W-:Y:S01]  /*ddc0*/  @!P4 FMUL R9, R9, R9 ;  /* 0x000000090909c220 */ /* 0x020fe20000400000 */
[----:B------:R-:W-:-:S02]  /*ddd0*/  FSETP.GEU.AND P4, PT, R83, -126, PT ;  /* 0xc2fc00005300780b */ /* 0x000fc40003f8e000 */
[----:B------:R-:W-:Y:S02]  /*dde0*/  F2FP.BF16.F32.PACK_AB R72, R95, R94 ;  /* 0x0000005e5f48723e */ /* 0x000fe400000010ff */
[----:B------:R1:W-:Y:S01]  /*ddf0*/  STL [R1+0x48], R9 ;  /* 0x0000480901007387 */ /* 0x0003e20000100800 */
[----:B------:R-:W-:Y:S01]  /*de00*/  @!P5 FMUL R82, R82, 0.5 ;  /* 0x3f0000005252d820 */ /* 0x000fe20000400000 */
[----:B------:R-:W5:Y:S01]  /*de10*/  MUFU.EX2 R8, R79 ;  /* 0x0000004f00087308 */ /* 0x000f620000000800 */
[----:B---3--:R-:W-:Y:S01]  /*de20*/  @!P3 FMUL R6, R6, R6 ;  /* 0x000000060606b220 */ /* 0x008fe20000400000 */
[----:B------:R-:W-:Y:S02]  /*de30*/  FSETP.GEU.AND P3, PT, R84, -126, PT ;  /* 0xc2fc00005400780b */ /* 0x000fe40003f6e000 */
[----:B------:R-:W-:Y:S02]  /*de40*/  F2FP.BF16.F32.PACK_AB R73, R97, R96 ;  /* 0x000000606149723e */ /* 0x000fe400000010ff */
[----:B------:R1:W-:Y:S01]  /*de50*/  STL [R1+0x4c], R6 ;  /* 0x00004c0601007387 */ /* 0x0003e20000100800 */
[----:B------:R-:W-:Y:S01]  /*de60*/  @!P4 FMUL R83, R83, 0.5 ;  /* 0x3f0000005353c820 */ /* 0x000fe20000400000 */
[----:B------:R-:W3:Y:S01]  /*de70*/  MUFU.EX2 R157, R80 ;  /* 0x00000050009d7308 */ /* 0x000ee20000000800 */
[----:B--2---:R-:W-:Y:S01]  /*de80*/  @!P2 FMUL R11, R11, R11 ;  /* 0x0000000b0b0ba220 */ /* 0x004fe20000400000 */
[----:B------:R-:W-:-:S02]  /*de90*/  FSETP.GEU.AND P2, PT, R85, -126, PT ;  /* 0xc2fc00005500780b */ /* 0x000fc40003f4e000 */
[----:B------:R-:W-:Y:S02]  /*dea0*/  F2FP.BF16.F32.PACK_AB R74, R99, R98 ;  /* 0x00000062634a723e */ /* 0x000fe400000010ff */
[----:B------:R1:W-:Y:S01]  /*deb0*/  STL [R1+0x50], R11 ;  /* 0x0000500b01007387 */ /* 0x0003e20000100800 */
[----:B------:R-:W-:Y:S01]  /*dec0*/  @!P3 FMUL R84, R84, 0.5 ;  /* 0x3f0000005454b820 */ /* 0x000fe20000400000 */
[----:B------:R-:W2:Y:S01]  /*ded0*/  MUFU.EX2 R10, R81 ;  /* 0x00000051000a7308 */ /* 0x000ea20000000800 */
[----:B-----5:R-:W-:Y:S01]  /*dee0*/  @!P1 FMUL R8, R8, R8 ;  /* 0x0000000808089220 */ /* 0x020fe20000400000 */
[----:B------:R-:W-:Y:S02]  /*def0*/  FSETP.GEU.AND P1, PT, R86, -126, PT ;  /* 0xc2fc00005600780b */ /* 0x000fe40003f2e000 */
[----:B------:R-:W-:Y:S02]  /*df00*/  F2FP.BF16.F32.PACK_AB R75, R101, R100 ;  /* 0x00000064654b723e */ /* 0x000fe400000010ff */
[----:B------:R1:W-:Y:S01]  /*df10*/  STL [R1+0x54], R8 ;  /* 0x0000540801007387 */ /* 0x0003e20000100800 */
[----:B------:R-:W-:Y:S01]  /*df20*/  @!P2 FMUL R85, R85, 0.5 ;  /* 0x3f0000005555a820 */ /* 0x000fe20000400000 */
[----:B------:R-:W5:Y:S01]  /*df30*/  MUFU.EX2 R20, R82 ;  /* 0x0000005200147308 */ /* 0x000f620000000800 */
[----:B---3--:R-:W-:Y:S01]  /*df40*/  @!P0 FMUL R157, R157, R157 ;  /* 0x0000009d9d9d8220 */ /* 0x008fe20000400000 */
[----:B------:R-:W-:-:S02]  /*df50*/  FSETP.GEU.AND P0, PT, R87, -126, PT ;  /* 0xc2fc00005700780b */ /* 0x000fc40003f0e000 */
[----:B------:R-:W-:Y:S02]  /*df60*/  F2FP.BF16.F32.PACK_AB R76, R103, R102 ;  /* 0x00000066674c723e */ /* 0x000fe400000010ff */
[----:B------:R1:W-:Y:S01]  /*df70*/  STL [R1+0x58], R157 ;  /* 0x0000589d01007387 */ /* 0x0003e20000100800 */
[----:B------:R-:W-:Y:S01]  /*df80*/  @!P1 FMUL R86, R86, 0.5 ;  /* 0x3f00000056569820 */ /* 0x000fe20000400000 */
[----:B------:R-:W3:Y:S01]  /*df90*/  MUFU.EX2 R21, R83 ;  /* 0x0000005300157308 */ /* 0x000ee20000000800 */
[----:B--2---:R-:W-:Y:S01]  /*dfa0*/  @!P6 FMUL R10, R10, R10 ;  /* 0x0000000a0a0ae220 */ /* 0x004fe20000400000 */
[----:B------:R-:W-:Y:S02]  /*dfb0*/  LOP3.LUT P6, RZ, R3, 0x3, R2, 0x48, !PT ;  /* 0x0000000303ff7812 */ /* 0x000fe400078c4802 */
[----:B------:R-:W-:Y:S02]  /*dfc0*/  F2FP.BF16.F32.PACK_AB R77, R105, R104 ;  /* 0x00000068694d723e */ /* 0x000fe400000010ff */
[----:B------:R1:W-:Y:S01]  /*dfd0*/  STL [R1+0x5c], R10 ;  /* 0x00005c0a01007387 */ /* 0x0003e20000100800 */
[----:B------:R-:W-:Y:S01]  /*dfe0*/  @!P0 FMUL R87, R87, 0.5 ;  /* 0x3f00000057578820 */ /* 0x000fe20000400000 */
[----:B------:R-:W2:Y:S01]  /*dff0*/  MUFU.EX2 R14, R84 ;  /* 0x00000054000e7308 */ /* 0x000ea20000000800 */
[----:B-----5:R-:W-:Y:S01]  /*e000*/  @!P5 FMUL R20, R20, R20 ;  /* 0x000000141414d220 */ /* 0x020fe20000400000 */
[----:B------:R-:W-:-:S02]  /*e010*/  F2FP.BF16.F32.PACK_AB R78, R107, R106 ;  /* 0x0000006a6b4e723e */ /* 0x000fc400000010ff */
[----:B------:R-:W-:Y:S02]  /*e020*/  F2FP.BF16.F32.PACK_AB R79, R109, R108 ;  /* 0x0000006c6d4f723e */ /* 0x000fe400000010ff */
[----:B------:R1:W-:Y:S01]  /*e030*/  STL [R1+0x60], R20 ;  /* 0x0000601401007387 */ /* 0x0003e20000100800 */
[----:B------:R-:W-:Y:S01]  /*e040*/  F2FP.BF16.F32.PACK_AB R80, R111, R110 ;  /* 0x0000006e6f50723e */ /* 0x000fe200000010ff */
[----:B------:R-:W5:Y:S01]  /*e050*/  MUFU.EX2 R15, R85 ;  /* 0x00000055000f7308 */ /* 0x000f620000000800 */
[----:B---3--:R-:W-:Y:S01]  /*e060*/  @!P4 FMUL R21, R21, R21 ;  /* 0x000000151515c220 */ /* 0x008fe20000400000 */
[----:B------:R-:W-:Y:S02]  /*e070*/  F2FP.BF16.F32.PACK_AB R81, R113, R112 ;  /* 0x000000707151723e */ /* 0x000fe400000010ff */
[----:B------:R-:W-:Y:S02]  /*e080*/  F2FP.BF16.F32.PACK_AB R82, R115, R114 ;  /* 0x000000727352723e */ /* 0x000fe400000010ff */
[----:B------:R1:W-:Y:S01]  /*e090*/  STL [R1+0x64], R21 ;  /* 0x0000641501007387 */ /* 0x0003e20000100800 */
[----:B------:R-:W-:Y:S01]  /*e0a0*/  F2FP.BF16.F32.PACK_AB R83, R117, R116 ;  /* 0x000000747553723e */ /* 0x000fe200000010ff */
[----:B------:R-:W3:Y:S01]  /*e0b0*/  MUFU.EX2 R12, R86 ;  /* 0x00000056000c7308 */ /* 0x000ee20000000800 */
[----:B--2---:R-:W-:Y:S01]  /*e0c0*/  @!P3 FMUL R14, R14, R14 ;  /* 0x0000000e0e0eb220 */ /* 0x004fe20000400000 */
[----:B------:R-:W-:-:S02]  /*e0d0*/  F2FP.BF16.F32.PACK_AB R84, R119, R118 ;  /* 0x000000767754723e */ /* 0x000fc400000010ff */
[----:B----4-:R-:W-:Y:S02]  /*e0e0*/  F2FP.BF16.F32.PACK_AB R46, R46, R5 ;  /* 0x000000052e2e723e */ /* 0x010fe400000010ff */
[----:B------:R1:W-:Y:S01]  /*e0f0*/  STL [R1+0x70], R14 ;  /* 0x0000700e01007387 */ /* 0x0003e20000100800 */
[----:B------:R-:W-:Y:S01]  /*e100*/  F2FP.BF16.F32.PACK_AB R47, R4, R7 ;  /* 0x00000007042f723e */ /* 0x000fe200000010ff */
[----:B------:R-:W2:Y:S01]  /*e110*/  MUFU.EX2 R13, R87 ;  /* 0x00000057000d7308 */ /* 0x000ea20000000800 */
[----:B-----5:R-:W-:Y:S01]  /*e120*/  @!P2 FMUL R15, R15, R15 ;  /* 0x0000000f0f0fa220 */ /* 0x020fe20000400000 */
[----:B------:R-:W-:Y:S02]  /*e130*/  F2FP.BF16.F32.PACK_AB R85, R121, R120 ;  /* 0x000000787955723e */ /* 0x000fe400000010ff */
[----:B------:R-:W-:Y:S02]  /*e140*/  F2FP.BF16.F32.PACK_AB R48, R6, R9 ;  /* 0x000000090630723e */ /* 0x000fe400000010ff */
[----:B------:R1:W-:Y:S01]  /*e150*/  STL [R1+0x74], R15 ;  /* 0x0000740f01007387 */ /* 0x0003e20000100800 */
[----:B------:R-:W-:Y:S01]  /*e160*/  F2FP.BF16.F32.PACK_AB R49, R8, R11 ;  /* 0x0000000b0831723e */ /* 0x000fe200000010ff */
[----:B---3--:R-:W-:Y:S01]  /*e170*/  @!P1 FMUL R12, R12, R12 ;  /* 0x0000000c0c0c9220 */ /* 0x008fe20000400000 */
[----:B------:R-:W-:-:S02]  /*e180*/  F2FP.BF16.F32.PACK_AB R86, R123, R122 ;  /* 0x0000007a7b56723e */ /* 0x000fc400000010ff */
[----:B------:R-:W-:Y:S02]  /*e190*/  F2FP.BF16.F32.PACK_AB R50, R10, R157 ;  /* 0x0000009d0a32723e */ /* 0x000fe400000010ff */
[----:B------:R1:W-:Y:S01]  /*e1a0*/  STL [R1+0x68], R12 ;  /* 0x0000680c01007387 */ /* 0x0003e20000100800 */
[----:B------:R-:W-:Y:S01]  /*e1b0*/  F2FP.BF16.F32.PACK_AB R51, R21, R20 ;  /* 0x000000141533723e */ /* 0x000fe200000010ff */
[----:B--2---:R-:W-:Y:S01]  /*e1c0*/  @!P0 FMUL R13, R13, R13 ;  /* 0x0000000d0d0d8220 */ /* 0x004fe20000400000 */
[----:B------:R-:W-:Y:S02]  /*e1d0*/  F2FP.BF16.F32.PACK_AB R87, R151, R150 ;  /* 0x000000969757723e */ /* 0x000fe400000010ff */
[----:B------:R-:W-:Y:S02]  /*e1e0*/  F2FP.BF16.F32.PACK_AB R52, R15, R14 ;  /* 0x0000000e0f34723e */ /* 0x000fe400000010ff */
[----:B------:R1:W-:Y:S01]  /*e1f0*/  STL [R1+0x6c], R13 ;  /* 0x00006c0d01007387 */ /* 0x0003e20000100800 */
[----:B------:R-:W-:Y:S01]  /*e200*/  F2FP.BF16.F32.PACK_AB R53, R13, R12 ;  /* 0x0000000c0d35723e */ /* 0x000fe200000010ff */
[----:B------:R-:W-:Y:S06]  /*e210*/  @!P6 BRA `(.L_x_233) ;  /* 0x000000000040e947 */ /* 0x000fec0003800000 */
[----:B------:R-:W-:Y:S01]  /*e220*/  MOV R2, 0x8 ;  /* 0x0000000800027802 */ /* 0x000fe20000000f00 */
[----:B------:R-:W2:Y:S01]  /*e230*/  LDCU.64 UR6, c[0x4][0xb0] ;  /* 0x01001600ff0677ac */ /* 0x000ea20008000a00 */
[----:B-1----:R-:W-:Y:S02]  /*e240*/  HFMA2 R12, -RZ, RZ, 0, 5.9604644775390625e-08 ;  /* 0x00000001ff0c7431 */ /* 0x002fe400000001ff */
[----:B------:R-:W-:Y:S01]  /*e250*/  IMAD.MOV.U32 R8, RZ, RZ, 0x1be ;  /* 0x000001beff087424 */ /* 0x000fe200078e00ff */
[----:B------:R-:W1:Y:S01]  /*e260*/  LDCU.64 UR4, c[0x4][0xb8] ;  /* 0x01001700ff0477ac */ /* 0x000e620008000a00 */
[----:B------:R-:W3:Y:S01]  /*e270*/  LDC.64 R2, c[0x4][R2] ;  /* 0x0100000002027b82 */ /* 0x000ee20000000a00 */
[----:B------:R-:W-:Y:S01]  /*e280*/  IMAD.MOV.U32 R13, RZ, RZ, RZ ;  /* 0x000000ffff0d7224 */ /* 0x000fe200078e00ff */
[----:B------:R-:W4:Y:S01]  /*e290*/  LDCU.64 UR8, c[0x4][0x20] ;  /* 0x01000400ff0877ac */ /* 0x000f220008000a00 */
[----:B--2---:R-:W-:Y:S01]  /*e2a0*/  IMAD.U32 R4, RZ, RZ, UR6 ;  /* 0x00000006ff047e24 */ /* 0x004fe2000f8e00ff */
[----:B------:R-:W-:Y:S01]  /*e2b0*/  MOV R5, UR7 ;  /* 0x0000000700057c02 */ /* 0x000fe20008000f00 */
[----:B-1----:R-:W-:Y:S01]  /*e2c0*/  IMAD.U32 R6, RZ, RZ, UR4 ;  /* 0x00000004ff067e24 */ /* 0x002fe2000f8e00ff */
[----:B------:R-:W-:Y:S01]  /*e2d0*/  MOV R7, UR5 ;  /* 0x0000000500077c02 */ /* 0x000fe20008000f00 */
[----:B----4-:R-:W-:Y:S01]  /*e2e0*/  IMAD.U32 R10, RZ, RZ, UR8 ;  /* 0x00000008ff0a7e24 */ /* 0x010fe2000f8e00ff */
[----:B------:R-:W-:-:S02]  /*e2f0*/  MOV R11, UR9 ;  /* 0x00000009000b7c02 */ /* 0x000fc40008000f00 */
[----:B------:R-:W-:-:S07]  /*e300*/  LEPC R20, `(.L_x_233) ;  /* 0x000000001014794e */ /* 0x000fce0000000000 */
[----:B---3--:R-:W-:Y:S05]  /*e310*/  CALL.ABS.NOINC R2 ;  /* 0x0000000002007343 */ /* 0x008fea0003c00000 */
.L_x_233:
[C---:B------:R-:W-:Y:S01]  /*e320*/  FSETP.NEU.AND P0, PT, R17.reuse, -INF , PT ;  /* 0xff8000001100780b */ /* 0x040fe20003f0d000 */
[----:B------:R-:W2:Y:S01]  /*e330*/  S2R R2, SR_TID.X ;  /* 0x0000000000027919 */ /* 0x000ea20000002100 */
[----:B------:R-:W-:Y:S05]  /*e340*/  WARPSYNC.ALL ;  /* 0x0000000000007948 */ /* 0x000fea0003800000 */
[----:B------:R-:W-:Y:S01]  /*e350*/  FSEL R0, R17, RZ, P0 ;  /* 0x000000ff11007208 */ /* 0x000fe20000000000 */
[----:B------:R-:W-:Y:S01]  /*e360*/  UIADD3 UR4, UPT, UPT, UR38, 0x20, URZ ;  /* 0x0000002026047890 */ /* 0x000fe2000fffe0ff */
[----:B------:R3:W-:Y:S03]  /*e370*/  STTM.x32 tmem[UR38], R56 ;  /* 0x00000038000079ed */ /* 0x0007e600082c0026 */
[----:B------:R-:W-:Y:S01]  /*e380*/  FMUL R0, R0, -UR36 ;  /* 0x8000002400007c20 */ /* 0x000fe20008400000 */
[----:B------:R-:W-:-:S03]  /*e390*/  USHF.R.U32.HI UR4, URZ, 0x15, UR4 ;  /* 0x00000015ff047899 */ /* 0x000fc60008011604 */
[--C-:B------:R-:W-:Y:S02]  /*e3a0*/  FFMA2 R88, R88.F32x2.HI_LO, UR36.F32, R0.reuse.F32 ;  /* 0x0000002458587c49 */ /* 0x100fe40009200000 */
[----:B------:R-:W-:Y:S01]  /*e3b0*/  FFMA2 R90, R90.F32x2.HI_LO, UR36.F32, R0.F32 ;  /* 0x000000245a5a7c49 */ /* 0x000fe20009200000 */
[----:B------:R-:W-:Y:S02]  /*e3c0*/  MOV R3, UR4 ;  /* 0x0000000400037c02 */ /* 0x000fe40008000f00 */
[----:B------:R-:W-:Y:S02]  /*e3d0*/  FSETP.GEU.AND P4, PT, R88, -126, PT ;  /* 0xc2fc00005800780b */ /* 0x000fe40003f8e000 */
[----:B------:R-:W-:Y:S02]  /*e3e0*/  FSETP.GEU.AND P3, PT, R89, -126, PT ;  /* 0xc2fc00005900780b */ /* 0x000fe40003f6e000 */
[----:B------:R-:W-:Y:S02]  /*e3f0*/  FSETP.GEU.AND P2, PT, R90, -126, PT ;  /* 0xc2fc00005a00780b */ /* 0x000fe40003f4e000 */
[----:B------:R-:W-:-:S07]  /*e400*/  FSETP.GEU.AND P1, PT, R91, -126, PT ;  /* 0xc2fc00005b00780b */ /* 0x000fce0003f2e000 */
[----:B------:R-:W-:Y:S02]  /*e410*/  @!P4 FMUL R88, R88, 0.5 ;  /* 0x3f0000005858c820 */ /* 0x000fe40000400000 */
[----:B------:R-:W-:Y:S02]  /*e420*/  @!P3 FMUL R89, R89, 0.5 ;  /* 0x3f0000005959b820 */ /* 0x000fe40000400000 */
[----:B------:R-:W-:Y:S02]  /*e430*/  @!P2 FMUL R90, R90, 0.5 ;  /* 0x3f0000005a5aa820 */ /* 0x000fe40000400000 */
[----:B------:R-:W-:Y:S01]  /*e440*/  @!P1 FMUL R91, R91, 0.5 ;  /* 0x3f0000005b5b9820 */ /* 0x000fe20000400000 */
[----:B---3--:R-:W3:Y:S01]  /*e450*/  MUFU.EX2 R58, R88 ;  /* 0x00000058003a7308 */ /* 0x008ee20000000800 */
[----:B--2---:R-:W-:-:S04]  /*e460*/  SHF.R.U32.HI R60, RZ, 0x5, R2 ;  /* 0x00000005ff3c7819 */ /* 0x004fc80000011602 */
[----:B------:R-:W-:-:S03]  /*e470*/  LOP3.LUT P0, RZ, R3, 0x3, R60, 0x48, !PT ;  /* 0x0000000303ff7812 */ /* 0x000fc6000780483c */
[----:B------:R-:W2:Y:S08]  /*e480*/  MUFU.EX2 R59, R89 ;  /* 0x00000059003b7308 */ /* 0x000eb00000000800 */
[----:B------:R-:W4:Y:S01]  /*e490*/  MUFU.EX2 R56, R90 ;  /* 0x0000005a00387308 */ /* 0x000f220000000800 */
[----:B---3--:R-:W-:-:S07]  /*e4a0*/  @!P4 FMUL R58, R58, R58 ;  /* 0x0000003a3a3ac220 */ /* 0x008fce0000400000 */
[----:B------:R-:W3:Y:S01]  /*e4b0*/  MUFU.EX2 R57, R91 ;  /* 0x0000005b00397308 */ /* 0x000ee20000000800 */
[----:B--2---:R-:W-:-:S05]  /*e4c0*/  @!P3 FMUL R59, R59, R59 ;  /* 0x0000003b3b3bb220 */ /* 0x004fca0000400000 */
[----:B------:R-:W-:Y:S01]  /*e4d0*/  F2FP.BF16.F32.PACK_AB R54, R59, R58 ;  /* 0x0000003a3b36723e */ /* 0x000fe200000010ff */
[----:B----4-:R-:W-:Y:S01]  /*e4e0*/  @!P2 FMUL R56, R56, R56 ;  /* 0x000000383838a220 */ /* 0x010fe20000400000 */
[----:B---3--:R-:W-:-:S05]  /*e4f0*/  @!P1 FMUL R57, R57, R57 ;  /* 0x0000003939399220 */ /* 0x008fca0000400000 */
[----:B------:R-:W-:Y:S01]  /*e500*/  F2FP.BF16.F32.PACK_AB R55, R57, R56 ;  /* 0x000000383937723e */ /* 0x000fe200000010ff */
[----:B------:R-:W-:Y:S06]  /*e510*/  @!P0 BRA `(.L_x_234) ;  /* 0x0000000000408947 */ /* 0x000fec0003800000 */
[----:B-1----:R-:W-:Y:S01]  /*e520*/  MOV R14, 0x8 ;  /* 0x00000008000e7802 */ /* 0x002fe20000000f00 */
[----:B------:R-:W1:Y:S01]  /*e530*/  LDCU.64 UR8, c[0x4][0xb0] ;  /* 0x01001600ff0877ac */ /* 0x000e620008000a00 */
[----:B------:R-:W-:Y:S02]  /*e540*/  HFMA2 R12, -RZ, RZ, 0, 5.9604644775390625e-08 ;  /* 0x00000001ff0c7431 */ /* 0x000fe400000001ff */
[----:B------:R-:W-:Y:S01]  /*e550*/  IMAD.MOV.U32 R8, RZ, RZ, 0x1be ;  /* 0x000001beff087424 */ /* 0x000fe200078e00ff */
[----:B------:R-:W2:Y:S01]  /*e560*/  LDCU.64 UR6, c[0x4][0xb8] ;  /* 0x01001700ff0677ac */ /* 0x000ea20008000a00 */
[----:B------:R-:W3:Y:S01]  /*e570*/  LDC.64 R14, c[0x4][R14] ;  /* 0x010000000e0e7b82 */ /* 0x000ee20000000a00 */
[----:B------:R-:W-:Y:S01]  /*e580*/  IMAD.MOV.U32 R13, RZ, RZ, RZ ;  /* 0x000000ffff0d7224 */ /* 0x000fe200078e00ff */
[----:B------:R-:W4:Y:S01]  /*e590*/  LDCU.64 UR4, c[0x4][0x20] ;  /* 0x01000400ff0477ac */ /* 0x000f220008000a00 */
[----:B-1----:R-:W-:Y:S01]  /*e5a0*/  IMAD.U32 R4, RZ, RZ, UR8 ;  /* 0x00000008ff047e24 */ /* 0x002fe2000f8e00ff */
[----:B------:R-:W-:Y:S01]  /*e5b0*/  MOV R5, UR9 ;  /* 0x0000000900057c02 */ /* 0x000fe20008000f00 */
[----:B--2---:R-:W-:Y:S01]  /*e5c0*/  IMAD.U32 R6, RZ, RZ, UR6 ;  /* 0x00000006ff067e24 */ /* 0x004fe2000f8e00ff */
[----:B------:R-:W-:Y:S01]  /*e5d0*/  MOV R7, UR7 ;  /* 0x0000000700077c02 */ /* 0x000fe20008000f00 */
[----:B----4-:R-:W-:Y:S01]  /*e5e0*/  IMAD.U32 R10, RZ, RZ, UR4 ;  /* 0x00000004ff0a7e24 */ /* 0x010fe2000f8e00ff */
[----:B------:R-:W-:-:S02]  /*e5f0*/  MOV R11, UR5 ;  /* 0x00000005000b7c02 */ /* 0x000fc40008000f00 */
[----:B------:R-:W-:-:S07]  /*e600*/  LEPC R20, `(.L_x_234) ;  /* 0x000000001014794e */ /* 0x000fce0000000000 */
[----:B---3--:R-:W-:Y:S05]  /*e610*/  CALL.ABS.NOINC R14 ;  /* 0x000000000e007343 */ /* 0x008fea0003c00000 */
.L_x_234:
[----:B------:R-:W-:-:S04]  /*e620*/  UISETP.NE.AND UP0, UPT, UR50, URZ, UPT ;  /* 0x000000ff3200728c */ /* 0x000fc8000bf05270 */
[----:B------:R-:W-:-:S06]  /*e630*/  USEL UR4, UR42, UR41, UP0 ;  /* 0x000000292a047287 */ /* 0x000fcc0008000000 */
[----:B------:R-:W-:Y:S01]  /*e640*/  MOV R0, UR4 ;  /* 0x0000000400007c02 */ /* 0x000fe20008000f00 */
[----:B------:R-:W-:Y:S05]  /*e650*/  WARPSYNC.ALL ;  /* 0x0000000000007948 */ /* 0x000fea0003800000 */
[----:B------:R-:W-:Y:S01]  /*e660*/  ISETP.GT.U32.AND P1, PT, R0, 0x1, PT ;  /* 0x000000010000780c */ /* 0x000fe20003f24070 */
[----:B------:R2:W-:Y:S01]  /*e670*/  STTM.x32 tmem[UR38+0x20], R24 ;  /* 0x00002018000079ed */ /* 0x0005e200082c0026 */
[----:B------:R-:W3:Y:S11]  /*e680*/  FENCE.VIEW.ASYNC.T ;  /* 0x00000000000073c6 */ /* 0x000ef60000000200 */
[----:B------:R-:W-:Y:S05]  /*e690*/  @P1 BRA `(.L_x_235) ;  /* 0x0000000000081947 */ /* 0x000fea0003800000 */
[----:B------:R-:W-:Y:S05]  /*e6a0*/  BPT.TRAP 0x1 ;  /* 0x000000040000795c */ /* 0x000fea0000300000 */
[----:B------:R-:W-:Y:S05]  /*e6b0*/  BPT.TRAP 0x1 ;  /* 0x000000040000795c */ /* 0x000fea0000300000 */
.L_x_235:
[----:B------:R-:W4:Y:S01]  /*e6c0*/  S2UR UR5, SR_CgaCtaId ;  /* 0x00000000000579c3 */ /* 0x000f220000008800 */
[----:B------:R-:W-:Y:S01]  /*e6d0*/  UISETP.NE.AND UP0, UPT, UR50, URZ, UPT ;  /* 0x000000ff3200728c */ /* 0x000fe2000bf05270 */
[----:B------:R-:W-:-:S03]  /*e6e0*/  UMOV UR4, 0x400 ;  /* 0x0000040000047882 */ /* 0x000fc60000000000 */
[----:B------:R-:W-:-:S04]  /*e6f0*/  USEL UR38, UR43, UR44, UP0 ;  /* 0x0000002c2b267287 */ /* 0x000fc80008000000 */
[----:B------:R-:W-:Y:S02]  /*e700*/  ULOP3.LUT UR38, UR38, 0x1, URZ, 0x3c, !UPT ;  /* 0x0000000126267892 */ /* 0x000fe4000f8e3cff */
[----:B----4-:R-:W-:-:S04]  /*e710*/  ULEA UR4, UR5, UR4, 0x18 ;  /* 0x0000000405047291 */ /* 0x010fc8000f8ec0ff */
[----:B------:R-:W-:Y:S02]  /*e720*/  UIADD3 UR6, UPT, UPT, UR4, 0xa068, URZ ;  /* 0x0000a06804067890 */ /* 0x000fe4000fffe0ff */
[----:B------:R-:W-:Y:S02]  /*e730*/  @UP0 UIADD3 UR6, UPT, UPT, UR4, 0xa058, URZ ;  /* 0x0000a05804060890 */ /* 0x000fe4000fffe0ff */
[----:B------:R-:W-:Y:S02]  /*e740*/  UISETP.NE.AND UP0, UPT, UR40, URZ, UPT ;  /* 0x000000ff2800728c */ /* 0x000fe4000bf05270 */
[----:B------:R-:W-:-:S09]  /*e750*/  UPRMT UR6, UR5, 0x654, UR6 ;  /* 0x0000065405067896 */ /* 0x000fd20008000006 */
[----:B---3--:R-:W-:Y:S01]  /*e760*/  SYNCS.ARRIVE.TRANS64.RED.A1T0 RZ, [UR6], RZ ;  /* 0x000000ffffff79a7 */ /* 0x008fe20008100406 */
[----:B------:R-:W-:Y:S05]  /*e770*/  BRA.U UP0, `(.L_x_236) ;  /* 0x0000000100047547 */ /* 0x000fea000b800000 */
[----:B------:R-:W-:Y:S05]  /*e780*/  BPT.TRAP 0x1 ;  /* 0x000000040000795c */ /* 0x000fea0000300000 */
.L_x_236:
[----:B------:R-:W-:Y:S01]  /*e790*/  UISETP.NE.AND UP0, UPT, UR50, URZ, UPT ;  /* 0x000000ff3200728c */ /* 0x000fe2000bf05270 */
[----:B------:R-:W-:Y:S01]  /*e7a0*/  MOV R0, UR37 ;  /* 0x0000002500007c02 */ /* 0x000fe20008000f00 */
[----:B------:R-:W-:Y:S01]  /*e7b0*/  UIADD3 UR5, UPT, UPT, UR4, 0xa078, URZ ;  /* 0x0000a07804057890 */ /* 0x000fe2000fffe0ff */
[----:B------:R-:W-:Y:S01]  /*e7c0*/  FADD2 R22, R22.F32x2.HI_LO, RZ.F32 ;  /* 0x000000ff1616724b */ /* 0x000fe20000200000 */
[----:B------:R-:W-:Y:S01]  /*e7d0*/  FSETP.NEU.AND P0, PT, R17, -INF , PT ;  /* 0xff8000001100780b */ /* 0x000fe20003f0d000 */
[----:B------:R-:W-:Y:S01]  /*e7e0*/  FADD2 R124, R124.F32x2.HI_LO, RZ.F32 ;  /* 0x000000ff7c7c724b */ /* 0x000fe20000200000 */
[----:B------:R-:W-:Y:S01]  /*e7f0*/  SHF.L.U32 R0, R0, 0x1f, RZ ;  /* 0x0000001f00007819 */ /* 0x000fe200000006ff */
[----:B------:R-:W-:Y:S01]  /*e800*/  FADD2 R22, R22.F32x2.HI_LO, R130.F32x2.HI_LO ;  /* 0x000000821616724b */ /* 0x000fe20000000000 */
[----:B------:R-:W-:Y:S01]  /*e810*/  FSEL R3, R17, RZ, P0 ;  /* 0x000000ff11037208 */ /* 0x000fe20000000000 */
[----:B------:R-:W-:Y:S02]  /*e820*/  FADD2 R126, R126.F32x2.HI_LO, RZ.F32 ;  /* 0x000000ff7e7e724b */ /* 0x000fe40000200000 */
[----:B------:R-:W-:Y:S01]  /*e830*/  @!UP0 UIADD3 UR5, UPT, UPT, UR4, 0xa088, URZ ;  /* 0x0000a08804058890 */ /* 0x000fe2000fffe0ff */
[----:B------:R-:W-:Y:S01]  /*e840*/  FADD2 R124, R124.F32x2.HI_LO, R132.F32x2.HI_LO ;  /* 0x000000847c7c724b */ /* 0x000fe20000000000 */
[----:B------:R-:W-:Y:S01]  /*e850*/  FSETP.NEU.AND P0, PT, R156, R3, PT ;  /* 0x000000039c00720b */ /* 0x000fe20003f0d000 */
[----:B------:R-:W-:-:S02]  /*e860*/  FADD2 R126, R126.F32x2.HI_LO, R134.F32x2.HI_LO ;  /* 0x000000867e7e724b */ /* 0x000fc40000000000 */
[----:B------:R-:W-:Y:S02]  /*e870*/  FADD2 R22, R22.F32x2.HI_LO, R138.F32x2.HI_LO ;  /* 0x0000008a1616724b */ /* 0x000fe40000000000 */
[----:B------:R-:W-:Y:S02]  /*e880*/  FADD2 R124, R124.F32x2.HI_LO, R140.F32x2.HI_LO ;  /* 0x0000008c7c7c724b */ /* 0x000fe40000000000 */
[----:B------:R-:W3:Y:S01]  /*e890*/  SYNCS.PHASECHK.TRANS64.TRYWAIT P2, [UR5], R0 ;  /* 0x00000000ff0075a7 */ /* 0x000ee20008041105 */
[----:B------:R-:W-:Y:S02]  /*e8a0*/  FADD2 R126, R126.F32x2.HI_LO, R142.F32x2.HI_LO ;  /* 0x0000008e7e7e724b */ /* 0x000fe40000000000 */
[----:B------:R-:W-:Y:S02]  /*e8b0*/  FADD2 R22, R22.F32x2.HI_LO, R146.F32x2.HI_LO ;  /* 0x000000921616724b */ /* 0x000fe40000000000 */
[----:B------:R-:W-:Y:S02]  /*e8c0*/  FADD2 R124, R124.F32x2.HI_LO, R148.F32x2.HI_LO ;  /* 0x000000947c7c724b */ /* 0x000fe40000000000 */
[----:B------:R-:W-:-:S02]  /*e8d0*/  FADD2 R126, R126.F32x2.HI_LO, R92.F32x2.HI_LO ;  /* 0x0000005c7e7e724b */ /* 0x000fc40000000000 */
[----:B------:R-:W-:Y:S02]  /*e8e0*/  FADD2 R22, R22.F32x2.HI_LO, R96.F32x2.HI_LO ;  /* 0x000000601616724b */ /* 0x000fe40000000000 */
[----:B------:R-:W-:Y:S02]  /*e8f0*/  FADD2 R124, R124.F32x2.HI_LO, R98.F32x2.HI_LO ;  /* 0x000000627c7c724b */ /* 0x000fe40000000000 */
[----:B------:R-:W-:Y:S02]  /*e900*/  FADD2 R126, R126.F32x2.HI_LO, R100.F32x2.HI_LO ;  /* 0x000000647e7e724b */ /* 0x000fe40000000000 */
[----:B------:R-:W-:Y:S01]  /*e910*/  FADD2 R22, R22.F32x2.HI_LO, R104.F32x2.HI_LO ;  /* 0x000000681616724b */ /* 0x000fe20000000000 */
[----:B---3--:R-:W-:Y:S06]  /*e920*/  @!P2 BRA `(.L_x_237) ;  /* 0x0000003c0014a947 */ /* 0x008fec0003800000 */
.L_x_387:
[----:B------:R-:W-:Y:S01]  /*e930*/  BSSY.RECONVERGENT B0, `(.L_x_238) ;  /* 0x000000a000007945 */ /* 0x000fe20003800200 */
[----:B---3--:R-:W-:-:S03]  /*e940*/  MOV R5, 0x3f000000 ;  /* 0x3f00000000057802 */ /* 0x008fc60000000f00 */
[----:B------:R-:W-:Y:S05]  /*e950*/  @!P0 BRA `(.L_x_239) ;  /* 0x00000000001c8947 */ /* 0x000fea0003800000 */
[----:B------:R-:W-:-:S04]  /*e960*/  FADD R0, -R3, R156 ;  /* 0x0000009c03007221 */ /* 0x000fc80000000100 */
[----:B------:R-:W-:-:S05]  /*e970*/  FMUL R0, R0, UR36 ;  /* 0x0000002400007c20 */ /* 0x000fca0008400000 */
[----:B------:R-:W-:-:S13]  /*e980*/  FSETP.GEU.AND P0, PT, R0, -126, PT ;  /* 0xc2fc00000000780b */ /* 0x000fda0003f0e000 */
[----:B------:R-:W-:-:S04]  /*e990*/  @!P0 FMUL R0, R0, 0.5 ;  /* 0x3f00000000008820 */ /* 0x000fc80000400000 */
[----:B------:R-:W3:Y:S02]  /*e9a0*/  MUFU.EX2 R5, R0 ;  /* 0x0000000000057308 */ /* 0x000ee40000000800 */
[----:B---3--:R-:W-:-:S04]  /*e9b0*/  @!P0 FMUL R5, R5, R5 ;  /* 0x0000000505058220 */ /* 0x008fc80000400000 */
[----:B------:R-:W-:Y:S02]  /*e9c0*/  FMUL R5, R5, 0.5 ;  /* 0x3f00000005057820 */ /* 0x000fe40000400000 */
.L_x_239:
[----:B------:R-:W-:Y:S05]  /*e9d0*/  BSYNC.RECONVERGENT B0 ;  /* 0x0000000000007941 */ /* 0x000fea0003800200 */
.L_x_238:
[----:B--2---:R-:W2:Y:S04]  /*e9e0*/  LDL.LU.64 R34, [R1+0x18] ;  /* 0x0000180001227983 */ /* 0x004ea80000300a00 */
[----:B------:R-:W3:Y:S04]  /*e9f0*/  LDL.LU.64 R32, [R1+0x20] ;  /* 0x0000200001207983 */ /* 0x000ee80000300a00 */
[----:B------:R-:W4:Y:S04]  /*ea00*/  LDL.LU.64 R30, [R1+0x30] ;  /* 0x00003000011e7983 */ /* 0x000f280000300a00 */
[----:B------:R-:W5:Y:S04]  /*ea10*/  LDL.LU.64 R28, [R1+0x38] ;  /* 0x00003800011c7983 */ /* 0x000f680000300a00 */
[----:B------:R-:W5:Y:S04]  /*ea20*/  LDL.LU.64 R26, [R1+0x40] ;  /* 0x00004000011a7983 */ /* 0x000f680000300a00 */
[----:B-1----:R-:W5:Y:S04]  /*ea30*/  LDL.LU.64 R14, [R1+0x28] ;  /* 0x00002800010e7983 */ /* 0x002f680000300a00 */
[----:B------:R-:W5:Y:S04]  /*ea40*/  LDL.LU.64 R24, [R1+0x50] ;  /* 0x0000500001187983 */ /* 0x000f680000300a00 */
[----:B------:R-:W5:Y:S04]  /*ea50*/  LDL.LU.64 R20, [R1+0x58] ;  /* 0x0000580001147983 */ /* 0x000f680000300a00 */
[----:B------:R-:W5:Y:S04]  /*ea60*/  LDL.LU.64 R12, [R1+0x60] ;  /* 0x00006000010c7983 */ /* 0x000f680000300a00 */
[----:B------:R-:W5:Y:S04]  /*ea70*/  LDL.LU.64 R8, [R1+0x48] ;  /* 0x0000480001087983 */ /* 0x000f680000300a00 */
[----:B------:R-:W5:Y:S04]  /*ea80*/  LDL.LU.64 R10, [R1+0x68] ;  /* 0x00006800010a7983 */ /* 0x000f680000300a00 */
[----:B------:R-:W5:Y:S01]  /*ea90*/  LDL.LU.64 R6, [R1+0x70] ;  /* 0x0000700001067983 */ /* 0x000f620000300a00 */
[----:B------:R-:W-:-:S04]  /*eaa0*/  FMUL R16, R5, R16 ;  /* 0x0000001005107220 */ /* 0x000fc80000400000 */
[----:B------:R-:W-:-:S04]  /*eab0*/  FADD2 R18, R16.F32, R18.F32x2.HI_LO ;  /* 0x000000121012724b */ /* 0x000fc80000040000 */
[----:B------:R-:W-:-:S04]  /*eac0*/  FADD2 R18, R18.F32x2.HI_LO, R128.F32x2.HI_LO ;  /* 0x000000801212724b */ /* 0x000fc80000000000 */
[----:B------:R-:W-:-:S04]  /*ead0*/  FADD2 R18, R18.F32x2.HI_LO, R136.F32x2.HI_LO ;  /* 0x000000881212724b */ /* 0x000fc80000000000 */
[----:B------:R-:W-:-:S04]  /*eae0*/  FADD2 R18, R18.F32x2.HI_LO, R144.F32x2.HI_LO ;  /* 0x000000901212724b */ /* 0x000fc80000000000 */
[----:B------:R-:W-:Y:S02]  /*eaf0*/  FADD2 R18, R18.F32x2.HI_LO, R94.F32x2.HI_LO ;  /* 0x0000005e1212724b */ /* 0x000fe40000000000 */
[----:B------:R-:W-:Y:S02]  /*eb00*/  FADD2 R124, R124.F32x2.HI_LO, R106.F32x2.HI_LO ;  /* 0x0000006a7c7c724b */ /* 0x000fe40000000000 */
[----:B------:R-:W-:Y:S02]  /*eb10*/  FADD2 R126, R126.F32x2.HI_LO, R108.F32x2.HI_LO ;  /* 0x0000006c7e7e724b */ /* 0x000fe40000000000 */
[----:B------:R-:W-:Y:S02]  /*eb20*/  FADD2 R18, R18.F32x2.HI_LO, R102.F32x2.HI_LO ;  /* 0x000000661212724b */ /* 0x000fe40000000000 */
[----:B------:R-:W-:Y:S02]  /*eb30*/  FADD2 R22, R22.F32x2.HI_LO, R112.F32x2.HI_LO ;  /* 0x000000701616724b */ /* 0x000fe40000000000 */
[----:B------:R-:W-:-:S02]  /*eb40*/  FADD2 R124, R124.F32x2.HI_LO, R114.F32x2.HI_LO ;  /* 0x000000727c7c724b */ /* 0x000fc40000000000 */
        /* <DEDUP_REMOVED lines=23> */
[----:B------:R-:W-:Y:S01]  /*ecc0*/  FADD2 R18, R18.F32x2.HI_LO, R186.F32x2.HI_LO ;  /* 0x000000ba1212724b */ /* 0x000fe20000000000 */
[----:B------:R-:W-:Y:S01]  /*ecd0*/  UISETP.NE.AND UP0, UPT, UR45, URZ, UPT ;  /* 0x000000ff2d00728c */ /* 0x000fe2000bf05270 */
[----:B--2---:R-:W-:-:S02]  /*ece0*/  FADD2 R124, R124.F32x2.HI_LO, R34.F32x2.HI_LO ;  /* 0x000000227c7c724b */ /* 0x004fc40000000000 */
[----:B---3--:R-:W-:Y:S02]  /*ecf0*/  FADD2 R126, R126.F32x2.HI_LO, R32.F32x2.HI_LO ;  /* 0x000000207e7e724b */ /* 0x008fe40000000000 */
[----:B----4-:R-:W-:Y:S02]  /*ed00*/  FADD2 R22, R22.F32x2.HI_LO, R30.F32x2.HI_LO ;  /* 0x0000001e1616724b */ /* 0x010fe40000000000 */
[----:B-----5:R-:W-:Y:S02]  /*ed10*/  FADD2 R124, R124.F32x2.HI_LO, R28.F32x2.HI_LO ;  /* 0x0000001c7c7c724b */ /* 0x020fe40000000000 */
        /* <DEDUP_REMOVED lines=11> */
[----:B------:R-:W-:-:S04]  /*edd0*/  FADD2 R18, R18.F32x2.HI_LO, R22.F32x2.HI_LO ;  /* 0x000000161212724b */ /* 0x000fc80000000000 */
[----:B------:R-:W-:-:S04]  /*ede0*/  FADD2 R18, R18.F32x2.HI_LO, R124.F32x2.HI_LO ;  /* 0x0000007c1212724b */ /* 0x000fc80000000000 */
[----:B------:R-:W-:Y:S01]  /*edf0*/  FADD R16, R18, R19 ;  /* 0x0000001312107221 */ /* 0x000fe20000000000 */
[----:B------:R-:W-:Y:S06]  /*ee00*/  BRA.U UP0, `(.L_x_240) ;  /* 0x0000000100907547 */ /* 0x000fec000b800000 */
[----:B------:R-:W-:Y:S05]  /*ee10*/  @P1 BRA `(.L_x_241) ;  /* 0x0000000000041947 */ /* 0x000fea0003800000 */
[----:B------:R-:W-:Y:S05]  /*ee20*/  BPT.TRAP 0x1 ;  /* 0x000000040000795c */ /* 0x000fea0000300000 */
.L_x_241:
[----:B------:R-:W-:Y:S01]  /*ee30*/  UISETP.NE.AND UP0, UPT, UR50, URZ, UPT ;  /* 0x000000ff3200728c */ /* 0x000fe2000bf05270 */
[----:B------:R-:W-:Y:S01]  /*ee40*/  IMAD.U32 R0, RZ, RZ, UR38 ;  /* 0x00000026ff007e24 */ /* 0x000fe2000f8e00ff */
[----:B------:R-:W-:Y:S01]  /*ee50*/  UIADD3 UR5, UPT, UPT, UR4, 0xa060, URZ ;  /* 0x0000a06004057890 */ /* 0x000fe2000fffe0ff */
[----:B------:R-:W-:Y:S01]  /*ee60*/  IMAD.U32 R2, R2, 0x10000, RZ ;  /* 0x0001000002027824 */ /* 0x000fe200078e00ff */
[----:B------:R-:W-:Y:S02]  /*ee70*/  LOP3.LUT R60, R60, 0x3, RZ, 0xc0, !PT ;  /* 0x000000033c3c7812 */ /* 0x000fe400078ec0ff */
[----:B------:R-:W-:Y:S02]  /*ee80*/  SHF.L.U32 R0, R0, 0x1f, RZ ;  /* 0x0000001f00007819 */ /* 0x000fe400000006ff */
[----:B------:R-:W-:-:S03]  /*ee90*/  LOP3.LUT R2, R2, 0x600000, RZ, 0xc0, !PT ;  /* 0x0060000002027812 */ /* 0x000fc600078ec0ff */
[----:B------:R-:W-:Y:S01]  /*eea0*/  @UP0 UIADD3 UR5, UPT, UPT, UR4, 0xa050, URZ ;  /* 0x0000a05004050890 */ /* 0x000fe2000fffe0ff */
[----:B------:R-:W-:Y:S01]  /*eeb0*/  SHF.R.U32.HI R3, RZ, 0x15, R2 ;  /* 0x00000015ff037819 */ /* 0x000fe20000011602 */
[----:B------:R-:W-:-:S03]  /*eec0*/  USEL UR4, URZ, 0x80, UP0 ;  /* 0x00000080ff047887 */ /* 0x000fc60008000000 */
[----:B------:R-:W-:-:S03]  /*eed0*/  ISETP.NE.AND P0, PT, R60, R3, PT ;  /* 0x000000033c00720c */ /* 0x000fc60003f05270 */
[----:B------:R-:W-:Y:S01]  /*eee0*/  LOP3.LUT R2, R2, UR4, RZ, 0xfc, !PT ;  /* 0x0000000402027c12 */ /* 0x000fe2000f8efcff */
[----:B------:R-:W1:Y:S02]  /*eef0*/  SYNCS.PHASECHK.TRANS64.TRYWAIT P1, [UR5], R0 ;  /* 0x00000000ff0075a7 */ /* 0x000e640008021105 */
[----:B-1----:R-:W-:Y:S07]  /*ef00*/  @!P1 BRA `(.L_x_242) ;  /* 0x0000003400b49947 */ /* 0x002fee0003800000 */
.L_x_389:
        /* <DEDUP_REMOVED lines=17> */
.L_x_243:
[----:B------:R-:W-:Y:S05]  /*f020*/  WARPSYNC.ALL ;  /* 0x0000000000007948 */ /* 0x000fea0003800000 */
[----:B------:R-:W-:-:S13]  /*f030*/  R2UR UR4, R2 ;  /* 0x00000000020472ca */ /* 0x000fda00000e0000 */
[----:B------:R2:W-:Y:S02]  /*f040*/  STTM.x2 tmem[UR4], R16 ;  /* 0x00000010000079ed */ /* 0x0005e400080c0004 */
.L_x_240:
[----:B------:R-:W-:Y:S01]  /*f050*/  UISETP.NE.AND UP0, UPT, UR50, URZ, UPT ;  /* 0x000000ff3200728c */ /* 0x000fe2000bf05270 */
[----:B------:R-:W-:Y:S01]  /*f060*/  MOV R156, R17 ;  /* 0x00000011009c7202 */ /* 0x000fe20000000f00 */
[----:B------:R-:W-:Y:S02]  /*f070*/  UIADD3 UR5, UPT, UPT, UR45, 0x1, URZ ;  /* 0x000000012d057890 */ /* 0x000fe4000fffe0ff */
[----:B------:R-:W-:Y:S02]  /*f080*/  USEL UR44, UR44, UR38, UP0 ;  /* 0x000000262c2c7287 */ /* 0x000fe40008000000 */
[----:B------:R-:W-:Y:S02]  /*f090*/  USEL UR43, UR38, UR43, UP0 ;  /* 0x0000002b262b7287 */ /* 0x000fe40008000000 */
[----:B------:R-:W-:Y:S02]  /*f0a0*/  UISETP.GT.AND UP0, UPT, UR5, 0x1, UPT ;  /* 0x000000010500788c */ /* 0x000fe4000bf04270 */
[----:B------:R-:W-:-:S02]  /*f0b0*/  UIADD3 UR4, UPT, UPT, UR45, -0x1, URZ ;  /* 0xffffffff2d047890 */ /* 0x000fc4000fffe0ff */
[----:B------:R-:W-:-:S05]  /*f0c0*/  ULOP3.LUT UR49, UR49, 0x1, URZ, 0x3c, !UPT ;  /* 0x0000000131317892 */ /* 0x000fca000f8e3cff */
[----:B------:R-:W-:Y:S01]  /*f0d0*/  UMOV UR45, UR4 ;  /* 0x00000004002d7c82 */ /* 0x000fe20008000000 */
[----:B------:R-:W-:Y:S06]  /*f0e0*/  BRA.U UP0, `(.L_x_244) ;  /* 0xffffffb9009c7547 */ /* 0x000fec000b83ffff */
.L_x_223:
[----:B------:R-:W-:-:S09]  /*f0f0*/  UISETP.NE.AND UP0, UPT, UR40, URZ, UPT ;  /* 0x000000ff2800728c */ /* 0x000fd2000bf05270 */
[----:B------:R-:W-:Y:S05]  /*f100*/  BRA.U UP0, `(.L_x_245) ;  /* 0x0000000100047547 */ /* 0x000fea000b800000 */
[----:B------:R-:W-:Y:S05]  /*f110*/  BPT.TRAP 0x1 ;  /* 0x000000040000795c */ /* 0x000fea0000300000 */
.L_x_245:
[----:B------:R-:W3:Y:S01]  /*f120*/  S2UR UR6, SR_CgaCtaId ;  /* 0x00000000000679c3 */ /* 0x000ee20000008800 */
[----:B------:R-:W-:Y:S01]  /*f130*/  UISETP.NE.AND UP1, UPT, UR50, URZ, UPT ;  /* 0x000000ff3200728c */ /* 0x000fe2000bf25270 */
[----:B------:R-:W-:Y:S02]  /*f140*/  UMOV UR5, 0x400 ;  /* 0x0000040000057882 */ /* 0x000fe40000000000 */
[----:B---3--:R-:W-:-:S04]  /*f150*/  ULEA UR5, UR6, UR5, 0x18 ;  /* 0x0000000506057291 */ /* 0x008fc8000f8ec0ff */
[----:B------:R-:W-:-:S04]  /*f160*/  UIADD3 UR4, UPT, UPT, UR5, 0xa080, URZ ;  /* 0x0000a08005047890 */ /* 0x000fc8000fffe0ff */
[----:B------:R-:W-:-:S09]  /*f170*/  @UP1 UIADD3 UR4, UPT, UPT, UR5, 0xa070, URZ ;  /* 0x0000a07005041890 */ /* 0x000fd2000fffe0ff */
[----:B------:R-:W-:Y:S01]  /*f180*/  SYNCS.ARRIVE.TRANS64.A1T0 RZ, [UR4], RZ ;  /* 0x000000ffffff79a7 */ /* 0x000fe20008100004 */
[----:B------:R-:W-:Y:S01]  /*f190*/  USEL UR4, UR48, UR47, UP1 ;  /* 0x0000002f30047287 */ /* 0x000fe20008800000 */
[----:B------:R-:W-:Y:S11]  /*f1a0*/  BRA.U UP0, `(.L_x_246) ;  /* 0x0000000100047547 */ /* 0x000ff6000b800000 */
[----:B------:R-:W-:Y:S05]  /*f1b0*/  BPT.TRAP 0x1 ;  /* 0x000000040000795c */ /* 0x000fea0000300000 */
.L_x_246:
[----:B------:R-:W-:Y:S02]  /*f1c0*/  UISETP.NE.AND UP0, UPT, UR50, URZ, UPT ;  /* 0x000000ff3200728c */ /* 0x000fe4000bf05270 */
[----:B------:R-:W-:Y:S02]  /*f1d0*/  ULOP3.LUT UR4, UR4, 0x1, URZ, 0x3c, !UPT ;  /* 0x0000000104047892 */ /* 0x000fe4000f8e3cff */
[----:B------:R-:W-:-:S04]  /*f1e0*/  UIADD3 UR7, UPT, UPT, UR5, 0xa088, URZ ;  /* 0x0000a08805077890 */ /* 0x000fc8000fffe0ff */
[----:B-1----:R-:W-:-:S03]  /*f1f0*/  MOV R3, UR4 ;  /* 0x0000000400037c02 */ /* 0x002fc60008000f00 */
[----:B------:R-:W-:Y:S01]  /*f200*/  @UP0 UIADD3 UR7, UPT, UPT, UR5, 0xa078, URZ ;  /* 0x0000a07805070890 */ /* 0x000fe2000fffe0ff */
[----:B------:R-:W-:-:S08]  /*f210*/  SHF.L.U32 R3, R3, 0x1f, RZ ;  /* 0x0000001f03037819 */ /* 0x000fd000000006ff */
[----:B------:R-:W1:Y:S02]  /*f220*/  SYNCS.PHASECHK.TRANS64.TRYWAIT P0, [UR7], R3 ;  /* 0x00000003ff0075a7 */ /* 0x000e640008001107 */
[----:B-1----:R-:W-:Y:S05]  /*f230*/  @!P0 BRA `(.L_x_247) ;  /* 0x0000003400008947 */ /* 0x002fea0003800000 */
.L_x_391:
[----:B------:R-:W-:-:S04]  /*f240*/  UISETP.NE.AND UP0, UPT, UR50, URZ, UPT ;  /* 0x000000ff3200728c */ /* 0x000fc8000bf05270 */
[----:B------:R-:W-:-:S04]  /*f250*/  USEL UR41, UR42, UR41, UP0 ;  /* 0x000000292a297287 */ /* 0x000fc80008000000 */
[----:B------:R-:W-:-:S09]  /*f260*/  UISETP.GT.U32.AND UP0, UPT, UR41, 0x1, UPT ;  /* 0x000000012900788c */ /* 0x000fd2000bf04070 */
[----:B------:R-:W-:Y:S05]  /*f270*/  BRA.U UP0, `(.L_x_248) ;  /* 0x0000000100087547 */ /* 0x000fea000b800000 */
[----:B------:R-:W-:Y:S05]  /*f280*/  BPT.TRAP 0x1 ;  /* 0x000000040000795c */ /* 0x000fea0000300000 */
[----:B------:R-:W-:Y:S05]  /*f290*/  BPT.TRAP 0x1 ;  /* 0x000000040000795c */ /* 0x000fea0000300000 */
.L_x_248:
[----:B------:R-:W-:Y:S02]  /*f2a0*/  UISETP.NE.AND UP0, UPT, UR50, URZ, UPT ;  /* 0x000000ff3200728c */ /* 0x000fe4000bf05270 */
[----:B------:R-:W-:-:S09]  /*f2b0*/  UIADD3 UR4, UPT, UPT, UR5, 0xa068, URZ ;  /* 0x0000a06805047890 */ /* 0x000fd2000fffe0ff */
[----:B------:R-:W-:-:S04]  /*f2c0*/  @UP0 UIADD3 UR4, UPT, UPT, UR5, 0xa058, URZ ;  /* 0x0000a05805040890 */ /* 0x000fc8000fffe0ff */
[----:B------:R-:W-:-:S09]  /*f2d0*/  UPRMT UR4, UR6, 0x654, UR4 ;  /* 0x0000065406047896 */ /* 0x000fd20008000004 */
[----:B------:R-:W-:Y:S01]  /*f2e0*/  SYNCS.ARRIVE.TRANS64.RED.A1T0 RZ, [UR4], RZ ;  /* 0x000000ffffff79a7 */ /* 0x000fe20008100404 */
[----:B------:R-:W-:Y:S05]  /*f2f0*/  EXIT ;  /* 0x000000000000794d */ /* 0x000fea0003800000 */
.L_x_26:
[----:B------:R-:W-:-:S05]  /*f300*/  IMAD.MOV.U32 R3, RZ, RZ, -0x4 ;  /* 0xfffffffcff037424 */ /* 0x000fca00078e00ff */
[----:B------:R-:W-:-:S05]  /*f310*/  VIADDMNMX.U32 R0, R2, R3, 0x2, PT ;  /* 0x0000000202007446 */ /* 0x000fca0003800003 */
[----:B------:R-:W-:-:S04]  /*f320*/  IMAD.SHL.U32 R0, R0, 0x4, RZ ;  /* 0x0000000400007824 */ /* 0x000fc800078e00ff */
[----:B------:R-:W1:Y:S02]  /*f330*/  LDC R2, c[0x2][R0] ;  /* 0x0080000000027b82 */ /* 0x000e640000000800 */
[----:B-1----:R-:W-:-:S04]  /*f340*/  SHF.R.S32.HI R3, RZ, 0x1f, R2 ;  /* 0x0000001fff037819 */ /* 0x002fc80000011402 */
.L_x_436:
[----:B------:R-:W-:Y:S05]  /*f350*/  BRX R2 -0xf360                                                                                                                                                                                                                                                                                                                                                                                                                                                                                                                                                                                         (*"BRANCH_TARGETS .L_x_437,.L_x_438,.L_x_439"*) ;  /* 0xffffff0c02287949 */ /* 0x000fea000383ffff */
.L_x_439:
[----:B------:R-:W-:-:S08]  /*f360*/  NOP ;  /* 0x0000000000007918 */ /* 0x000fd00000000000 */
[----:B------:R-:W-:-:S00]  /*f370*/  USETMAXREG.DEALLOC.CTAPOOL 0x18 ;  /* 0x00000018000079c8 */ /* 0x000fc000080e0500 */
[----:B------:R-:W-:Y:S05]  /*f380*/  EXIT ;  /* 0x000000000000794d */ /* 0x000fea0003800000 */
.L_x_437:
[----:B------:R-:W-:-:S08]  /*f390*/  NOP ;  /* 0x0000000000007918 */ /* 0x000fd00000000000 */
[----:B------:R-:W1:-:S00]  /*f3a0*/  USETMAXREG.DEALLOC.CTAPOOL 0x20 ;  /* 0x00000020000079c8 */ /* 0x000e4000080e0500 */
[----:B------:R-:W2:Y:S01]  /*f3b0*/  S2UR UR11, SR_CTAID.X ;  /* 0x00000000000b79c3 */ /* 0x000ea20000002500 */
[----:B------:R-:W3:Y:S07]  /*f3c0*/  LDCU.64 UR6, c[0x0][0x380] ;  /* 0x00007000ff0677ac */ /* 0x000eee0008000a00 */
[----:B------:R-:W4:Y:S01]  /*f3d0*/  S2UR UR37, SR_CTAID.Z ;  /* 0x00000000002579c3 */ /* 0x000f220000002700 */
[----:B---3--:R-:W-:Y:S02]  /*f3e0*/  UISETP.NE.AND UP1, UPT, UR7, URZ, UPT ;  /* 0x000000ff0700728c */ /* 0x008fe4000bf25270 */
[----:B--2---:R-:W-:-:S04]  /*f3f0*/  USHF.L.U32 UR11, UR11, 0x8, URZ ;  /* 0x000000080b0b7899 */ /* 0x004fc800080006ff */
[----:B------:R-:W-:-:S06]  /*f400*/  UISETP.GE.U32.OR UP1, UPT, UR11, UR6, !UP1 ;  /* 0x000000060b00728c */ /* 0x000fcc000cf26470 */
[----:B------:R-:W-:-:S13]  /*f410*/  PLOP3.LUT P1, PT, PT, PT, UP1, 0x80, 0x8 ;  /* 0x000000000008781c */ /* 0x000fda0003f2f018 */
[----:B-1--4-:R-:W-:Y:S05]  /*f420*/  @P1 EXIT ;  /* 0x000000000000194d */ /* 0x012fea0003800000 */
[----:B------:R-:W1:Y:S01]  /*f430*/  LDCU UR12, c[0x0][0x38c] ;  /* 0x00007180ff0c77ac */ /* 0x000e620008000800 */
[----:B------:R-:W2:Y:S01]  /*f440*/  S2UR UR4, SR_CTAID.Y ;  /* 0x00000000000479c3 */ /* 0x000ea20000002600 */
[----:B------:R-:W-:Y:S01]  /*f450*/  BSSY.RECONVERGENT B0, `(.L_x_249) ;  /* 0x0000019000007945 */ /* 0x000fe20003800200 */
[----:B------:R-:W-:Y:S01]  /*f460*/  UMOV UR8, URZ ;  /* 0x000000ff00087c82 */ /* 0x000fe20008000000 */
[----:B-1----:R-:W1:Y:S01]  /*f470*/  I2F.U32.RP R2, UR12 ;  /* 0x0000000c00027d06 */ /* 0x002e620008209000 */
[----:B------:R-:W-:-:S07]  /*f480*/  UISETP.NE.U32.AND UP1, UPT, UR12, URZ, UPT ;  /* 0x000000ff0c00728c */ /* 0x000fce000bf25070 */
[----:B-1----:R-:W1:Y:S02]  /*f490*/  MUFU.RCP R0, R2 ;  /* 0x0000000200007308 */ /* 0x002e640000001000 */
[----:B-1----:R-:W-:-:S06]  /*f4a0*/  IADD3 R0, PT, PT, R0, 0xffffffe, RZ ;  /* 0x0ffffffe00007810 */ /* 0x002fcc0007ffe0ff */
[----:B------:R-:W1:Y:S02]  /*f4b0*/  F2I.FTZ.U32.TRUNC.NTZ R0, R0 ;  /* 0x0000000000007305 */ /* 0x000e64000021f000 */
[----:B-1----:R-:W-:-:S13]  /*f4c0*/  R2UR UR9, R0 ;  /* 0x00000000000972ca */ /* 0x002fda00000e0000 */
[----:B------:R-:W-:-:S04]  /*f4d0*/  UIADD3 UR5, UPT, UPT, URZ, -UR9, URZ ;  /* 0x80000009ff057290 */ /* 0x000fc8000fffe0ff */
[----:B------:R-:W-:-:S04]  /*f4e0*/  UIMAD UR5, UR5, UR12, URZ ;  /* 0x0000000c050572a4 */ /* 0x000fc8000f8e02ff */
[----:B------:R-:W-:-:S04]  /*f4f0*/  UIMAD.WIDE.U32 UR8, UR9, UR5, UR8 ;  /* 0x00000005090872a5 */ /* 0x000fc8000f8e0008 */
[----:B--2---:R-:W-:-:S07]  /*f500*/  UIMAD.WIDE.U32 UR8, UR9, UR4, URZ ;  /* 0x00000004090872a5 */ /* 0x004fce000f8e00ff */
[----:B------:R-:W-:Y:S02]  /*f510*/  UMOV UR36, UR9 ;  /* 0x0000000900247c82 */ /* 0x000fe40008000000 */
[----:B------:R-:W-:-:S04]  /*f520*/  UIADD3 UR5, UPT, UPT, -UR36, URZ, URZ ;  /* 0x000000ff24057290 */ /* 0x000fc8000fffe1ff */
[----:B------:R-:W-:-:S04]  /*f530*/  UIMAD UR5, UR12, UR5, UR4 ;  /* 0x000000050c0572a4 */ /* 0x000fc8000f8e0204 */
[----:B------:R-:W-:-:S11]  /*f540*/  UISETP.GE.U32.AND UP5, UPT, UR5, UR12, UPT ;  /* 0x0000000c0500728c */ /* 0x000fd6000bfa6070 */
[----:B------:R-:W-:Y:S02]  /*f550*/  @UP5 UIADD3 UR5, UPT, UPT, UR5, -UR12, URZ ;  /* 0x8000000c05055290 */ /* 0x000fe4000fffe0ff */
[----:B------:R-:W-:Y:S02]  /*f560*/  @UP5 UIADD3 UR36, UPT, UPT, UR36, 0x1, URZ ;  /* 0x0000000124245890 */ /* 0x000fe4000fffe0ff */
[----:B------:R-:W-:-:S11]  /*f570*/  UISETP.GE.U32.AND UP4, UPT, UR5, UR12, UPT ;  /* 0x0000000c0500728c */ /* 0x000fd6000bf86070 */
[----:B------:R-:W-:Y:S02]  /*f580*/  @UP4 UIADD3 UR36, UPT, UPT, UR36, 0x1, URZ ;  /* 0x0000000124244890 */ /* 0x000fe4000fffe0ff */
[----:B------:R-:W-:-:S04]  /*f590*/  @!UP1 ULOP3.LUT UR36, URZ, UR12, URZ, 0x33, !UPT ;  /* 0x0000000cff249292 */ /* 0x000fc8000f8e33ff */
[----:B------:R-:W-:-:S04]  /*f5a0*/  UIADD3 UR5, UPT, UPT, -UR36, URZ, URZ ;  /* 0x000000ff24057290 */ /* 0x000fc8000fffe1ff */
[----:B------:R-:W-:Y:S01]  /*f5b0*/  UIMAD UR12, UR12, UR5, UR4 ;  /* 0x000000050c0c72a4 */ /* 0x000fe2000f8e0204 */
[----:B------:R-:W-:Y:S11]  /*f5c0*/  @!P3 BRA `(.L_x_250) ;  /* 0x000000000004b947 */ /* 0x000ff60003800000 */
[----:B------:R-:W-:Y:S05]  /*f5d0*/  BPT.TRAP 0x1 ;  /* 0x000000040000795c */ /* 0x000fea0000300000 */
.L_x_250:
[----:B------:R-:W-:Y:S05]  /*f5e0*/  BSYNC.RECONVERGENT B0 ;  /* 0x0000000000007941 */ /* 0x000fea0003800200 */
.L_x_249:
[----:B------:R-:W1:Y:S01]  /*f5f0*/  S2UR UR8, SR_CgaCtaId ;  /* 0x00000000000879c3 */ /* 0x000e620000008800 */
[----:B------:R-:W-:Y:S01]  /*f600*/  UMOV UR4, 0x400 ;  /* 0x0000040000047882 */ /* 0x000fe20000000000 */
[----:B------:R-:W-:Y:S01]  /*f610*/  IMAD.MOV.U32 R3, RZ, RZ, 0x1 ;  /* 0x00000001ff037424 */ /* 0x000fe200078e00ff */
[----:B------:R-:W-:-:S04]  /*f620*/  @!P0 MOV R2, 0x2000 ;  /* 0x0000200000028802 */ /* 0x000fc80000000f00 */
[----:B------:R-:W-:Y:S01]  /*f630*/  SHF.L.U32 R3, R3, 0x1f, RZ ;  /* 0x0000001f03037819 */ /* 0x000fe200000006ff */
[----:B-1----:R-:W-:-:S09]  /*f640*/  ULEA UR8, UR8, UR4, 0x18 ;  /* 0x0000000408087291 */ /* 0x002fd2000f8ec0ff */
[----:B------:R-:W1:Y:S02]  /*f650*/  SYNCS.PHASECHK.TRANS64.TRYWAIT P1, [UR8+0xa010], R3 ;  /* 0x00a01003ff0075a7 */ /* 0x000e640008021108 */
[----:B-1----:R-:W-:Y:S05]  /*f660*/  @!P1 BRA `(.L_x_251) ;  /* 0x00000030000c9947 */ /* 0x002fea0003800000 */
.L_x_393:
[----:B------:R-:W-:Y:S01]  /*f670*/  PLOP3.LUT P5, PT, P5, P6, PT, 0xf8, 0x8f ;  /* 0x00000000008f781c */ /* 0x000fe20002fadf70 */
[----:B------:R2:W-:Y:S01]  /*f680*/  @!P0 SYNCS.ARRIVE.TRANS64 RZ, [UR8+0xa000], R2 ;  /* 0x00a00002ffff89a7 */ /* 0x0005e20008000008 */
[----:B------:R-:W-:Y:S11]  /*f690*/  BSSY.RECONVERGENT B0, `(.L_x_252) ;  /* 0x0000003000007945 */ /* 0x000ff60003800200 */
[----:B------:R-:W-:Y:S05]  /*f6a0*/  @!P5 BRA `(.L_x_253) ;  /* 0x000000000004d947 */ /* 0x000fea0003800000 */
[----:B------:R-:W-:Y:S05]  /*f6b0*/  BPT.TRAP 0x1 ;  /* 0x000000040000795c */ /* 0x000fea0000300000 */
.L_x_253:
[----:B------:R-:W-:Y:S05]  /*f6c0*/  BSYNC.RECONVERGENT B0 ;  /* 0x0000000000007941 */ /* 0x000fea0003800200 */
.L_x_252:
[----:B------:R-:W-:Y:S01]  /*f6d0*/  LOP3.LUT P1, R18, R18, 0x1f, RZ, 0xc0, !PT ;  /* 0x0000001f12127812 */ /* 0x000fe2000782c0ff */
[----:B------:R-:W-:Y:S03]  /*f6e0*/  BSSY.RECONVERGENT B0, `(.L_x_254) ;  /* 0x0000004000007945 */ /* 0x000fe60003800200 */
[----:B------:R-:W-:-:S13]  /*f6f0*/  PLOP3.LUT P1, PT, P1, P0, PT, 0x8f, 0xf8 ;  /* 0x0000000000f8781c */ /* 0x000fda0000f21177 */
[----:B------:R-:W-:Y:S05]  /*f700*/  @P1 BRA `(.L_x_255) ;  /* 0x0000000000041947 */ /* 0x000fea0003800000 */
[----:B------:R-:W-:Y:S05]  /*f710*/  BPT.TRAP 0x1 ;  /* 0x000000040000795c */ /* 0x000fea0000300000 */
.L_x_255:
[----:B------:R-:W-:Y:S05]  /*f720*/  BSYNC.RECONVERGENT B0 ;  /* 0x0000000000007941 */ /* 0x000fea0003800200 */
.L_x_254:
[----:B------:R-:W3:Y:S01]  /*f730*/  LDCU.64 UR4, c[0x0][0x348] ;  /* 0x00006900ff0477ac */ /* 0x000ee20008000a00 */
[----:B------:R-:W-:Y:S01]  /*f740*/  UIADD3 UR9, UPT, UPT, UR8, 0xa000, URZ ;  /* 0x0000a00008097890 */ /* 0x000fe2000fffe0ff */
[----:B------:R-:W-:Y:S01]  /*f750*/  UMOV UR10, URZ ;  /* 0x000000ff000a7c82 */ /* 0x000fe20008000000 */
[----:B------:R-:W-:Y:S01]  /*f760*/  UMOV UR13, UR36 ;  /* 0x00000024000d7c82 */ /* 0x000fe20008000000 */
[----:B------:R-:W-:Y:S01]  /*f770*/  UMOV UR14, UR37 ;  /* 0x00000025000e7c82 */ /* 0x000fe20008000000 */
[----:B---3--:R-:W-:-:S03]  /*f780*/  UIADD3 UR16, UP1, UPT, UR4, 0x80, URZ ;  /* 0x0000008004107890 */ /* 0x008fc6000ff3e0ff */
[----:B------:R-:W-:Y:S01]  /*f790*/  UMOV UR4, 0x0 ;  /* 0x0000000000047882 */ /* 0x000fe20000000000 */
[----:B------:R-:W-:-:S03]  /*f7a0*/  UIADD3.X UR17, UPT, UPT, URZ, UR5, URZ, UP1, !UPT ;  /* 0x00000005ff117290 */ /* 0x000fc60008ffe4ff */
[----:B------:R-:W-:-:S06]  /*f7b0*/  UMOV UR5, 0x10000000 ;  /* 0x1000000000057882 */ /* 0x000fcc0000000000 */
[----:B------:R3:W-:Y:S02]  /*f7c0*/  UTMALDG.5D [UR8], [UR16], desc[UR4] ;  /* 0x00000408100075b4 */ /* 0x0007e40008021000 */
[----:B---3--:R-:W-:Y:S05]  /*f7d0*/  BRA.U !UP0, `(.L_x_256) ;  /* 0x0000000108047547 */ /* 0x008fea000b800000 */
[----:B------:R-:W-:Y:S05]  /*f7e0*/  BPT.TRAP 0x1 ;  /* 0x000000040000795c */ /* 0x000fea0000300000 */
.L_x_256:
[----:B------:R-:W3:Y:S01]  /*f7f0*/  SYNCS.PHASECHK.TRANS64.TRYWAIT P1, [UR8+0xa038], R3 ;  /* 0x00a03803ff0075a7 */ /* 0x000ee20008021108 */
[----:B--2---:R-:W-:Y:S01]  /*f800*/  @!P0 MOV R2, 0x2000 ;  /* 0x0000200000028802 */ /* 0x004fe20000000f00 */
[----:B---3--:R-:W-:Y:S06]  /*f810*/  @!P1 BRA `(.L_x_257) ;  /* 0x0000002c00b89947 */ /* 0x008fec0003800000 */
.L_x_395:
[----:B------:R2:W-:Y:S01]  /*f820*/  @!P0 SYNCS.ARRIVE.TRANS64 RZ, [UR8+0xa020], R2 ;  /* 0x00a02002ffff89a7 */ /* 0x0005e20008000008 */
[----:B------:R-:W-:-:S09]  /*f830*/  UPLOP3.LUT UP2, UPT, UP2, UP3, UPT, 0xf8, 0x8f ;  /* 0x00000000008f789c */ /* 0x000fd20001747f70 */
[----:B------:R-:W-:Y:S05]  /*f840*/  BRA.U !UP2, `(.L_x_258) ;  /* 0x000000010a047547 */ /* 0x000fea000b800000 */
[----:B------:R-:W-:Y:S05]  /*f850*/  BPT.TRAP 0x1 ;  /* 0x000000040000795c */ /* 0x000fea0000300000 */
.L_x_258:
[----:B------:R-:W-:Y:S01]  /*f860*/  ISETP.EQ.OR P1, PT, R18, RZ, P0 ;  /* 0x000000ff1200720c */ /* 0x000fe20000722670 */
[----:B------:R-:W-:-:S12]  /*f870*/  BSSY.RECONVERGENT B0, `(.L_x_259) ;  /* 0x0000003000007945 */ /* 0x000fd80003800200 */
[----:B------:R-:W-:Y:S05]  /*f880*/  @P1 BRA `(.L_x_260) ;  /* 0x0000000000041947 */ /* 0x000fea0003800000 */
[----:B------:R-:W-:Y:S05]  /*f890*/  BPT.TRAP 0x1 ;  /* 0x000000040000795c */ /* 0x000fea0000300000 */
.L_x_260:
[----:B------:R-:W-:Y:S05]  /*f8a0*/  BSYNC.RECONVERGENT B0 ;  /* 0x0000000000007941 */ /* 0x000fea0003800200 */
.L_x_259:
[----:B------:R-:W3:Y:S01]  /*f8b0*/  LDCU.64 UR4, c[0x0][0x348] ;  /* 0x00006900ff0477ac */ /* 0x000ee20008000a00 */
[----:B------:R-:W-:Y:S01]  /*f8c0*/  BSSY.RECONVERGENT B0, `(.L_x_261) ;  /* 0x000000e000007945 */ /* 0x000fe20003800200 */
[----:B------:R-:W-:Y:S02]  /*f8d0*/  UIADD3 UR16, UPT, UPT, UR8, 0x4000, URZ ;  /* 0x0000400008107890 */ /* 0x000fe4000fffe0ff */
[----:B------:R-:W-:Y:S01]  /*f8e0*/  UIADD3 UR17, UPT, UPT, UR8, 0xa020, URZ ;  /* 0x0000a02008117890 */ /* 0x000fe2000fffe0ff */
[----:B------:R-:W-:Y:S01]  /*f8f0*/  UMOV UR18, URZ ;  /* 0x000000ff00127c82 */ /* 0x000fe20008000000 */
[----:B------:R-:W-:Y:S01]  /*f900*/  UMOV UR19, URZ ;  /* 0x000000ff00137c82 */ /* 0x000fe20008000000 */
[----:B------:R-:W-:Y:S01]  /*f910*/  UMOV UR20, UR36 ;  /* 0x0000002400147c82 */ /* 0x000fe20008000000 */
[----:B------:R-:W-:Y:S01]  /*f920*/  UMOV UR21, UR37 ;  /* 0x0000002500157c82 */ /* 0x000fe20008000000 */
[----:B---3--:R-:W-:-:S03]  /*f930*/  UIADD3 UR14, UP1, UPT, UR4, 0x180, URZ ;  /* 0x00000180040e7890 */ /* 0x008fc6000ff3e0ff */
[----:B------:R-:W-:Y:S01]  /*f940*/  UMOV UR4, 0x0 ;  /* 0x0000000000047882 */ /* 0x000fe20000000000 */
[----:B------:R-:W-:-:S03]  /*f950*/  UIADD3.X UR15, UPT, UPT, URZ, UR5, URZ, UP1, !UPT ;  /* 0x00000005ff0f7290 */ /* 0x000fc60008ffe4ff */
[----:B------:R-:W-:-:S06]  /*f960*/  UMOV UR5, 0x10000000 ;  /* 0x1000000000057882 */ /* 0x000fcc0000000000 */
[----:B------:R3:W-:Y:S02]  /*f970*/  UTMALDG.4D [UR16], [UR14], desc[UR4] ;  /* 0x000004100e0075b4 */ /* 0x0007e40008019000 */
[----:B---3--:R-:W-:Y:S05]  /*f980*/  @!P3 BRA `(.L_x_262) ;  /* 0x000000000004b947 */ /* 0x008fea0003800000 */
[----:B------:R-:W-:Y:S05]  /*f990*/  BPT.TRAP 0x1 ;  /* 0x000000040000795c */ /* 0x000fea0000300000 */
.L_x_262:
[----:B------:R-:W-:Y:S05]  /*f9a0*/  BSYNC.RECONVERGENT B0 ;  /* 0x0000000000007941 */ /* 0x000fea0003800200 */
.L_x_261:
[----:B------:R-:W3:Y:S01]  /*f9b0*/  SYNCS.PHASECHK.TRANS64.TRYWAIT P2, [UR8+0xa018], R3 ;  /* 0x00a01803ff0075a7 */ /* 0x000ee20008041108 */
[----:B--2---:R-:W-:Y:S01]  /*f9c0*/  @!P0 MOV R2, 0x2000 ;  /* 0x0000200000028802 */ /* 0x004fe20000000f00 */
[----:B---3--:R-:W-:Y:S06]  /*f9d0*/  @!P2 BRA `(.L_x_263) ;  /* 0x0000002c0060a947 */ /* 0x008fec0003800000 */
.L_x_397:
[----:B------:R2:W-:Y:S01]  /*f9e0*/  @!P0 SYNCS.ARRIVE.TRANS64 RZ, [UR8+0xa008], R2 ;  /* 0x00a00802ffff89a7 */ /* 0x0005e20008000008 */
[----:B------:R-:W-:Y:S04]  /*f9f0*/  BSSY.RECONVERGENT B0, `(.L_x_264) ;  /* 0x0000003000007945 */ /* 0x000fe80003800200 */
[----:B------:R-:W-:Y:S05]  /*fa00*/  @!P5 BRA `(.L_x_265) ;  /* 0x000000000004d947 */ /* 0x000fea0003800000 */
[----:B------:R-:W-:Y:S05]  /*fa10*/  BPT.TRAP 0x1 ;  /* 0x000000040000795c */ /* 0x000fea0000300000 */
.L_x_265:
[----:B------:R-:W-:Y:S05]  /*fa20*/  BSYNC.RECONVERGENT B0 ;  /* 0x0000000000007941 */ /* 0x000fea0003800200 */
.L_x_264:
[----:B------:R-:W-:Y:S04]  /*fa30*/  BSSY.RECONVERGENT B0, `(.L_x_266) ;  /* 0x0000003000007945 */ /* 0x000fe80003800200 */
[----:B------:R-:W-:Y:S05]  /*fa40*/  @P1 BRA `(.L_x_267) ;  /* 0x0000000000041947 */ /* 0x000fea0003800000 */
[----:B------:R-:W-:Y:S05]  /*fa50*/  BPT.TRAP 0x1 ;  /* 0x000000040000795c */ /* 0x000fea0000300000 */
.L_x_267:
[----:B------:R-:W-:Y:S05]  /*fa60*/  BSYNC.RECONVERGENT B0 ;  /* 0x0000000000007941 */ /* 0x000fea0003800200 */
.L_x_266:
[----:B------:R-:W3:Y:S01]  /*fa70*/  LDCU.64 UR4, c[0x0][0x348] ;  /* 0x00006900ff0477ac */ /* 0x000ee20008000a00 */
[----:B------:R-:W-:Y:S02]  /*fa80*/  UIADD3 UR19, UPT, UPT, UR11, 0x80, URZ ;  /* 0x000000800b137890 */ /* 0x000fe4000fffe0ff */
[----:B------:R-:W-:Y:S02]  /*fa90*/  UIADD3 UR16, UPT, UPT, UR8, 0x2000, URZ ;  /* 0x0000200008107890 */ /* 0x000fe4000fffe0ff */
[----:B------:R-:W-:Y:S01]  /*faa0*/  UIADD3 UR17, UPT, UPT, UR8, 0xa008, URZ ;  /* 0x0000a00808117890 */ /* 0x000fe2000fffe0ff */
[----:B------:R-:W-:Y:S01]  /*fab0*/  UMOV UR18, URZ ;  /* 0x000000ff00127c82 */ /* 0x000fe20008000000 */
[----:B------:R-:W-:Y:S01]  /*fac0*/  UMOV UR20, UR12 ;  /* 0x0000000c00147c82 */ /* 0x000fe20008000000 */
        /* <DEDUP_REMOVED lines=9> */
.L_x_268:
[----:B------:R-:W3:Y:S01]  /*fb60*/  SYNCS.PHASECHK.TRANS64.TRYWAIT P2, [UR8+0xa040], R3 ;  /* 0x00a04003ff0075a7 */ /* 0x000ee20008041108 */
[----:B--2---:R-:W-:Y:S01]  /*fb70*/  @!P0 MOV R2, 0x2000 ;  /* 0x0000200000028802 */ /* 0x004fe20000000f00 */
[----:B---3--:R-:W-:Y:S06]  /*fb80*/  @!P2 BRA `(.L_x_269) ;  /* 0x0000002c000ca947 */ /* 0x008fec0003800000 */
.L_x_399:
[----:B------:R2:W-:Y:S01]  /*fb90*/  @!P0 SYNCS.ARRIVE.TRANS64 RZ, [UR8+0xa028], R2 ;  /* 0x00a02802ffff89a7 */ /* 0x0005e20008000008 */
[----:B------:R-:W-:Y:S05]  /*fba0*/  BRA.U !UP2, `(.L_x_270) ;  /* 0x000000010a047547 */ /* 0x000fea000b800000 */
[----:B------:R-:W-:Y:S05]  /*fbb0*/  BPT.TRAP 0x1 ;  /* 0x000000040000795c */ /* 0x000fea0000300000 */
.L_x_270:
[----:B------:R-:W-:Y:S04]  /*fbc0*/  BSSY.RECONVERGENT B0, `(.L_x_271) ;  /* 0x0000003000007945 */ /* 0x000fe80003800200 */
[----:B------:R-:W-:Y:S05]  /*fbd0*/  @P1 BRA `(.L_x_272) ;  /* 0x0000000000041947 */ /* 0x000fea0003800000 */
[----:B------:R-:W-:Y:S05]  /*fbe0*/  BPT.TRAP 0x1 ;  /* 0x000000040000795c */ /* 0x000fea0000300000 */
.L_x_272:
[----:B------:R-:W-:Y:S05]  /*fbf0*/  BSYNC.RECONVERGENT B0 ;  /* 0x0000000000007941 */ /* 0x000fea0003800200 */
.L_x_271:
[----:B------:R-:W3:Y:S01]  /*fc00*/  LDCU.64 UR4, c[0x0][0x348] ;  /* 0x00006900ff0477ac */ /* 0x000ee20008000a00 */
[----:B------:R-:W-:Y:S02]  /*fc10*/  UIADD3 UR32, UPT, UPT, UR8, 0x6000, URZ ;  /* 0x0000600008207890 */ /* 0x000fe4000fffe0ff */
[----:B------:R-:W-:Y:S01]  /*fc20*/  UIADD3 UR33, UPT, UPT, UR8, 0xa028, URZ ;  /* 0x0000a02808217890 */ /* 0x000fe2000fffe0ff */
[----:B------:R-:W-:Y:S01]  /*fc30*/  UMOV UR34, URZ ;  /* 0x000000ff00227c82 */ /* 0x000fe20008000000 */
[----:B------:R-:W-:Y:S01]  /*fc40*/  UMOV UR35, URZ ;  /* 0x000000ff00237c82 */ /* 0x000fe20008000000 */
[----:B---3--:R-:W-:-:S03]  /*fc50*/  UIADD3 UR10, UP1, UPT, UR4, 0x280, URZ ;  /* 0x00000280040a7890 */ /* 0x008fc6000ff3e0ff */
[----:B------:R-:W-:Y:S01]  /*fc60*/  UMOV UR4, 0x0 ;  /* 0x0000000000047882 */ /* 0x000fe20000000000 */
[----:B------:R-:W-:-:S03]  /*fc70*/  UIADD3.X UR11, UPT, UPT, URZ, UR5, URZ, UP1, !UPT ;  /* 0x00000005ff0b7290 */ /* 0x000fc60008ffe4ff */
[----:B------:R-:W-:-:S06]  /*fc80*/  UMOV UR5, 0x10000000 ;  /* 0x1000000000057882 */ /* 0x000fcc0000000000 */
[----:B------:R3:W-:Y:S01]  /*fc90*/  UTMALDG.4D [UR32], [UR10], desc[UR4] ;  /* 0x000004200a0075b4 */ /* 0x0007e20008019000 */
[----:B------:R-:W-:Y:S01]  /*fca0*/  NOP ;  /* 0x0000000000007918 */ /* 0x000fe20000000000 */
[----:B------:R-:W-:-:S06]  /*fcb0*/  UISETP.GE.AND UP1, UPT, UR7, 0x81, UPT ;  /* 0x000000810700788c */ /* 0x000fcc000bf26270 */
[----:B------:R-:W-:-:S13]  /*fcc0*/  PLOP3.LUT P2, PT, PT, PT, UP1, 0x80, 0x8 ;  /* 0x000000000008781c */ /* 0x000fda0003f4f018 */
[----:B---3--:R-:W-:Y:S05]  /*fcd0*/  @!P2 EXIT ;  /* 0x000000000000a94d */ /* 0x008fea0003800000 */
[----:B------:R-:W-:Y:S01]  /*fce0*/  UIADD3 UR5, UPT, UPT, UR7, 0x7f, URZ ;  /* 0x0000007f07057890 */ /* 0x000fe2000fffe0ff */
[----:B------:R-:W-:Y:S01]  /*fcf0*/  HFMA2 R4, -RZ, RZ, 0, 5.9604644775390625e-08 ;  /* 0x00000001ff047431 */ /* 0x000fe200000001ff */
[----:B------:R-:W-:Y:S02]  /*fd00*/  UMOV UR10, 0x2 ;  /* 0x00000002000a7882 */ /* 0x000fe40000000000 */
[----:B------:R-:W-:-:S04]  /*fd10*/  USHF.R.S32.HI UR4, URZ, 0x1f, UR5 ;  /* 0x0000001fff047899 */ /* 0x000fc80008011405 */
[----:B------:R-:W-:-:S04]  /*fd20*/  ULEA.HI UR4, UR4, UR5, URZ, 0x7 ;  /* 0x0000000504047291 */ /* 0x000fc8000f8f38ff */
[----:B------:R-:W-:-:S04]  /*fd30*/  USHF.R.S32.HI UR9, URZ, 0x7, UR4 ;  /* 0x00000007ff097899 */ /* 0x000fc80008011404 */
[----:B------:R-:W-:-:S04]  /*fd40*/  UISETP.LT.AND UP1, UPT, UR9, 0x2, UPT ;  /* 0x000000020900788c */ /* 0x000fc8000bf21270 */
[----:B------:R-:W-:-:S04]  /*fd50*/  USEL UR4, UR9, 0x2, UP1 ;  /* 0x0000000209047887 */ /* 0x000fc80008800000 */
[----:B------:R-:W-:-:S04]  /*fd60*/  UIADD3 UR9, UPT, UPT, UR9, -UR4, URZ ;  /* 0x8000000409097290 */ /* 0x000fc8000fffe0ff */
[----:B------:R-:W-:Y:S02]  /*fd70*/  UISETP.GE.U32.AND UP1, UPT, UR9, 0x3, UPT ;  /* 0x000000030900788c */ /* 0x000fe4000bf26070 */
[----:B------:R-:W-:Y:S01]  /*fd80*/  UIADD3 UR11, UPT, UPT, UR9, 0x1, URZ ;  /* 0x00000001090b7890 */ /* 0x000fe2000fffe0ff */
[----:B------:R-:W3:Y:S03]  /*fd90*/  LDCU.64 UR4, c[0x0][0x348] ;  /* 0x00006900ff0477ac */ /* 0x000ee60008000a00 */
[----:B------:R-:W-:Y:S01]  /*fda0*/  ULOP3.LUT UR6, UR11, 0x3, URZ, 0xc0, !UPT ;  /* 0x000000030b067892 */ /* 0x000fe2000f8ec0ff */
[----:B------:R-:W-:Y:S02]  /*fdb0*/  UMOV UR9, 0x1 ;  /* 0x0000000100097882 */ /* 0x000fe40000000000 */
[----:B------:R-:W-:Y:S09]  /*fdc0*/  BRA.U !UP1, `(.L_x_273) ;  /* 0x0000001109107547 */ /* 0x000ff2000b800000 */
[----:B------:R-:W-:Y:S01]  /*fdd0*/  ULOP3.LUT UR9, UR11, 0xfffffffc, URZ, 0xc0, !UPT ;  /* 0xfffffffc0b097892 */ /* 0x000fe2000f8ec0ff */
[----:B------:R-:W-:Y:S01]  /*fde0*/  MOV R4, 0x1 ;  /* 0x0000000100047802 */ /* 0x000fe20000000f00 */
[----:B------:R-:W-:Y:S01]  /*fdf0*/  UMOV UR10, 0x2 ;  /* 0x00000002000a7882 */ /* 0x000fe20000000000 */
[----:B------:R-:W-:Y:S01]  /*fe00*/  UMOV UR7, URZ ;  /* 0x000000ff00077c82 */ /* 0x000fe20008000000 */
[----:B------:R-:W-:Y:S01]  /*fe10*/  UIADD3 UR9, UPT, UPT, -UR9, URZ, URZ ;  /* 0x000000ff09097290 */ /* 0x000fe2000fffe1ff */
[----:B------:R-:W-:-:S11]  /*fe20*/  UMOV UR27, 0x100 ;  /* 0x00000100001b7882 */ /* 0x000fd60000000000 */
.L_x_314:
[----:B-1----:R-:W-:Y:S05]  /*fe30*/  BRA.U !UP0, `(.L_x_274) ;  /* 0x0000000108047547 */ /* 0x002fea000b800000 */
[----:B---3--:R-:W-:Y:S05]  /*fe40*/  BPT.TRAP 0x1 ;  /* 0x000000040000795c */ /* 0x008fea0000300000 */
.L_x_274:
[----:B------:R-:W4:Y:S01]  /*fe50*/  S2UR UR8, SR_CgaCtaId ;  /* 0x00000000000879c3 */ /* 0x000f220000008800 */
[----:B------:R-:W-:Y:S01]  /*fe60*/  UMOV UR11, 0x400 ;  /* 0x00000400000b7882 */ /* 0x000fe20000000000 */
[----:B-1----:R-:W-:Y:S02]  /*fe70*/  SHF.L.U32 R3, R4, 0x1f, RZ ;  /* 0x0000001f04037819 */ /* 0x002fe400000006ff */
[----:B--2---:R-:W-:Y:S01]  /*fe80*/  @!P0 MOV R2, 0x2000 ;  /* 0x0000200000028802 */ /* 0x004fe20000000f00 */
[----:B----4-:R-:W-:-:S04]  /*fe90*/  ULEA UR8, UR8, UR11, 0x18 ;  /* 0x0000000b08087291 */ /* 0x010fc8000f8ec0ff */
[----:B------:R-:W-:-:S09]  /*fea0*/  ULEA UR33, UR10, UR8, 0x3 ;  /* 0x000000080a217291 */ /* 0x000fd2000f8e18ff */
[----:B------:R-:W1:Y:S02]  /*feb0*/  SYNCS.PHASECHK.TRANS64.TRYWAIT P2, [UR33+0xa038], R3 ;  /* 0x00a03803ff0075a7 */ /* 0x000e640008041121 */
[----:B-1----:R-:W-:Y:S05]  /*fec0*/  @!P2 BRA `(.L_x_275) ;  /* 0x000000280054a947 */ /* 0x002fea0003800000 */
.L_x_401:
[----:B------:R2:W-:Y:S01]  /*fed0*/  @!P0 SYNCS.ARRIVE.TRANS64 RZ, [UR33+0xa020], R2 ;  /* 0x00a02002ffff89a7 */ /* 0x0005e20008000021 */
[----:B------:R-:W-:Y:S05]  /*fee0*/  BRA.U !UP2, `(.L_x_276) ;  /* 0x000000010a047547 */ /* 0x000fea000b800000 */
[----:B---3--:R-:W-:Y:S05]  /*fef0*/  BPT.TRAP 0x1 ;  /* 0x000000040000795c */ /* 0x008fea0000300000 */
.L_x_276:
[----:B------:R-:W-:Y:S04]  /*ff00*/  BSSY.RECONVERGENT B0, `(.L_x_277) ;  /* 0x0000003000007945 */ /* 0x000fe80003800200 */
[----:B------:R-:W-:Y:S05]  /*ff10*/  @P1 BRA `(.L_x_278) ;  /* 0x0000000000041947 */ /* 0x000fea0003800000 */
[----:B---3--:R-:W-:Y:S05]  /*ff20*/  BPT.TRAP 0x1 ;  /* 0x000000040000795c */ /* 0x008fea0000300000 */
.L_x_278:
[----:B---3--:R-:W-:Y:S05]  /*ff30*/  BSYNC.RECONVERGENT B0 ;  /* 0x0000000000007941 */ /* 0x008fea0003800200 */
.L_x_277:
[----:B------:R-:W-:Y:S02]  /*ff40*/  ULEA UR32, UR10, UR8, 0xd ;  /* 0x000000080a207291 */ /* 0x000fe4000f8e68ff */
[----:B------:R-:W-:Y:S02]  /*ff50*/  UIADD3 UR14, UP1, UPT, UR4, 0x180, URZ ;  /* 0x00000180040e7890 */ /* 0x000fe4000ff3e0ff */
[----:B------:R-:W-:Y:S02]  /*ff60*/  UIADD3 UR35, UPT, UPT, UR27, -0x80, URZ ;  /* 0xffffff801b237890 */ /* 0x000fe4000fffe0ff */
[----:B------:R-:W-:Y:S02]  /*ff70*/  UIADD3 UR33, UPT, UPT, UR33, 0xa020, URZ ;  /* 0x0000a02021217890 */ /* 0x000fe4000fffe0ff */
[----:B------:R-:W-:Y:S02]  /*ff80*/  UIADD3 UR32, UPT, UPT, UR32, 0x4000, URZ ;  /* 0x0000400020207890 */ /* 0x000fe4000fffe0ff */
[----:B------:R-:W-:Y:S01]  /*ff90*/  UIADD3.X UR15, UPT, UPT, URZ, UR5, URZ, UP1, !UPT ;  /* 0x00000005ff0f7290 */ /* 0x000fe20008ffe4ff */
[----:B------:R-:W-:Y:S01]  /*ffa0*/  UMOV UR12, 0x0 ;  /* 0x00000000000c7882 */ /* 0x000fe20000000000 */
[----:B------:R-:W-:Y:S01]  /*ffb0*/  UMOV UR13, 0x10000000 ;  /* 0x10000000000d7882 */ /* 0x000fe20000000000 */
[----:B------:R-:W-:Y:S01]  /*ffc0*/  UMOV UR34, URZ ;  /* 0x000000ff00227c82 */ /* 0x000fe20008000000 */
[----:B------:R-:W-:-:S05]  /*ffd0*/  UIADD3 UR10, UPT, UPT, UR10, 0x1, URZ ;  /* 0x000000010a0a7890 */ /* 0x000fca000fffe0ff */
[----:B------:R3:W-:Y:S01]  /*ffe0*/  UTMALDG.4D [UR32], [UR14], desc[UR12] ;  /* 0x00000c200e0075b4 */ /* 0x0007e20008019000 */
[----:B------:R-:W-:-:S04]  /*fff0*/  UISETP.NE.AND UP1, UPT, UR10, 0x3, UPT ;  /* 0x000000030a00788c */ /* 0x000fc8000bf25270 */
[----:B------:R-:W-:Y:S02]  /*10000*/  USEL UR11, URZ, 0x1, UP1 ;  /* 0x00000001ff0b7887 */ /* 0x000fe40008800000 */
[----:B------:R-:W-:-:S04]  /*10010*/  USEL UR10, UR10, URZ, UP1 ;  /* 0x000000ff0a0a7287 */ /* 0x000fc80008800000 */
[----:B-1----:R-:W-:Y:S01]  /*10020*/  LOP3.LUT R3, R4, UR11, RZ, 0x3c, !PT ;  /* 0x0000000b04037c12 */ /* 0x002fe2000f8e3cff */
[----:B---3--:R-:W-:Y:S07]  /*10030*/  BRA.U !UP0, `(.L_x_279) ;  /* 0x0000000108047547 */ /* 0x008fee000b800000 */
[----:B------:R-:W-:Y:S05]  /*10040*/  BPT.TRAP 0x1 ;  /* 0x000000040000795c */ /* 0x000fea0000300000 */
.L_x_279:
[----:B------:R-:W-:Y:S01]  /*10050*/  ULEA UR17, UR10, UR8, 0x3 ;  /* 0x000000080a117291 */ /* 0x000fe2000f8e18ff */
[----:B------:R-:W-:Y:S02]  /*10060*/  SHF.L.U32 R5, R3, 0x1f, RZ ;  /* 0x0000001f03057819 */ /* 0x000fe400000006ff */
[----:B--2---:R-:W-:-:S06]  /*10070*/  @!P0 MOV R2, 0x2000 ;  /* 0x0000200000028802 */ /* 0x004fcc0000000f00 */
[----:B------:R-:W1:Y:S02]  /*10080*/  SYNCS.PHASECHK.TRANS64.TRYWAIT P2, [UR17+0xa038], R5 ;  /* 0x00a03805ff0075a7 */ /* 0x000e640008041111 */
[----:B-1----:R-:W-:Y:S05]  /*10090*/  @!P2 BRA `(.L_x_280) ;  /* 0x0000002400f8a947 */ /* 0x002fea0003800000 */
.L_x_403:
[----:B------:R2:W-:Y:S01]  /*100a0*/  @!P0 SYNCS.ARRIVE.TRANS64 RZ, [UR17+0xa020], R2 ;  /* 0x00a02002ffff89a7 */ /* 0x0005e20008000011 */
[----:B------:R-:W-:Y:S05]  /*100b0*/  BRA.U !UP2, `(.L_x_281) ;  /* 0x000000010a047547 */ /* 0x000fea000b800000 */
[----:B------:R-:W-:Y:S05]  /*100c0*/  BPT.TRAP 0x1 ;  /* 0x000000040000795c */ /* 0x000fea0000300000 */
.L_x_281:
[----:B------:R-:W-:Y:S04]  /*100d0*/  BSSY.RECONVERGENT B0, `(.L_x_282) ;  /* 0x0000003000007945 */ /* 0x000fe80003800200 */
[----:B------:R-:W-:Y:S05]  /*100e0*/  @P1 BRA `(.L_x_283) ;  /* 0x0000000000041947 */ /* 0x000fea0003800000 */
[----:B------:R-:W-:Y:S05]  /*100f0*/  BPT.TRAP 0x1 ;  /* 0x000000040000795c */ /* 0x000fea0000300000 */
.L_x_283:
[----:B------:R-:W-:Y:S05]  /*10100*/  BSYNC.RECONVERGENT B0 ;  /* 0x0000000000007941 */ /* 0x000fea0003800200 */
.L_x_282:
        /* <DEDUP_REMOVED lines=9> */
[----:B------:R-:W-:Y:S01]  /*101a0*/  UMOV UR20, UR36 ;  /* 0x0000002400147c82 */ /* 0x000fe20008000000 */
[----:B------:R-:W-:Y:S01]  /*101b0*/  UMOV UR21, UR37 ;  /* 0x0000002500157c82 */ /* 0x000fe20008000000 */
[----:B------:R-:W-:-:S03]  /*101c0*/  UIADD3 UR10, UPT, UPT, UR10, 0x1, URZ ;  /* 0x000000010a0a7890 */ /* 0x000fc6000fffe0ff */
[----:B------:R3:W-:Y:S01]  /*101d0*/  UTMALDG.4D [UR16], [UR14], desc[UR12] ;  /* 0x00000c100e0075b4 */ /* 0x0007e20008019000 */
[----:B------:R-:W-:-:S04]  /*101e0*/  UISETP.NE.AND UP1, UPT, UR10, 0x3, UPT ;  /* 0x000000030a00788c */ /* 0x000fc8000bf25270 */
[----:B------:R-:W-:Y:S02]  /*101f0*/  USEL UR11, URZ, 0x1, UP1 ;  /* 0x00000001ff0b7887 */ /* 0x000fe40008800000 */
[----:B------:R-:W-:-:S04]  /*10200*/  USEL UR10, UR10, URZ, UP1 ;  /* 0x000000ff0a0a7287 */ /* 0x000fc80008800000 */
[----:B------:R-:W-:Y:S01]  /*10210*/  LOP3.LUT R3, R3, UR11, RZ, 0x3c, !PT ;  /* 0x0000000b03037c12 */ /* 0x000fe2000f8e3cff */
[----:B---3--:R-:W-:Y:S07]  /*10220*/  BRA.U !UP0, `(.L_x_284) ;  /* 0x0000000108047547 */ /* 0x008fee000b800000 */
[----:B------:R-:W-:Y:S05]  /*10230*/  BPT.TRAP 0x1 ;  /* 0x000000040000795c */ /* 0x000fea0000300000 */
.L_x_284:
[----:B------:R-:W-:Y:S01]  /*10240*/  ULEA UR25, UR10, UR8, 0x3 ;  /* 0x000000080a197291 */ /* 0x000fe2000f8e18ff */
[----:B-1----:R-:W-:Y:S02]  /*10250*/  SHF.L.U32 R5, R3, 0x1f, RZ ;  /* 0x0000001f03057819 */ /* 0x002fe400000006ff */
[----:B--2---:R-:W-:-:S06]  /*10260*/  @!P0 MOV R2, 0x2000 ;  /* 0x0000200000028802 */ /* 0x004fcc0000000f00 */
[----:B------:R-:W1:Y:S02]  /*10270*/  SYNCS.PHASECHK.TRANS64.TRYWAIT P2, [UR25+0xa038], R5 ;  /* 0x00a03805ff0075a7 */ /* 0x000e640008041119 */
[----:B-1----:R-:W-:Y:S05]  /*10280*/  @!P2 BRA `(.L_x_285) ;  /* 0x000000240094a947 */ /* 0x002fea0003800000 */
.L_x_405:
[----:B------:R2:W-:Y:S01]  /*10290*/  @!P0 SYNCS.ARRIVE.TRANS64 RZ, [UR25+0xa020], R2 ;  /* 0x00a02002ffff89a7 */ /* 0x0005e20008000019 */
[----:B------:R-:W-:Y:S05]  /*102a0*/  BRA.U !UP2, `(.L_x_286) ;  /* 0x000000010a047547 */ /* 0x000fea000b800000 */
[----:B------:R-:W-:Y:S05]  /*102b0*/  BPT.TRAP 0x1 ;  /* 0x000000040000795c */ /* 0x000fea0000300000 */
.L_x_286:
[----:B------:R-:W-:Y:S04]  /*102c0*/  BSSY.RECONVERGENT B0, `(.L_x_287) ;  /* 0x0000003000007945 */ /* 0x000fe80003800200 */
[----:B------:R-:W-:Y:S05]  /*102d0*/  @P1 BRA `(.L_x_288) ;  /* 0x0000000000041947 */ /* 0x000fea0003800000 */
[----:B------:R-:W-:Y:S05]  /*102e0*/  BPT.TRAP 0x1 ;  /* 0x000000040000795c */ /* 0x000fea0000300000 */
.L_x_288:
[----:B------:R-:W-:Y:S05]  /*102f0*/  BSYNC.RECONVERGENT B0 ;  /* 0x0000000000007941 */ /* 0x000fea0003800200 */
.L_x_287:
[----:B------:R-:W-:Y:S02]  /*10300*/  ULEA UR24, UR10, UR8, 0xd ;  /* 0x000000080a187291 */ /* 0x000fe4000f8e68ff */
[----:B------:R-:W-:Y:S02]  /*10310*/  UIADD3 UR14, UP1, UPT, UR4, 0x180, URZ ;  /* 0x00000180040e7890 */ /* 0x000fe4000ff3e0ff */
        /* <DEDUP_REMOVED lines=16> */
.L_x_289:
[----:B------:R-:W-:Y:S01]  /*10420*/  ULEA UR17, UR10, UR8, 0x3 ;  /* 0x000000080a117291 */ /* 0x000fe2000f8e18ff */
[----:B-1----:R-:W-:Y:S02]  /*10430*/  SHF.L.U32 R5, R3, 0x1f, RZ ;  /* 0x0000001f03057819 */ /* 0x002fe400000006ff */
[----:B--2---:R-:W-:-:S06]  /*10440*/  @!P0 MOV R2, 0x2000 ;  /* 0x0000200000028802 */ /* 0x004fcc0000000f00 */
[----:B------:R-:W1:Y:S02]  /*10450*/  SYNCS.PHASECHK.TRANS64.TRYWAIT P2, [UR17+0xa038], R5 ;  /* 0x00a03805ff0075a7 */ /* 0x000e640008041111 */
[----:B-1----:R-:W-:Y:S05]  /*10460*/  @!P2 BRA `(.L_x_290) ;  /* 0x000000240034a947 */ /* 0x002fea0003800000 */
.L_x_407:
[----:B------:R2:W-:Y:S01]  /*10470*/  @!P0 SYNCS.ARRIVE.TRANS64 RZ, [UR17+0xa020], R2 ;  /* 0x00a02002ffff89a7 */ /* 0x0005e20008000011 */
[----:B------:R-:W-:Y:S05]  /*10480*/  BRA.U !UP2, `(.L_x_291) ;  /* 0x000000010a047547 */ /* 0x000fea000b800000 */
[----:B------:R-:W-:Y:S05]  /*10490*/  BPT.TRAP 0x1 ;  /* 0x000000040000795c */ /* 0x000fea0000300000 */
.L_x_291:
[----:B------:R-:W-:Y:S04]  /*104a0*/  BSSY.RECONVERGENT B0, `(.L_x_292) ;  /* 0x0000003000007945 */ /* 0x000fe80003800200 */
[----:B------:R-:W-:Y:S05]  /*104b0*/  @P1 BRA `(.L_x_293) ;  /* 0x0000000000041947 */ /* 0x000fea0003800000 */
[----:B------:R-:W-:Y:S05]  /*104c0*/  BPT.TRAP 0x1 ;  /* 0x000000040000795c */ /* 0x000fea0000300000 */
.L_x_293:
[----:B------:R-:W-:Y:S05]  /*104d0*/  BSYNC.RECONVERGENT B0 ;  /* 0x0000000000007941 */ /* 0x000fea0003800200 */
.L_x_292:
        /* <DEDUP_REMOVED lines=10> */
[----:B------:R-:W-:Y:S01]  /*10580*/  UMOV UR21, UR37 ;  /* 0x0000002500157c82 */ /* 0x000fe20008000000 */
[----:B------:R-:W-:-:S02]  /*10590*/  UIADD3 UR10, UPT, UPT, UR10, 0x1, URZ ;  /* 0x000000010a0a7890 */ /* 0x000fc4000fffe0ff */
[----:B------:R3:W-:Y:S02]  /*105a0*/  UTMALDG.4D [UR16], [UR14], desc[UR12] ;  /* 0x00000c100e0075b4 */ /* 0x0007e40008019000 */
[----:B------:R-:W-:-:S04]  /*105b0*/  UISETP.NE.AND UP1, UPT, UR10, 0x3, UPT ;  /* 0x000000030a00788c */ /* 0x000fc8000bf25270 */
[----:B------:R-:W-:Y:S02]  /*105c0*/  USEL UR11, URZ, 0x1, UP1 ;  /* 0x00000001ff0b7887 */ /* 0x000fe40008800000 */
[----:B------:R-:W-:-:S04]  /*105d0*/  USEL UR10, UR10, URZ, UP1 ;  /* 0x000000ff0a0a7287 */ /* 0x000fc80008800000 */
[----:B------:R-:W-:Y:S01]  /*105e0*/  LOP3.LUT R3, R3, UR11, RZ, 0x3c, !PT ;  /* 0x0000000b03037c12 */ /* 0x000fe2000f8e3cff */
[----:B---3--:R-:W-:Y:S07]  /*105f0*/  BRA.U !UP0, `(.L_x_294) ;  /* 0x0000000108047547 */ /* 0x008fee000b800000 */
[----:B------:R-:W-:Y:S05]  /*10600*/  BPT.TRAP 0x1 ;  /* 0x000000040000795c */ /* 0x000fea0000300000 */
.L_x_294:
[----:B------:R-:W-:Y:S01]  /*10610*/  ULEA UR17, UR10, UR8, 0x3 ;  /* 0x000000080a117291 */ /* 0x000fe2000f8e18ff */
[----:B-1----:R-:W-:Y:S02]  /*10620*/  SHF.L.U32 R5, R3, 0x1f, RZ ;  /* 0x0000001f03057819 */ /* 0x002fe400000006ff */
[----:B--2---:R-:W-:-:S06]  /*10630*/  @!P0 MOV R2, 0x2000 ;  /* 0x0000200000028802 */ /* 0x004fcc0000000f00 */
[----:B------:R-:W1:Y:S02]  /*10640*/  SYNCS.PHASECHK.TRANS64.TRYWAIT P2, [UR17+0xa038], R5 ;  /* 0x00a03805ff0075a7 */ /* 0x000e640008041111 */
[----:B-1----:R-:W-:Y:S05]  /*10650*/  @!P2 BRA `(.L_x_295) ;  /* 0x0000002000d0a947 */ /* 0x002fea0003800000 */
.L_x_409:
[----:B------:R2:W-:Y:S01]  /*10660*/  @!P0 SYNCS.ARRIVE.TRANS64 RZ, [UR17+0xa020], R2 ;  /* 0x00a02002ffff89a7 */ /* 0x0005e20008000011 */
[----:B------:R-:W-:Y:S05]  /*10670*/  BRA.U !UP2, `(.L_x_296) ;  /* 0x000000010a047547 */ /* 0x000fea000b800000 */
[----:B------:R-:W-:Y:S05]  /*10680*/  BPT.TRAP 0x1 ;  /* 0x000000040000795c */ /* 0x000fea0000300000 */
.L_x_296:
[----:B------:R-:W-:Y:S04]  /*10690*/  BSSY.RECONVERGENT B0, `(.L_x_297) ;  /* 0x0000003000007945 */ /* 0x000fe80003800200 */
[----:B------:R-:W-:Y:S05]  /*106a0*/  @P1 BRA `(.L_x_298) ;  /* 0x0000000000041947 */ /* 0x000fea0003800000 */
[----:B------:R-:W-:Y:S05]  /*106b0*/  BPT.TRAP 0x1 ;  /* 0x000000040000795c */ /* 0x000fea0000300000 */
.L_x_298:
[----:B------:R-:W-:Y:S05]  /*106c0*/  BSYNC.RECONVERGENT B0 ;  /* 0x0000000000007941 */ /* 0x000fea0003800200 */
.L_x_297:
[----:B------:R-:W-:Y:S02]  /*106d0*/  ULEA UR16, UR10, UR8, 0xd ;  /* 0x000000080a107291 */ /* 0x000fe4000f8e68ff */
[----:B------:R-:W-:Y:S02]  /*106e0*/  UIADD3 UR14, UP1, UPT, UR4, 0x180, URZ ;  /* 0x00000180040e7890 */ /* 0x000fe4000ff3e0ff */
[----:B------:R-:W-:Y:S02]  /*106f0*/  UIADD3 UR19, UPT, UPT, UR27, 0x80, URZ ;  /* 0x000000801b137890 */ /* 0x000fe4000fffe0ff */
        /* <DEDUP_REMOVED lines=16> */
.L_x_299:
[----:B------:R-:W-:Y:S01]  /*10800*/  ULEA UR17, UR10, UR8, 0x3 ;  /* 0x000000080a117291 */ /* 0x000fe2000f8e18ff */
[----:B-1----:R-:W-:Y:S02]  /*10810*/  SHF.L.U32 R5, R3, 0x1f, RZ ;  /* 0x0000001f03057819 */ /* 0x002fe400000006ff */
[----:B--2---:R-:W-:-:S06]  /*10820*/  @!P0 MOV R2, 0x2000 ;  /* 0x0000200000028802 */ /* 0x004fcc0000000f00 */
[----:B------:R-:W1:Y:S02]  /*10830*/  SYNCS.PHASECHK.TRANS64.TRYWAIT P2, [UR17+0xa038], R5 ;  /* 0x00a03805ff0075a7 */ /* 0x000e640008041111 */
[----:B-1----:R-:W-:Y:S05]  /*10840*/  @!P2 BRA `(.L_x_300) ;  /* 0x00000020006ca947 */ /* 0x002fea0003800000 */
.L_x_411:
[----:B------:R2:W-:Y:S01]  /*10850*/  @!P0 SYNCS.ARRIVE.TRANS64 RZ, [UR17+0xa020], R2 ;  /* 0x00a02002ffff89a7 */ /* 0x0005e20008000011 */
[----:B------:R-:W-:Y:S05]  /*10860*/  BRA.U !UP2, `(.L_x_301) ;  /* 0x000000010a047547 */ /* 0x000fea000b800000 */
[----:B------:R-:W-:Y:S05]  /*10870*/  BPT.TRAP 0x1 ;  /* 0x000000040000795c */ /* 0x000fea0000300000 */
.L_x_301:
[----:B------:R-:W-:Y:S04]  /*10880*/  BSSY.RECONVERGENT B0, `(.L_x_302) ;  /* 0x0000003000007945 */ /* 0x000fe80003800200 */
[----:B------:R-:W-:Y:S05]  /*10890*/  @P1 BRA `(.L_x_303) ;  /* 0x0000000000041947 */ /* 0x000fea0003800000 */
[----:B------:R-:W-:Y:S05]  /*108a0*/  BPT.TRAP 0x1 ;  /* 0x000000040000795c */ /* 0x000fea0000300000 */
.L_x_303:
[----:B------:R-:W-:Y:S05]  /*108b0*/  BSYNC.RECONVERGENT B0 ;  /* 0x0000000000007941 */ /* 0x000fea0003800200 */
.L_x_302:
        /* <DEDUP_REMOVED lines=19> */
.L_x_304:
[----:B------:R-:W-:Y:S01]  /*109f0*/  ULEA UR17, UR10, UR8, 0x3 ;  /* 0x000000080a117291 */ /* 0x000fe2000f8e18ff */
[----:B-1----:R-:W-:Y:S02]  /*10a00*/  SHF.L.U32 R5, R3, 0x1f, RZ ;  /* 0x0000001f03057819 */ /* 0x002fe400000006ff */
[----:B--2---:R-:W-:-:S06]  /*10a10*/  @!P0 MOV R2, 0x2000 ;  /* 0x0000200000028802 */ /* 0x004fcc0000000f00 */
[----:B------:R-:W1:Y:S02]  /*10a20*/  SYNCS.PHASECHK.TRANS64.TRYWAIT P2, [UR17+0xa038], R5 ;  /* 0x00a03805ff0075a7 */ /* 0x000e640008041111 */
[----:B-1----:R-:W-:Y:S05]  /*10a30*/  @!P2 BRA `(.L_x_305) ;  /* 0x000000200008a947 */ /* 0x002fea0003800000 */
.L_x_413:
[----:B------:R2:W-:Y:S01]  /*10a40*/  @!P0 SYNCS.ARRIVE.TRANS64 RZ, [UR17+0xa020], R2 ;  /* 0x00a02002ffff89a7 */ /* 0x0005e20008000011 */
[----:B------:R-:W-:Y:S05]  /*10a50*/  BRA.U !UP2, `(.L_x_306) ;  /* 0x000000010a047547 */ /* 0x000fea000b800000 */
[----:B------:R-:W-:Y:S05]  /*10a60*/  BPT.TRAP 0x1 ;  /* 0x000000040000795c */ /* 0x000fea0000300000 */
.L_x_306:
[----:B------:R-:W-:Y:S04]  /*10a70*/  BSSY.RECONVERGENT B0, `(.L_x_307) ;  /* 0x0000003000007945 */ /* 0x000fe80003800200 */
[----:B------:R-:W-:Y:S05]  /*10a80*/  @P1 BRA `(.L_x_308) ;  /* 0x0000000000041947 */ /* 0x000fea0003800000 */
[----:B------:R-:W-:Y:S05]  /*10a90*/  BPT.TRAP 0x1 ;  /* 0x000000040000795c */ /* 0x000fea0000300000 */
.L_x_308:
[----:B------:R-:W-:Y:S05]  /*10aa0*/  BSYNC.RECONVERGENT B0 ;  /* 0x0000000000007941 */ /* 0x000fea0003800200 */
.L_x_307:
        /* <DEDUP_REMOVED lines=19> */
.L_x_309:
[----:B------:R-:W-:Y:S01]  /*10be0*/  ULEA UR17, UR10, UR8, 0x3 ;  /* 0x000000080a117291 */ /* 0x000fe2000f8e18ff */
[----:B-1----:R-:W-:Y:S02]  /*10bf0*/  SHF.L.U32 R5, R3, 0x1f, RZ ;  /* 0x0000001f03057819 */ /* 0x002fe400000006ff */
[----:B--2---:R-:W-:-:S06]  /*10c00*/  @!P0 MOV R2, 0x2000 ;  /* 0x0000200000028802 */ /* 0x004fcc0000000f00 */
[----:B------:R-:W1:Y:S02]  /*10c10*/  SYNCS.PHASECHK.TRANS64.TRYWAIT P2, [UR17+0xa038], R5 ;  /* 0x00a03805ff0075a7 */ /* 0x000e640008041111 */
[----:B-1----:R-:W-:Y:S05]  /*10c20*/  @!P2 BRA `(.L_x_310) ;  /* 0x0000001c00a4a947 */ /* 0x002fea0003800000 */
.L_x_415:
[----:B------:R2:W-:Y:S01]  /*10c30*/  @!P0 SYNCS.ARRIVE.TRANS64 RZ, [UR17+0xa020], R2 ;  /* 0x00a02002ffff89a7 */ /* 0x0005e20008000011 */
[----:B------:R-:W-:Y:S05]  /*10c40*/  BRA.U !UP2, `(.L_x_311) ;  /* 0x000000010a047547 */ /* 0x000fea000b800000 */
[----:B------:R-:W-:Y:S05]  /*10c50*/  BPT.TRAP 0x1 ;  /* 0x000000040000795c */ /* 0x000fea0000300000 */
.L_x_311:
[----:B------:R-:W-:Y:S04]  /*10c60*/  BSSY.RECONVERGENT B0, `(.L_x_312) ;  /* 0x0000003000007945 */ /* 0x000fe80003800200 */
[----:B------:R-:W-:Y:S05]  /*10c70*/  @P1 BRA `(.L_x_313) ;  /* 0x0000000000041947 */ /* 0x000fea0003800000 */
[----:B------:R-:W-:Y:S05]  /*10c80*/  BPT.TRAP 0x1 ;  /* 0x000000040000795c */ /* 0x000fea0000300000 */
.L_x_313:
[----:B------:R-:W-:Y:S05]  /*10c90*/  BSYNC.RECONVERGENT B0 ;  /* 0x0000000000007941 */ /* 0x000fea0003800200 */
.L_x_312:
        /* <DEDUP_REMOVED lines=13> */
[----:B------:R-:W-:Y:S02]  /*10d70*/  UIADD3 UR9, UPT, UPT, UR9, 0x4, URZ ;  /* 0x0000000409097890 */ /* 0x000fe4000fffe0ff */
[----:B------:R-:W-:Y:S02]  /*10d80*/  UISETP.NE.AND UP1, UPT, UR10, 0x3, UPT ;  /* 0x000000030a00788c */ /* 0x000fe4000bf25270 */
[----:B------:R-:W-:Y:S02]  /*10d90*/  UIADD3 UR7, UPT, UPT, UR7, 0x4, URZ ;  /* 0x0000000407077890 */ /* 0x000fe4000fffe0ff */
[----:B------:R-:W-:Y:S02]  /*10da0*/  USEL UR11, URZ, 0x1, UP1 ;  /* 0x00000001ff0b7887 */ /* 0x000fe40008800000 */
[----:B------:R-:W-:Y:S02]  /*10db0*/  USEL UR10, UR10, URZ, UP1 ;  /* 0x000000ff0a0a7287 */ /* 0x000fe40008800000 */
[----:B------:R-:W-:-:S02]  /*10dc0*/  UISETP.NE.AND UP1, UPT, UR9, URZ, UPT ;  /* 0x000000ff0900728c */ /* 0x000fc4000bf25270 */
[----:B------:R-:W-:Y:S01]  /*10dd0*/  LOP3.LUT R4, R3, UR11, RZ, 0x3c, !PT ;  /* 0x0000000b03047c12 */ /* 0x000fe2000f8e3cff */
[----:B------:R-:W-:-:S06]  /*10de0*/  UIADD3 UR27, UPT, UPT, UR27, 0x200, URZ ;  /* 0x000002001b1b7890 */ /* 0x000fcc000fffe0ff */
[----:B----4-:R-:W-:Y:S06]  /*10df0*/  BRA.U UP1, `(.L_x_314) ;  /* 0xfffffff1010c7547 */ /* 0x010fec000b83ffff */
[----:B------:R-:W-:Y:S02]  /*10e00*/  UIADD3 UR9, UPT, UPT, UR7, 0x1, URZ ;  /* 0x0000000107097890 */ /* 0x000fe4000fffe0ff */
.L_x_273:
[----:B------:R-:W-:-:S13]  /*10e10*/  ISETP.NE.AND P2, PT, RZ, UR6, PT ;  /* 0x00000006ff007c0c */ /* 0x000fda000bf45270 */
[----:B---3--:R-:W-:Y:S05]  /*10e20*/  @!P2 EXIT ;  /* 0x000000000000a94d */ /* 0x008fea0003800000 */
[----:B------:R-:W-:Y:S02]  /*10e30*/  UIADD3 UR7, UPT, UPT, -UR6, URZ, URZ ;  /* 0x000000ff06077290 */ /* 0x000fe4000fffe1ff */
[----:B------:R-:W-:-:S12]  /*10e40*/  USHF.L.U32 UR27, UR9, 0x7, URZ ;  /* 0x00000007091b7899 */ /* 0x000fd800080006ff */
.L_x_325:
[----:B------:R-:W-:Y:S05]  /*10e50*/  BRA.U !UP0, `(.L_x_315) ;  /* 0x0000000108047547 */ /* 0x000fea000b800000 */
[----:B------:R-:W-:Y:S05]  /*10e60*/  BPT.TRAP 0x1 ;  /* 0x000000040000795c */ /* 0x000fea0000300000 */
.L_x_315:
[----:B------:R-:W-:Y:S01]  /*10e70*/  ULEA UR25, UR10, UR8, 0x3 ;  /* 0x000000080a197291 */ /* 0x000fe2000f8e18ff */
[----:B-1----:R-:W-:Y:S02]  /*10e80*/  SHF.L.U32 R3, R4, 0x1f, RZ ;  /* 0x0000001f04037819 */ /* 0x002fe400000006ff */
[----:B--2---:R-:W-:-:S06]  /*10e90*/  @!P0 MOV R2, 0x2000 ;  /* 0x0000200000028802 */ /* 0x004fcc0000000f00 */
[----:B------:R-:W1:Y:S02]  /*10ea0*/  SYNCS.PHASECHK.TRANS64.TRYWAIT P2, [UR25+0xa038], R3 ;  /* 0x00a03803ff0075a7 */ /* 0x000e640008041119 */
[----:B-1----:R-:W-:Y:S05]  /*10eb0*/  @!P2 BRA `(.L_x_316) ;  /* 0x0000001c0018a947 */ /* 0x002fea0003800000 */
.L_x_417:
[----:B------:R2:W-:Y:S01]  /*10ec0*/  @!P0 SYNCS.ARRIVE.TRANS64 RZ, [UR25+0xa020], R2 ;  /* 0x00a02002ffff89a7 */ /* 0x0005e20008000019 */
[----:B------:R-:W-:Y:S05]  /*10ed0*/  BRA.U !UP2, `(.L_x_317) ;  /* 0x000000010a047547 */ /* 0x000fea000b800000 */
[----:B------:R-:W-:Y:S05]  /*10ee0*/  BPT.TRAP 0x1 ;  /* 0x000000040000795c */ /* 0x000fea0000300000 */
.L_x_317:
[----:B------:R-:W-:Y:S04]  /*10ef0*/  BSSY.RECONVERGENT B0, `(.L_x_318) ;  /* 0x0000003000007945 */ /* 0x000fe80003800200 */
[----:B------:R-:W-:Y:S05]  /*10f00*/  @P1 BRA `(.L_x_319) ;  /* 0x0000000000041947 */ /* 0x000fea0003800000 */
[----:B------:R-:W-:Y:S05]  /*10f10*/  BPT.TRAP 0x1 ;  /* 0x000000040000795c */ /* 0x000fea0000300000 */
.L_x_319:
[----:B------:R-:W-:Y:S05]  /*10f20*/  BSYNC.RECONVERGENT B0 ;  /* 0x0000000000007941 */ /* 0x000fea0003800200 */
.L_x_318:
        /* <DEDUP_REMOVED lines=15> */
[----:B-1----:R-:W-:Y:S01]  /*11020*/  LOP3.LUT R3, R4, UR9, RZ, 0x3c, !PT ;  /* 0x0000000904037c12 */ /* 0x002fe2000f8e3cff */
[----:B---3--:R-:W-:Y:S07]  /*11030*/  BRA.U !UP0, `(.L_x_320) ;  /* 0x0000000108047547 */ /* 0x008fee000b800000 */
[----:B------:R-:W-:Y:S05]  /*11040*/  BPT.TRAP 0x1 ;  /* 0x000000040000795c */ /* 0x000fea0000300000 */
.L_x_320:
[----:B------:R-:W-:Y:S01]  /*11050*/  ULEA UR17, UR6, UR8, 0x3 ;  /* 0x0000000806117291 */ /* 0x000fe2000f8e18ff */
[----:B------:R-:W-:Y:S02]  /*11060*/  SHF.L.U32 R5, R3, 0x1f, RZ ;  /* 0x0000001f03057819 */ /* 0x000fe400000006ff */
[----:B--2---:R-:W-:-:S06]  /*11070*/  @!P0 MOV R2, 0x2000 ;  /* 0x0000200000028802 */ /* 0x004fcc0000000f00 */
[----:B------:R-:W1:Y:S02]  /*11080*/  SYNCS.PHASECHK.TRANS64.TRYWAIT P2, [UR17+0xa038], R5 ;  /* 0x00a03805ff0075a7 */ /* 0x000e640008041111 */
[----:B-1----:R-:W-:Y:S05]  /*11090*/  @!P2 BRA `(.L_x_321) ;  /* 0x0000001800b8a947 */ /* 0x002fea0003800000 */
.L_x_419:
[----:B------:R2:W-:Y:S01]  /*110a0*/  @!P0 SYNCS.ARRIVE.TRANS64 RZ, [UR17+0xa020], R2 ;  /* 0x00a02002ffff89a7 */ /* 0x0005e20008000011 */
[----:B------:R-:W-:Y:S05]  /*110b0*/  BRA.U !UP2, `(.L_x_322) ;  /* 0x000000010a047547 */ /* 0x000fea000b800000 */
[----:B------:R-:W-:Y:S05]  /*110c0*/  BPT.TRAP 0x1 ;  /* 0x000000040000795c */ /* 0x000fea0000300000 */
.L_x_322:
[----:B------:R-:W-:Y:S04]  /*110d0*/  BSSY.RECONVERGENT B0, `(.L_x_323) ;  /* 0x0000003000007945 */ /* 0x000fe80003800200 */
[----:B------:R-:W-:Y:S05]  /*110e0*/  @P1 BRA `(.L_x_324) ;  /* 0x0000000000041947 */ /* 0x000fea0003800000 */
[----:B------:R-:W-:Y:S05]  /*110f0*/  BPT.TRAP 0x1 ;  /* 0x000000040000795c */ /* 0x000fea0000300000 */
.L_x_324:
[----:B------:R-:W-:Y:S05]  /*11100*/  BSYNC.RECONVERGENT B0 ;  /* 0x0000000000007941 */ /* 0x000fea0003800200 */
.L_x_323:
        /* <DEDUP_REMOVED lines=12> */
[----:B------:R3:W-:Y:S01]  /*111d0*/  UTMALDG.4D [UR16], [UR14], desc[UR12] ;  /* 0x00000c100e0075b4 */ /* 0x0007e20008019000 */
[----:B------:R-:W-:Y:S02]  /*111e0*/  UIADD3 UR7, UPT, UPT, UR7, 0x1, URZ ;  /* 0x0000000107077890 */ /* 0x000fe4000fffe0ff */
[----:B------:R-:W-:Y:S02]  /*111f0*/  UISETP.NE.AND UP1, UPT, UR10, 0x3, UPT ;  /* 0x000000030a00788c */ /* 0x000fe4000bf25270 */
[----:B------:R-:W-:Y:S02]  /*11200*/  UIADD3 UR27, UPT, UPT, UR27, 0x80, URZ ;  /* 0x000000801b1b7890 */ /* 0x000fe4000fffe0ff */
[----:B------:R-:W-:Y:S02]  /*11210*/  USEL UR6, URZ, 0x1, UP1 ;  /* 0x00000001ff067887 */ /* 0x000fe40008800000 */
[----:B------:R-:W-:Y:S02]  /*11220*/  USEL UR10, UR10, URZ, UP1 ;  /* 0x000000ff0a0a7287 */ /* 0x000fe40008800000 */
[----:B------:R-:W-:-:S02]  /*11230*/  UISETP.NE.AND UP1, UPT, UR7, URZ, UPT ;  /* 0x000000ff0700728c */ /* 0x000fc4000bf25270 */
[----:B------:R-:W-:-:S07]  /*11240*/  LOP3.LUT R4, R3, UR6, RZ, 0x3c, !PT ;  /* 0x0000000603047c12 */ /* 0x000fce000f8e3cff */
[----:B---3--:R-:W-:Y:S05]  /*11250*/  BRA.U UP1, `(.L_x_325) ;  /* 0xfffffff901fc7547 */ /* 0x008fea000b83ffff */
[----:B------:R-:W-:Y:S05]  /*11260*/  EXIT ;  /* 0x000000000000794d */ /* 0x000fea0003800000 */
.L_x_438:
[----:B------:R-:W-:-:S08]  /*11270*/  NOP ;  /* 0x0000000000007918 */ /* 0x000fd00000000000 */
[----:B------:R-:W1:-:S00]  /*11280*/  USETMAXREG.DEALLOC.CTAPOOL 0x20 ;  /* 0x00000020000079c8 */ /* 0x000e4000080e0500 */
[----:B------:R-:W2:Y:S08]  /*11290*/  S2UR UR18, SR_CTAID.X ;  /* 0x00000000001279c3 */ /* 0x000eb00000002500 */
[----:B-1----:R-:W1:Y:S01]  /*112a0*/  LDC R0, c[0x0][0x380] ;  /* 0x0000e000ff007b82 */ /* 0x002e620000000800 */
[----:B--2---:R-:W-:-:S06]  /*112b0*/  USHF.L.U32 UR18, UR18, 0x8, URZ ;  /* 0x0000000812127899 */ /* 0x004fcc00080006ff */
[----:B-1----:R-:W-:-:S13]  /*112c0*/  ISETP.LE.U32.AND P0, PT, R0, UR18, PT ;  /* 0x0000001200007c0c */ /* 0x002fda000bf03070 */
[----:B------:R-:W-:Y:S05]  /*112d0*/  @P0 EXIT ;  /* 0x000000000000094d */ /* 0x000fea0003800000 */
[----:B------:R-:W1:Y:S01]  /*112e0*/  LDCU UR19, c[0x0][0x38c] ;  /* 0x00007180ff1377ac */ /* 0x000e620008000800 */
[----:B------:R-:W2:Y:S01]  /*112f0*/  S2UR UR4, SR_CTAID.Y ;  /* 0x00000000000479c3 */ /* 0x000ea20000002600 */
[----:B------:R-:W-:Y:S01]  /*11300*/  UMOV UR6, URZ ;  /* 0x000000ff00067c82 */ /* 0x000fe20008000000 */
[----:B------:R-:W-:Y:S01]  /*11310*/  ELECT P0, URZ, PT ;  /* 0x0000000000ff782f */ /* 0x000fe20003800000 */
[----:B-1----:R-:W1:Y:S01]  /*11320*/  I2F.U32.RP R2, UR19 ;  /* 0x0000001300027d06 */ /* 0x002e620008209000 */
[----:B------:R-:W-:-:S07]  /*11330*/  UISETP.NE.U32.AND UP0, UPT, UR19, URZ, UPT ;  /* 0x000000ff1300728c */ /* 0x000fce000bf05070 */
[----:B-1----:R-:W1:Y:S02]  /*11340*/  MUFU.RCP R0, R2 ;  /* 0x0000000200007308 */ /* 0x002e640000001000 */
[----:B-1----:R-:W-:-:S06]  /*11350*/  VIADD R0, R0, 0xffffffe ;  /* 0x0ffffffe00007836 */ /* 0x002fcc0000000000 */
[----:B------:R-:W1:Y:S02]  /*11360*/  F2I.FTZ.U32.TRUNC.NTZ R0, R0 ;  /* 0x0000000000007305 */ /* 0x000e64000021f000 */
[----:B-1----:R-:W-:-:S13]  /*11370*/  R2UR UR7, R0 ;  /* 0x00000000000772ca */ /* 0x002fda00000e0000 */
[----:B------:R-:W-:-:S04]  /*11380*/  UIADD3 UR5, UPT, UPT, URZ, -UR7, URZ ;  /* 0x80000007ff057290 */ /* 0x000fc8000fffe0ff */
[----:B------:R-:W-:-:S04]  /*11390*/  UIMAD UR5, UR5, UR19, URZ ;  /* 0x00000013050572a4 */ /* 0x000fc8000f8e02ff */
[----:B------:R-:W-:-:S04]  /*113a0*/  UIMAD.WIDE.U32 UR6, UR7, UR5, UR6 ;  /* 0x00000005070672a5 */ /* 0x000fc8000f8e0006 */
[----:B--2---:R-:W-:-:S07]  /*113b0*/  UIMAD.WIDE.U32 UR20, UR7, UR4, URZ ;  /* 0x00000004071472a5 */ /* 0x004fce000f8e00ff */
[----:B------:R-:W-:Y:S02]  /*113c0*/  UMOV UR20, UR21 ;  /* 0x0000001500147c82 */ /* 0x000fe40008000000 */
[----:B------:R-:W-:Y:S02]  /*113d0*/  UIADD3 UR5, UPT, UPT, -UR20, URZ, URZ ;  /* 0x000000ff14057290 */ /* 0x000fe4000fffe1ff */
[----:B------:R-:W1:Y:S02]  /*113e0*/  S2UR UR21, SR_CTAID.Z ;  /* 0x00000000001579c3 */ /* 0x000e640000002700 */
        /* <DEDUP_REMOVED lines=9> */
[----:B-1----:R-:W-:Y:S11]  /*11480*/  BRA.U UP6, `(.L_x_326) ;  /* 0x0000000106047547 */ /* 0x002ff6000b800000 */
[----:B------:R-:W-:Y:S05]  /*11490*/  BPT.TRAP 0x1 ;  /* 0x000000040000795c */ /* 0x000fea0000300000 */
.L_x_326:
[----:B------:R-:W1:Y:S01]  /*114a0*/  S2UR UR4, SR_CgaCtaId ;  /* 0x00000000000479c3 */ /* 0x000e620000008800 */
[----:B------:R-:W-:Y:S01]  /*114b0*/  UMOV UR16, 0x400 ;  /* 0x0000040000107882 */ /* 0x000fe20000000000 */
[----:B------:R-:W-:Y:S01]  /*114c0*/  SHF.L.U32 R3, RZ, 0x1f, RZ ;  /* 0x0000001fff037819 */ /* 0x000fe200000006ff */
[----:B-1----:R-:W-:-:S09]  /*114d0*/  ULEA UR16, UR4, UR16, 0x18 ;  /* 0x0000001004107291 */ /* 0x002fd2000f8ec0ff */
[----:B------:R-:W1:Y:S02]  /*114e0*/  SYNCS.PHASECHK.TRANS64.TRYWAIT P0, [UR16+0xa0b0], R3 ;  /* 0x00a0b003ff0075a7 */ /* 0x000e640008001110 */
[----:B-1----:R-:W-:Y:S05]  /*114f0*/  @!P0 BRA `(.L_x_327) ;  /* 0x0000001400b88947 */ /* 0x002fea0003800000 */
.L_x_421:
[----:B------:R-:W2:Y:S01]  /*11500*/  LDCU.64 UR6, c[0x0][0x348] ;  /* 0x00006900ff0677ac */ /* 0x000ea20008000a00 */
[----:B------:R-:W-:Y:S01]  /*11510*/  UMOV UR17, URZ ;  /* 0x000000ff00117c82 */ /* 0x000fe20008000000 */
[----:B--2---:R-:W-:-:S04]  /*11520*/  UIADD3 UR6, UP0, UPT, UR6, 0x400, URZ ;  /* 0x0000040006067890 */ /* 0x004fc8000ff1e0ff */
[----:B------:R-:W-:-:S09]  /*11530*/  UIADD3.X UR7, UPT, UPT, URZ, UR7, URZ, UP0, !UPT ;  /* 0x00000007ff077290 */ /* 0x000fd200087fe4ff */
[----:B------:R2:W-:Y:S01]  /*11540*/  UTMASTG.5D [UR16], [UR6] ;  /* 0x00000010060073b5 */ /* 0x0005e20008020000 */
[----:B------:R0:W-:Y:S01]  /*11550*/  UTMACMDFLUSH ;  /* 0x00000000000079b7 */ /* 0x0001e20000000000 */
[----:B--2---:R-:W-:Y:S05]  /*11560*/  BRA.U UP6, `(.L_x_328) ;  /* 0x0000000106047547 */ /* 0x004fea000b800000 */
[----:B------:R-:W-:Y:S05]  /*11570*/  BPT.TRAP 0x1 ;  /* 0x000000040000795c */ /* 0x000fea0000300000 */
.L_x_328:
[----:B------:R-:W2:Y:S02]  /*11580*/  SYNCS.PHASECHK.TRANS64.TRYWAIT P0, [UR16+0xa0b8], R3 ;  /* 0x00a0b803ff0075a7 */ /* 0x000ea40008001110 */
[----:B--2---:R-:W-:Y:S05]  /*11590*/  @!P0 BRA `(.L_x_329) ;  /* 0x0000001400a88947 */ /* 0x004fea0003800000 */
.L_x_423:
[----:B------:R-:W2:Y:S01]  /*115a0*/  LDCU.64 UR6, c[0x0][0x348] ;  /* 0x00006900ff0677ac */ /* 0x000ea20008000a00 */
[----:B------:R-:W-:Y:S02]  /*115b0*/  UIADD3 UR10, UPT, UPT, UR18, 0x80, URZ ;  /* 0x00000080120a7890 */ /* 0x000fe4000fffe0ff */
[----:B------:R-:W-:Y:S01]  /*115c0*/  UIADD3 UR8, UPT, UPT, UR16, 0x2000, URZ ;  /* 0x0000200010087890 */ /* 0x000fe2000fffe0ff */
[----:B------:R-:W-:Y:S01]  /*115d0*/  UMOV UR9, URZ ;  /* 0x000000ff00097c82 */ /* 0x000fe20008000000 */
[----:B------:R-:W-:Y:S01]  /*115e0*/  UMOV UR11, UR19 ;  /* 0x00000013000b7c82 */ /* 0x000fe20008000000 */
[----:B------:R-:W-:Y:S01]  /*115f0*/  UMOV UR12, UR20 ;  /* 0x00000014000c7c82 */ /* 0x000fe20008000000 */
[----:B------:R-:W-:Y:S01]  /*11600*/  UMOV UR13, UR21 ;  /* 0x00000015000d7c82 */ /* 0x000fe20008000000 */
[----:B--2---:R-:W-:-:S04]  /*11610*/  UIADD3 UR6, UP0, UPT, UR6, 0x400, URZ ;  /* 0x0000040006067890 */ /* 0x004fc8000ff1e0ff */
[----:B------:R-:W-:-:S09]  /*11620*/  UIADD3.X UR7, UPT, UPT, URZ, UR7, URZ, UP0, !UPT ;  /* 0x00000007ff077290 */ /* 0x000fd200087fe4ff */
[----:B------:R2:W-:Y:S01]  /*11630*/  UTMASTG.5D [UR8], [UR6] ;  /* 0x00000008060073b5 */ /* 0x0005e20008020000 */
[----:B------:R0:W-:Y:S01]  /*11640*/  UTMACMDFLUSH ;  /* 0x00000000000079b7 */ /* 0x0001e20000000000 */
[----:B------:R-:W-:-:S04]  /*11650*/  DEPBAR.LE SB0, 0x1 ;  /* 0x000080400000791a */ /* 0x000fc80000000000 */
[----:B--2---:R-:W-:Y:S05]  /*11660*/  BRA.U UP6, `(.L_x_330) ;  /* 0x0000000106047547 */ /* 0x004fea000b800000 */
[----:B------:R-:W-:Y:S05]  /*11670*/  BPT.TRAP 0x1 ;  /* 0x000000040000795c */ /* 0x000fea0000300000 */
.L_x_330:
[----:B------:R-:W-:-:S04]  /*11680*/  UIADD3 UR5, UPT, UPT, UR16, 0xa0c0, URZ ;  /* 0x0000a0c010057890 */ /* 0x000fc8000fffe0ff */
[----:B------:R-:W-:-:S09]  /*11690*/  UPRMT UR5, UR4, 0x654, UR5 ;  /* 0x0000065404057896 */ /* 0x000fd20008000005 */
[----:B------:R-:W-:Y:S01]  /*116a0*/  SYNCS.ARRIVE.TRANS64.RED.A1T0 RZ, [UR5], RZ ;  /* 0x000000ffffff79a7 */ /* 0x000fe20008100405 */
[----:B------:R-:W-:-:S04]  /*116b0*/  DEPBAR.LE SB0, 0x0 ;  /* 0x000080000000791a */ /* 0x000fc80000000000 */
[----:B------:R-:W-:Y:S05]  /*116c0*/  BRA.U UP6, `(.L_x_331) ;  /* 0x0000000106047547 */ /* 0x000fea000b800000 */
[----:B------:R-:W-:Y:S05]  /*116d0*/  BPT.TRAP 0x1 ;  /* 0x000000040000795c */ /* 0x000fea0000300000 */
.L_x_331:
[----:B------:R-:W-:Y:S01]  /*116e0*/  UIADD3 UR5, UPT, UPT, UR16, 0xa0c8, URZ ;  /* 0x0000a0c810057890 */ /* 0x000fe2000fffe0ff */
[----:B------:R-:W-:Y:S02]  /*116f0*/  IMAD.MOV.U32 R2, RZ, RZ, 0xffff ;  /* 0x0000ffffff027424 */ /* 0x000fe400078e00ff */
[----:B-1----:R-:W-:Y:S01]  /*11700*/  IMAD.MOV.U32 R0, RZ, RZ, 0x1 ;  /* 0x00000001ff007424 */ /* 0x002fe200078e00ff */
[----:B------:R-:W-:-:S09]  /*11710*/  UPRMT UR5, UR4, 0x654, UR5 ;  /* 0x0000065404057896 */ /* 0x000fd20008000005 */
[----:B------:R-:W-:Y:S01]  /*11720*/  SYNCS.ARRIVE.TRANS64.RED.A1T0 RZ, [UR5], RZ ;  /* 0x000000ffffff79a7 */ /* 0x000fe20008100405 */
[----:B------:R-:W1:Y:S01]  /*11730*/  LDS R3, [UR16+0xa0e0] ;  /* 0x00a0e010ff037984 */ /* 0x000e620008000800 */
[----:B------:R-:W-:Y:S02]  /*11740*/  UMOV UR6, 0x40 ;  /* 0x0000004000067882 */ /* 0x000fe40000000000 */
[----:B------:R-:W-:Y:S01]  /*11750*/  ULEA UR6, UR4, UR6, 0x18 ;  /* 0x0000000604067291 */ /* 0x000fe2000f8ec0ff */
[----:B------:R-:W-:-:S08]  /*11760*/  NOP ;  /* 0x0000000000007918 */ /* 0x000fd00000000000 */
[----:B------:R-:W2:Y:S01]  /*11770*/  LDS R5, [UR6+0x14] ;  /* 0x00001406ff057984 */ /* 0x000ea20008000800 */
[----:B-1----:R-:W-:-:S04]  /*11780*/  LOP3.LUT R3, R3, 0xffff, RZ, 0xc0, !PT ;  /* 0x0000ffff03037812 */ /* 0x002fc800078ec0ff */
[----:B------:R-:W-:-:S04]  /*11790*/  SHF.R.U32.HI R3, RZ, 0x5, R3 ;  /* 0x00000005ff037819 */ /* 0x000fc80000011603 */
[-C--:B------:R-:W-:Y:S02]  /*117a0*/  SHF.L.U32 R2, R2, R3.reuse, RZ ;  /* 0x0000000302027219 */ /* 0x080fe400000006ff */
[----:B------:R-:W-:Y:S02]  /*117b0*/  SHF.L.U32 R0, R0, R3, RZ ;  /* 0x0000000300007219 */ /* 0x000fe400000006ff */
[----:B--2---:R-:W-:-:S04]  /*117c0*/  LOP3.LUT R5, R5, R2, RZ, 0xc0, !PT ;  /* 0x0000000205057212 */ /* 0x004fc800078ec0ff */
[----:B------:R-:W-:-:S13]  /*117d0*/  ISETP.NE.AND P0, PT, R5, R2, PT ;  /* 0x000000020500720c */ /* 0x000fda0003f05270 */
[----:B------:R-:W-:Y:S05]  /*117e0*/  @P0 BRA `(.L_x_332) ;  /* 0x00000000005c0947 */ /* 0x000fea0003800000 */
[----:B------:R-:W1:Y:S02]  /*117f0*/  LDS R3, [UR6+0x18] ;  /* 0x00001806ff037984 */ /* 0x000e640008000800 */
[----:B-1----:R-:W-:-:S04]  /*11800*/  LOP3.LUT R3, R3, R0, RZ, 0xc0, !PT ;  /* 0x0000000003037212 */ /* 0x002fc800078ec0ff */
[----:B------:R-:W-:-:S13]  /*11810*/  ISETP.NE.AND P0, PT, R3, R0, PT ;  /* 0x000000000300720c */ /* 0x000fda0003f05270 */
[----:B------:R-:W-:Y:S05]  /*11820*/  @P0 BRA `(.L_x_333) ;  /* 0x0000000000400947 */ /* 0x000fea0003800000 */
[----:B------:R-:W-:Y:S01]  /*11830*/  R2UR UR8, R2 ;  /* 0x00000000020872ca */ /* 0x000fe200000e0000 */
[----:B------:R-:W1:Y:S01]  /*11840*/  S2R R3, SR_LANEID ;  /* 0x0000000000037919 */ /* 0x000e620000000000 */
[----:B------:R-:W-:Y:S01]  /*11850*/  LOP3.LUT R4, RZ, R0, RZ, 0x33, !PT ;  /* 0x00000000ff047212 */ /* 0x000fe200078e33ff */
[----:B------:R-:W-:Y:S02]  /*11860*/  VOTEU.ANY UR7, UPT, PT ;  /* 0x0000000000077886 */ /* 0x000fe400038e0100 */
[----:B------:R-:W-:Y:S01]  /*11870*/  UFLO.U32 UR7, UR7 ;  /* 0x00000007000772bd */ /* 0x000fe200080e0000 */
[----:B------:R-:W2:Y:S07]  /*11880*/  REDUX UR4, R4 ;  /* 0x00000000040473c4 */ /* 0x000eae0000000000 */
[----:B------:R-:W-:-:S06]  /*11890*/  ULOP3.LUT UR8, URZ, UR8, URZ, 0x33, !UPT ;  /* 0x00000008ff087292 */ /* 0x000fcc000f8e33ff */
[----:B------:R-:W-:-:S04]  /*118a0*/  IMAD.U32 R2, RZ, RZ, UR8 ;  /* 0x00000008ff027e24 */ /* 0x000fc8000f8e00ff */
[----:B------:R-:W3:Y:S02]  /*118b0*/  REDUX UR5, R2 ;  /* 0x00000000020573c4 */ /* 0x000ee40000000000 */
[----:B------:R4:W-:Y:S01]  /*118c0*/  UTCATOMSWS.AND URZ, UR8 ;  /* 0x0000000800ff79e3 */ /* 0x0009e20008000000 */
[----:B--2---:R-:W-:Y:S01]  /*118d0*/  IMAD.U32 R0, RZ, RZ, UR4 ;  /* 0x00000004ff007e24 */ /* 0x004fe2000f8e00ff */
[----:B-1----:R-:W-:Y:S01]  /*118e0*/  ISETP.EQ.U32.AND P0, PT, R3, UR7, PT ;  /* 0x0000000703007c0c */ /* 0x002fe2000bf02070 */
[----:B---3--:R-:W-:-:S12]  /*118f0*/  IMAD.U32 R3, RZ, RZ, UR5 ;  /* 0x00000005ff037e24 */ /* 0x008fd8000f8e00ff */
[----:B------:R4:W-:Y:S04]  /*11900*/  @P0 ATOMS.AND RZ, [UR6+0x14], R3 ;  /* 0x00001403ffff098c */ /* 0x0009e8000a800006 */
[----:B------:R4:W-:Y:S01]  /*11910*/  @P0 ATOMS.AND RZ, [UR6+0x18], R0 ;  /* 0x00001800ffff098c */ /* 0x0009e2000a800006 */
[----:B------:R-:W-:Y:S05]  /*11920*/  BRA `(.L_x_334) ;  /* 0x0000000000147947 */ /* 0x000fea0003800000 */
.L_x_333:
[----:B------:R-:W-:Y:S02]  /*11930*/  MOV R2, 0x11950 ;  /* 0x0001195000027802 */ /* 0x000fe40000000f00 */
[----:B------:R-:W-:Y:S05]  /*11940*/  CALL.REL.NOINC `($__internal_0_$__cuda_sm10x_tcgen05_guardrail_trap_col_being_dealloced_not_returned_by_alloc) ;  /* 0x0000001000d47944 */ /* 0x000fea0003c00000 */
[----:B------:R-:W-:Y:S05]  /*11950*/  BRA `(.L_x_334) ;  /* 0x0000000000087947 */ /* 0x000fea0003800000 */
.L_x_332:
[----:B------:R-:W-:Y:S02]  /*11960*/  MOV R2, 0x11980 ;  /* 0x0001198000027802 */ /* 0x000fe40000000f00 */
[----:B------:R-:W-:Y:S05]  /*11970*/  CALL.REL.NOINC `($__internal_2_$__cuda_sm10x_tcgen05_guardrail_trap_unallocated_columns_being_dealloced) ;  /* 0x0000001000e07944 */ /* 0x000fea0003c00000 */
.L_x_334:
[----:B------:R-:W-:Y:S01]  /*11980*/  NOP ;  /* 0x0000000000007918 */ /* 0x000fe20000000000 */
[----:B----4-:R-:W-:Y:S05]  /*11990*/  EXIT ;  /* 0x000000000000794d */ /* 0x010fea0003800000 */
.L_x_35:
[----:B-1----:R-:W-:-:S07]  /*119a0*/  MOV R0, UR4 ;  /* 0x0000000400007c02 */ /* 0x002fce0008000f00 */
.L_x_335:
[----:B-1----:R1:W2:Y:S02]  /*119b0*/  SYNCS.PHASECHK.TRANS64.TRYWAIT P0, [R0+URZ+0xa000], R5 ;  /* 0x00a00005000075a7 */ /* 0x0022a400080011ff */
[----:B--2---:R-:W-:Y:S05]  /*119c0*/  @!P0 NANOSLEEP.SYNCS 0x989680 ;  /* 0x009896800000895d */ /* 0x004fea0003900000 */
[----:B------:R-:W2:Y:S02]  /*119d0*/  @!P0 SYNCS.PHASECHK.TRANS64 P0, [R0+URZ+0xa000], R5 ;  /* 0x00a00005000085a7 */ /* 0x000ea400080010ff */
[----:B--2---:R-:W-:Y:S05]  /*119e0*/  @!P0 BRA `(.L_x_335) ;  /* 0xfffffffc00f08947 */ /* 0x004fea000383ffff */
[----:B------:R-:W-:Y:S05]  /*119f0*/  BRA `(.L_x_336) ;  /* 0xffffff0000507947 */ /* 0x000fea000383ffff */
.L_x_37:
[----:B-1----:R-:W-:-:S07]  /*11a00*/  MOV R0, UR4 ;  /* 0x0000000400007c02 */ /* 0x002fce0008000f00 */
.L_x_337:
[----:B-1----:R1:W2:Y:S02]  /*11a10*/  SYNCS.PHASECHK.TRANS64.TRYWAIT P0, [R0+URZ+0xa020], R5 ;  /* 0x00a02005000075a7 */ /* 0x0022a400080011ff */
[----:B--2---:R-:W-:Y:S05]  /*11a20*/  @!P0 NANOSLEEP.SYNCS 0x989680 ;  /* 0x009896800000895d */ /* 0x004fea0003900000 */
[----:B------:R-:W2:Y:S02]  /*11a30*/  @!P0 SYNCS.PHASECHK.TRANS64 P0, [R0+URZ+0xa020], R5 ;  /* 0x00a02005000085a7 */ /* 0x000ea400080010ff */
[----:B--2---:R-:W-:Y:S05]  /*11a40*/  @!P0 BRA `(.L_x_337) ;  /* 0xfffffffc00f08947 */ /* 0x004fea000383ffff */
[----:B------:R-:W-:Y:S05]  /*11a50*/  BRA `(.L_x_338) ;  /* 0xffffff00004c7947 */ /* 0x000fea000383ffff */
.L_x_39:
[----:B------:R-:W-:-:S07]  /*11a60*/  MOV R3, UR4 ;  /* 0x0000000400037c02 */ /* 0x000fce0008000f00 */
.L_x_339:
[----:B-1----:R1:W2:Y:S02]  /*11a70*/  SYNCS.PHASECHK.TRANS64.TRYWAIT P0, [R3+URZ+0xa058], R4 ;  /* 0x00a05804030075a7 */ /* 0x0022a400080011ff */
[----:B--2---:R-:W-:Y:S05]  /*11a80*/  @!P0 NANOSLEEP.SYNCS 0x989680 ;  /* 0x009896800000895d */ /* 0x004fea0003900000 */
[----:B------:R-:W2:Y:S02]  /*11a90*/  @!P0 SYNCS.PHASECHK.TRANS64 P0, [R3+URZ+0xa058], R4 ;  /* 0x00a05804030085a7 */ /* 0x000ea400080010ff */
[----:B--2---:R-:W-:Y:S05]  /*11aa0*/  @!P0 BRA `(.L_x_339) ;  /* 0xfffffffc00f08947 */ /* 0x004fea000383ffff */
[----:B------:R-:W-:Y:S05]  /*11ab0*/  BRA `(.L_x_340) ;  /* 0xffffff0000587947 */ /* 0x000fea000383ffff */
.L_x_43:
[----:B------:R-:W-:-:S07]  /*11ac0*/  MOV R0, UR4 ;  /* 0x0000000400007c02 */ /* 0x000fce0008000f00 */
.L_x_341:
[----:B--2---:R2:W3:Y:S02]  /*11ad0*/  SYNCS.PHASECHK.TRANS64.TRYWAIT P0, [R0+URZ+0xa008], R5 ;  /* 0x00a00805000075a7 */ /* 0x0044e400080011ff */
[----:B---3--:R-:W-:Y:S05]  /*11ae0*/  @!P0 NANOSLEEP.SYNCS 0x989680 ;  /* 0x009896800000895d */ /* 0x008fea0003900000 */
[----:B------:R-:W3:Y:S02]  /*11af0*/  @!P0 SYNCS.PHASECHK.TRANS64 P0, [R0+URZ+0xa008], R5 ;  /* 0x00a00805000085a7 */ /* 0x000ee400080010ff */
[----:B---3--:R-:W-:Y:S05]  /*11b00*/  @!P0 BRA `(.L_x_341) ;  /* 0xfffffffc00f08947 */ /* 0x008fea000383ffff */
[----:B------:R-:W-:Y:S05]  /*11b10*/  BRA `(.L_x_342) ;  /* 0xffffff0000a07947 */ /* 0x000fea000383ffff */
.L_x_45:
[----:B-1----:R-:W-:-:S07]  /*11b20*/  MOV R3, UR4 ;  /* 0x0000000400037c02 */ /* 0x002fce0008000f00 */
.L_x_343:
[----:B-1----:R1:W2:Y:S02]  /*11b30*/  SYNCS.PHASECHK.TRANS64.TRYWAIT P0, [R3+URZ+0xa068], R4 ;  /* 0x00a06804030075a7 */ /* 0x0022a400080011ff */
[----:B--2---:R-:W-:Y:S05]  /*11b40*/  @!P0 NANOSLEEP.SYNCS 0x989680 ;  /* 0x009896800000895d */ /* 0x004fea0003900000 */
[----:B------:R-:W2:Y:S02]  /*11b50*/  @!P0 SYNCS.PHASECHK.TRANS64 P0, [R3+URZ+0xa068], R4 ;  /* 0x00a06804030085a7 */ /* 0x000ea400080010ff */
[----:B--2---:R-:W-:Y:S05]  /*11b60*/  @!P0 BRA `(.L_x_343) ;  /* 0xfffffffc00f08947 */ /* 0x004fea000383ffff */
[----:B------:R-:W-:Y:S05]  /*11b70*/  BRA `(.L_x_344) ;  /* 0xffffff0000a47947 */ /* 0x000fea000383ffff */
.L_x_49:
[----:B------:R-:W-:-:S07]  /*11b80*/  MOV R0, UR4 ;  /* 0x0000000400007c02 */ /* 0x000fce0008000f00 */
.L_x_345:
[----:B---3--:R3:W4:Y:S02]  /*11b90*/  SYNCS.PHASECHK.TRANS64.TRYWAIT P0, [R0+URZ+0xa028], R5 ;  /* 0x00a02805000075a7 */ /* 0x00872400080011ff */
[----:B----4-:R-:W-:Y:S05]  /*11ba0*/  @!P0 NANOSLEEP.SYNCS 0x989680 ;  /* 0x009896800000895d */ /* 0x010fea0003900000 */
[----:B------:R-:W4:Y:S02]  /*11bb0*/  @!P0 SYNCS.PHASECHK.TRANS64 P0, [R0+URZ+0xa028], R5 ;  /* 0x00a02805000085a7 */ /* 0x000f2400080010ff */
[----:B----4-:R-:W-:Y:S05]  /*11bc0*/  @!P0 BRA `(.L_x_345) ;  /* 0xfffffffc00f08947 */ /* 0x010fea000383ffff */
[----:B------:R-:W-:Y:S05]  /*11bd0*/  BRA `(.L_x_346) ;  /* 0xffffff0000f87947 */ /* 0x000fea000383ffff */
.L_x_51:
[----:B-1----:R-:W-:-:S07]  /*11be0*/  MOV R3, UR4 ;  /* 0x0000000400037c02 */ /* 0x002fce0008000f00 */
.L_x_347:
[----:B-1----:R1:W4:Y:S02]  /*11bf0*/  SYNCS.PHASECHK.TRANS64.TRYWAIT P0, [R3+URZ+0xa0a0], R4 ;  /* 0x00a0a004030075a7 */ /* 0x00232400080011ff */
[----:B----4-:R-:W-:Y:S05]  /*11c00*/  @!P0 NANOSLEEP.SYNCS 0x989680 ;  /* 0x009896800000895d */ /* 0x010fea0003900000 */
[----:B------:R-:W4:Y:S02]  /*11c10*/  @!P0 SYNCS.PHASECHK.TRANS64 P0, [R3+URZ+0xa0a0], R4 ;  /* 0x00a0a004030085a7 */ /* 0x000f2400080010ff */
[----:B----4-:R-:W-:Y:S05]  /*11c20*/  @!P0 BRA `(.L_x_347) ;  /* 0xfffffffc00f08947 */ /* 0x010fea000383ffff */
[----:B------:R-:W-:Y:S05]  /*11c30*/  BRA `(.L_x_348) ;  /* 0xffffff0000f07947 */ /* 0x000fea000383ffff */
.L_x_53:
[----:B-1----:R-:W-:-:S07]  /*11c40*/  MOV R4, UR4 ;  /* 0x0000000400047c02 */ /* 0x002fce0008000f00 */
.L_x_349:
[----:B-1----:R1:W3:Y:S02]  /*11c50*/  SYNCS.PHASECHK.TRANS64.TRYWAIT P0, [R4+URZ+0xa058], R5 ;  /* 0x00a05805040075a7 */ /* 0x0022e400080011ff */
[----:B---3--:R-:W-:Y:S05]  /*11c60*/  @!P0 NANOSLEEP.SYNCS 0x989680 ;  /* 0x009896800000895d */ /* 0x008fea0003900000 */
[----:B------:R-:W3:Y:S02]  /*11c70*/  @!P0 SYNCS.PHASECHK.TRANS64 P0, [R4+URZ+0xa058], R5 ;  /* 0x00a05805040085a7 */ /* 0x000ee400080010ff */
[----:B---3--:R-:W-:Y:S05]  /*11c80*/  @!P0 BRA `(.L_x_349) ;  /* 0xfffffffc00f08947 */ /* 0x008fea000383ffff */
[----:B------:R-:W-:Y:S05]  /*11c90*/  BRA `(.L_x_350) ;  /* 0xffffff0000f07947 */ /* 0x000fea000383ffff */
.L_x_57:
[----:B------:R-:W-:Y:S07]  /*11ca0*/  MOV R3, UR11 ;  /* 0x0000000b00037c02 */ /* 0x000fee0008000f00 */
.L_x_351:
[----:B-1----:R1:W2:Y:S02]  /*11cb0*/  SYNCS.PHASECHK.TRANS64.TRYWAIT P0, [R3+URZ+0xa020], R4 ;  /* 0x00a02004030075a7 */ /* 0x0022a400080011ff */
[----:B--2---:R-:W-:Y:S05]  /*11cc0*/  @!P0 NANOSLEEP.SYNCS 0x989680 ;  /* 0x009896800000895d */ /* 0x004fea0003900000 */
[----:B------:R-:W2:Y:S02]  /*11cd0*/  @!P0 SYNCS.PHASECHK.TRANS64 P0, [R3+URZ+0xa020], R4 ;  /* 0x00a02004030085a7 */ /* 0x000ea400080010ff */
[----:B--2---:R-:W-:Y:S05]  /*11ce0*/  @!P0 BRA `(.L_x_351) ;  /* 0xfffffffc00f08947 */ /* 0x004fea000383ffff */
[----:B------:R-:W-:Y:S05]  /*11cf0*/  BRA `(.L_x_352) ;  /* 0xffffff0800547947 */ /* 0x000fea000383ffff */
.L_x_60:
[----:B------:R-:W-:Y:S07]  /*11d00*/  MOV R0, UR4 ;  /* 0x0000000400007c02 */ /* 0x000fee0008000f00 */
.L_x_353:
[----:B-1----:R1:W4:Y:S02]  /*11d10*/  SYNCS.PHASECHK.TRANS64.TRYWAIT P0, [R0+URZ+0xa0a8], R3 ;  /* 0x00a0a803000075a7 */ /* 0x00232400080011ff */
[----:B----4-:R-:W-:Y:S05]  /*11d20*/  @!P0 NANOSLEEP.SYNCS 0x989680 ;  /* 0x009896800000895d */ /* 0x010fea0003900000 */
[----:B------:R-:W4:Y:S02]  /*11d30*/  @!P0 SYNCS.PHASECHK.TRANS64 P0, [R0+URZ+0xa0a8], R3 ;  /* 0x00a0a803000085a7 */ /* 0x000f2400080010ff */
[----:B----4-:R-:W-:Y:S05]  /*11d40*/  @!P0 BRA `(.L_x_353) ;  /* 0xfffffffc00f08947 */ /* 0x010fea000383ffff */
[----:B------:R-:W-:Y:S05]  /*11d50*/  BRA `(.L_x_354) ;  /* 0xffffff0800b87947 */ /* 0x000fea000383ffff */
.L_x_62:
[----:B------:R-:W-:Y:S07]  /*11d60*/  MOV R0, UR4 ;  /* 0x0000000400007c02 */ /* 0x000fee0008000f00 */
.L_x_355:
[----:B-1----:R1:W4:Y:S02]  /*11d70*/  SYNCS.PHASECHK.TRANS64.TRYWAIT P0, [R0+URZ+0xa068], R9 ;  /* 0x00a06809000075a7 */ /* 0x00232400080011ff */
[----:B----4-:R-:W-:Y:S05]  /*11d80*/  @!P0 NANOSLEEP.SYNCS 0x989680 ;  /* 0x009896800000895d */ /* 0x010fea0003900000 */
[----:B------:R-:W4:Y:S02]  /*11d90*/  @!P0 SYNCS.PHASECHK.TRANS64 P0, [R0+URZ+0xa068], R9 ;  /* 0x00a06809000085a7 */ /* 0x000f2400080010ff */
[----:B----4-:R-:W-:Y:S05]  /*11da0*/  @!P0 BRA `(.L_x_355) ;  /* 0xfffffffc00f08947 */ /* 0x010fea000383ffff */
[----:B------:R-:W-:Y:S05]  /*11db0*/  BRA `(.L_x_356) ;  /* 0xffffff0800bc7947 */ /* 0x000fea000383ffff */
.L_x_68:
[----:B------:R-:W-:Y:S07]  /*11dc0*/  MOV R0, UR8 ;  /* 0x0000000800007c02 */ /* 0x000fee0008000f00 */
.L_x_357:
[----:B-1----:R1:W2:Y:S02]  /*11dd0*/  SYNCS.PHASECHK.TRANS64.TRYWAIT P0, [R0+URZ+0xa020], R3 ;  /* 0x00a02003000075a7 */ /* 0x0022a400080011ff */
[----:B--2---:R-:W-:Y:S05]  /*11de0*/  @!P0 NANOSLEEP.SYNCS 0x989680 ;  /* 0x009896800000895d */ /* 0x004fea0003900000 */
[----:B------:R-:W2:Y:S02]  /*11df0*/  @!P0 SYNCS.PHASECHK.TRANS64 P0, [R0+URZ+0xa020], R3 ;  /* 0x00a02003000085a7 */ /* 0x000ea400080010ff */
[----:B--2---:R-:W-:Y:S05]  /*11e00*/  @!P0 BRA `(.L_x_357) ;  /* 0xfffffffc00f08947 */ /* 0x004fea000383ffff */
[----:B------:R-:W-:Y:S05]  /*11e10*/  BRA `(.L_x_358) ;  /* 0xffffff1000687947 */ /* 0x000fea000383ffff */
.L_x_70:
[----:B------:R-:W-:Y:S07]  /*11e20*/  MOV R0, UR4 ;  /* 0x0000000400007c02 */ /* 0x000fee0008000f00 */
.L_x_359:
[----:B-1----:R1:W2:Y:S02]  /*11e30*/  SYNCS.PHASECHK.TRANS64.TRYWAIT P0, [R0+URZ+0xa0a0], R3 ;  /* 0x00a0a003000075a7 */ /* 0x0022a400080011ff */
[----:B--2---:R-:W-:Y:S05]  /*11e40*/  @!P0 NANOSLEEP.SYNCS 0x989680 ;  /* 0x009896800000895d */ /* 0x004fea0003900000 */
[----:B------:R-:W2:Y:S02]  /*11e50*/  @!P0 SYNCS.PHASECHK.TRANS64 P0, [R0+URZ+0xa0a0], R3 ;  /* 0x00a0a003000085a7 */ /* 0x000ea400080010ff */
[----:B--2---:R-:W-:Y:S05]  /*11e60*/  @!P0 BRA `(.L_x_359) ;  /* 0xfffffffc00f08947 */ /* 0x004fea000383ffff */
[----:B------:R-:W-:Y:S05]  /*11e70*/  BRA `(.L_x_360) ;  /* 0xffffff1000647947 */ /* 0x000fea000383ffff */
.L_x_72:
[----:B------:R-:W-:Y:S07]  /*11e80*/  MOV R3, UR4 ;  /* 0x0000000400037c02 */ /* 0x000fee0008000f00 */
.L_x_361:
[----:B-1----:R1:W2:Y:S02]  /*11e90*/  SYNCS.PHASECHK.TRANS64.TRYWAIT P0, [R3+URZ+0xa058], R4 ;  /* 0x00a05804030075a7 */ /* 0x0022a400080011ff */
[----:B--2---:R-:W-:Y:S05]  /*11ea0*/  @!P0 NANOSLEEP.SYNCS 0x989680 ;  /* 0x009896800000895d */ /* 0x004fea0003900000 */
[----:B------:R-:W2:Y:S02]  /*11eb0*/  @!P0 SYNCS.PHASECHK.TRANS64 P0, [R3+URZ+0xa058], R4 ;  /* 0x00a05804030085a7 */ /* 0x000ea400080010ff */
[----:B--2---:R-:W-:Y:S05]  /*11ec0*/  @!P0 BRA `(.L_x_361) ;  /* 0xfffffffc00f08947 */ /* 0x004fea000383ffff */
[----:B------:R-:W-:Y:S05]  /*11ed0*/  BRA `(.L_x_362) ;  /* 0xffffff1000687947 */ /* 0x000fea000383ffff */
.L_x_80:
[----:B------:R-:W-:-:S07]  /*11ee0*/  MOV R0, UR4 ;  /* 0x0000000400007c02 */ /* 0x000fce0008000f00 */
.L_x_363:
[----:B--2---:R2:W3:Y:S02]  /*11ef0*/  SYNCS.PHASECHK.TRANS64.TRYWAIT P0, [R0+URZ+0xa0a8], R3 ;  /* 0x00a0a803000075a7 */ /* 0x0044e400080011ff */
[----:B---3--:R-:W-:Y:S05]  /*11f00*/  @!P0 NANOSLEEP.SYNCS 0x989680 ;  /* 0x009896800000895d */ /* 0x008fea0003900000 */
[----:B------:R-:W3:Y:S02]  /*11f10*/  @!P0 SYNCS.PHASECHK.TRANS64 P0, [R0+URZ+0xa0a8], R3 ;  /* 0x00a0a803000085a7 */ /* 0x000ee400080010ff */
[----:B---3--:R-:W-:Y:S05]  /*11f20*/  @!P0 BRA `(.L_x_363) ;  /* 0xfffffffc00f08947 */ /* 0x008fea000383ffff */
[----:B------:R-:W-:Y:S05]  /*11f30*/  BRA `(.L_x_364) ;  /* 0xffffff1400dc7947 */ /* 0x000fea000383ffff */
.L_x_82:
[----:B------:R-:W-:-:S07]  /*11f40*/  MOV R0, UR4 ;  /* 0x0000000400007c02 */ /* 0x000fce0008000f00 */
.L_x_365:
[----:B--2---:R2:W3:Y:S02]  /*11f50*/  SYNCS.PHASECHK.TRANS64.TRYWAIT P0, [R0+URZ+0xa068], R7 ;  /* 0x00a06807000075a7 */ /* 0x0044e400080011ff */
[----:B---3--:R-:W-:Y:S05]  /*11f60*/  @!P0 NANOSLEEP.SYNCS 0x989680 ;  /* 0x009896800000895d */ /* 0x008fea0003900000 */
[----:B------:R-:W3:Y:S02]  /*11f70*/  @!P0 SYNCS.PHASECHK.TRANS64 P0, [R0+URZ+0xa068], R7 ;  /* 0x00a06807000085a7 */ /* 0x000ee400080010ff */
[----:B---3--:R-:W-:Y:S05]  /*11f80*/  @!P0 BRA `(.L_x_365) ;  /* 0xfffffffc00f08947 */ /* 0x008fea000383ffff */
[----:B------:R-:W-:Y:S05]  /*11f90*/  BRA `(.L_x_366) ;  /* 0xffffff1400e07947 */ /* 0x000fea000383ffff */
.L_x_89:
[----:B-1----:R1:W2:Y:S02]  /*11fa0*/  SYNCS.PHASECHK.TRANS64.TRYWAIT P0, [R17+URZ+0xa0c0], R2 ;  /* 0x00a0c002110075a7 */ /* 0x0022a400080011ff */
[----:B--2---:R-:W-:Y:S05]  /*11fb0*/  @!P0 NANOSLEEP.SYNCS 0x989680 ;  /* 0x009896800000895d */ /* 0x004fea0003900000 */
[----:B------:R-:W2:Y:S02]  /*11fc0*/  @!P0 SYNCS.PHASECHK.TRANS64 P0, [R17+URZ+0xa0c0], R2 ;  /* 0x00a0c002110085a7 */ /* 0x000ea400080010ff */
[----:B--2---:R-:W-:Y:S05]  /*11fd0*/  @!P0 BRA `(.L_x_89) ;  /* 0xfffffffc00f08947 */ /* 0x004fea000383ffff */
[----:B------:R-:W-:Y:S05]  /*11fe0*/  BRA `(.L_x_367) ;  /* 0xffffff1c00807947 */ /* 0x000fea000383ffff */
.L_x_155:
[----:B--2---:R2:W1:Y:S02]  /*11ff0*/  SYNCS.PHASECHK.TRANS64.TRYWAIT P0, [R17+URZ+0xa0c8], R4 ;  /* 0x00a0c804110075a7 */ /* 0x00446400080011ff */
[----:B-1----:R-:W-:Y:S05]  /*12000*/  @!P0 NANOSLEEP.SYNCS 0x989680 ;  /* 0x009896800000895d */ /* 0x002fea0003900000 */
[----:B------:R-:W1:Y:S02]  /*12010*/  @!P0 SYNCS.PHASECHK.TRANS64 P0, [R17+URZ+0xa0c8], R4 ;  /* 0x00a0c804110085a7 */ /* 0x000e6400080010ff */
[----:B-1----:R-:W-:Y:S05]  /*12020*/  @!P0 BRA `(.L_x_155) ;  /* 0xfffffffc00f08947 */ /* 0x002fea000383ffff */
[----:B------:R-:W-:Y:S05]  /*12030*/  BRA `(.L_x_368) ;  /* 0xffffff4c00e47947 */ /* 0x000fea000383ffff */
.L_x_160:
[----:B-1----:R-:W-:-:S04]  /*12040*/  MOV R0, UR39 ;  /* 0x0000002700007c02 */ /* 0x002fc80008000f00 */
[----:B------:R1:W2:Y:S03]  /*12050*/  SYNCS.PHASECHK.TRANS64.TRYWAIT P0, [R0+URZ+0xa070], R3 ;  /* 0x00a07003000075a7 */ /* 0x0002a600080011ff */
[----:B--2---:R-:W-:Y:S05]  /*12060*/  @!P0 NANOSLEEP.SYNCS 0x989680 ;  /* 0x009896800000895d */ /* 0x004fea0003900000 */
[----:B------:R-:W2:Y:S02]  /*12070*/  @!P0 SYNCS.PHASECHK.TRANS64 P0, [R0+URZ+0xa070], R3 ;  /* 0x00a07003000085a7 */ /* 0x000ea400080010ff */
[----:B--2---:R-:W-:Y:S05]  /*12080*/  @!P0 BRA `(.L_x_160) ;  /* 0xfffffffc00ec8947 */ /* 0x004fea000383ffff */
[----:B------:R-:W-:Y:S05]  /*12090*/  BRA `(.L_x_369) ;  /* 0xffffff5000c47947 */ /* 0x000fea000383ffff */
.L_x_163:
[----:B-1----:R-:W-:-:S04]  /*120a0*/  MOV R0, UR39 ;  /* 0x0000002700007c02 */ /* 0x002fc80008000f00 */
[----:B------:R1:W2:Y:S03]  /*120b0*/  SYNCS.PHASECHK.TRANS64.TRYWAIT P0, [R0+URZ+0xa080], R3 ;  /* 0x00a08003000075a7 */ /* 0x0002a600080011ff */
[----:B--2---:R-:W-:Y:S05]  /*120c0*/  @!P0 NANOSLEEP.SYNCS 0x989680 ;  /* 0x009896800000895d */ /* 0x004fea0003900000 */
[----:B------:R-:W2:Y:S02]  /*120d0*/  @!P0 SYNCS.PHASECHK.TRANS64 P0, [R0+URZ+0xa080], R3 ;  /* 0x00a08003000085a7 */ /* 0x000ea400080010ff */
[----:B--2---:R-:W-:Y:S05]  /*120e0*/  @!P0 BRA `(.L_x_163) ;  /* 0xfffffffc00ec8947 */ /* 0x004fea000383ffff */
[----:B------:R-:W-:Y:S05]  /*120f0*/  BRA `(.L_x_370) ;  /* 0xffffff5000dc7947 */ /* 0x000fea000383ffff */
.L_x_166:
[----:B-1----:R-:W-:-:S04]  /*12100*/  MOV R0, UR39 ;  /* 0x0000002700007c02 */ /* 0x002fc80008000f00 */
[----:B------:R1:W2:Y:S03]  /*12110*/  SYNCS.PHASECHK.TRANS64.TRYWAIT P0, [R0+URZ+0xa070], R3 ;  /* 0x00a07003000075a7 */ /* 0x0002a600080011ff */
[----:B--2---:R-:W-:Y:S05]  /*12120*/  @!P0 NANOSLEEP.SYNCS 0x989680 ;  /* 0x009896800000895d */ /* 0x004fea0003900000 */
[----:B------:R-:W2:Y:S02]  /*12130*/  @!P0 SYNCS.PHASECHK.TRANS64 P0, [R0+URZ+0xa070], R3 ;  /* 0x00a07003000085a7 */ /* 0x000ea400080010ff */
[----:B--2---:R-:W-:Y:S05]  /*12140*/  @!P0 BRA `(.L_x_166) ;  /* 0xfffffffc00ec8947 */ /* 0x004fea000383ffff */
[----:B------:R-:W-:Y:S05]  /*12150*/  BRA `(.L_x_371) ;  /* 0xffffff5400447947 */ /* 0x000fea000383ffff */
.L_x_168:
[----:B-1----:R-:W-:-:S04]  /*12160*/  MOV R0, UR39 ;  /* 0x0000002700007c02 */ /* 0x002fc80008000f00 */
[----:B------:R1:W2:Y:S03]  /*12170*/  SYNCS.PHASECHK.TRANS64.TRYWAIT P0, [R0+URZ+0xa090], R3 ;  /* 0x00a09003000075a7 */ /* 0x0002a600080011ff */
[----:B--2---:R-:W-:Y:S05]  /*12180*/  @!P0 NANOSLEEP.SYNCS 0x989680 ;  /* 0x009896800000895d */ /* 0x004fea0003900000 */
[----:B------:R-:W2:Y:S02]  /*12190*/  @!P0 SYNCS.PHASECHK.TRANS64 P0, [R0+URZ+0xa090], R3 ;  /* 0x00a09003000085a7 */ /* 0x000ea400080010ff */
[----:B--2---:R-:W-:Y:S05]  /*121a0*/  @!P0 BRA `(.L_x_168) ;  /* 0xfffffffc00ec8947 */ /* 0x004fea000383ffff */
[----:B------:R-:W-:Y:S05]  /*121b0*/  BRA `(.L_x_372) ;  /* 0xffffff5400847947 */ /* 0x000fea000383ffff */
.L_x_177:
[----:B-1----:R-:W-:-:S04]  /*121c0*/  MOV R0, UR39 ;  /* 0x0000002700007c02 */ /* 0x002fc80008000f00 */
[----:B------:R1:W4:Y:S03]  /*121d0*/  SYNCS.PHASECHK.TRANS64.TRYWAIT P1, [R0+URZ+0xa080], R3 ;  /* 0x00a08003000075a7 */ /* 0x00032600080211ff */
[----:B----4-:R-:W-:Y:S05]  /*121e0*/  @!P1 NANOSLEEP.SYNCS 0x989680 ;  /* 0x009896800000995d */ /* 0x010fea0003900000 */
[----:B------:R-:W4:Y:S02]  /*121f0*/  @!P1 SYNCS.PHASECHK.TRANS64 P1, [R0+URZ+0xa080], R3 ;  /* 0x00a08003000095a7 */ /* 0x000f2400080210ff */
[----:B----4-:R-:W-:Y:S05]  /*12200*/  @!P1 BRA `(.L_x_177) ;  /* 0xfffffffc00ec9947 */ /* 0x010fea000383ffff */
[----:B------:R-:W-:Y:S05]  /*12210*/  BRA `(.L_x_373) ;  /* 0xffffff5c00687947 */ /* 0x000fea000383ffff */
.L_x_180:
[----:B-1----:R-:W-:-:S04]  /*12220*/  MOV R0, UR39 ;  /* 0x0000002700007c02 */ /* 0x002fc80008000f00 */
[----:B------:R1:W4:Y:S03]  /*12230*/  SYNCS.PHASECHK.TRANS64.TRYWAIT P0, [R0+URZ+0xa098], R3 ;  /* 0x00a09803000075a7 */ /* 0x00032600080011ff */
[----:B----4-:R-:W-:Y:S05]  /*12240*/  @!P0 NANOSLEEP.SYNCS 0x989680 ;  /* 0x009896800000895d */ /* 0x010fea0003900000 */
[----:B------:R-:W4:Y:S02]  /*12250*/  @!P0 SYNCS.PHASECHK.TRANS64 P0, [R0+URZ+0xa098], R3 ;  /* 0x00a09803000085a7 */ /* 0x000f2400080010ff */
[----:B----4-:R-:W-:Y:S05]  /*12260*/  @!P0 BRA `(.L_x_180) ;  /* 0xfffffffc00ec8947 */ /* 0x010fea000383ffff */
[----:B------:R-:W-:Y:S05]  /*12270*/  BRA `(.L_x_374) ;  /* 0xffffff5c00f07947 */ /* 0x000fea000383ffff */
.L_x_191:
[----:B---3--:R3:W4:Y:S02]  /*12280*/  SYNCS.PHASECHK.TRANS64.TRYWAIT P0, [R26+URZ+0xa070], R3 ;  /* 0x00a070031a0075a7 */ /* 0x00872400080011ff */
[----:B----4-:R-:W-:Y:S05]  /*12290*/  @!P0 NANOSLEEP.SYNCS 0x989680 ;  /* 0x009896800000895d */ /* 0x010fea0003900000 */
[----:B------:R-:W4:Y:S02]  /*122a0*/  @!P0 SYNCS.PHASECHK.TRANS64 P0, [R26+URZ+0xa070], R3 ;  /* 0x00a070031a0085a7 */ /* 0x000f2400080010ff */
[----:B----4-:R-:W-:Y:S05]  /*122b0*/  @!P0 BRA `(.L_x_191) ;  /* 0xfffffffc00f08947 */ /* 0x010fea000383ffff */
[----:B------:R-:W-:Y:S05]  /*122c0*/  BRA `(.L_x_375) ;  /* 0xffffff6400fc7947 */ /* 0x000fea000383ffff */
.L_x_194:
[----:B-1----:R1:W3:Y:S02]  /*122d0*/  SYNCS.PHASECHK.TRANS64.TRYWAIT P0, [R26+URZ+0xa090], R3 ;  /* 0x00a090031a0075a7 */ /* 0x0022e400080011ff */
[----:B---3--:R-:W-:Y:S05]  /*122e0*/  @!P0 NANOSLEEP.SYNCS 0x989680 ;  /* 0x009896800000895d */ /* 0x008fea0003900000 */
[----:B------:R-:W3:Y:S02]  /*122f0*/  @!P0 SYNCS.PHASECHK.TRANS64 P0, [R26+URZ+0xa090], R3 ;  /* 0x00a090031a0085a7 */ /* 0x000ee400080010ff */
[----:B---3--:R-:W-:Y:S05]  /*12300*/  @!P0 BRA `(.L_x_194) ;  /* 0xfffffffc00f08947 */ /* 0x008fea000383ffff */
[----:B------:R-:W-:Y:S05]  /*12310*/  BRA `(.L_x_376) ;  /* 0xffffff68001c7947 */ /* 0x000fea000383ffff */
.L_x_196:
[----:B-1----:R1:W3:Y:S02]  /*12320*/  SYNCS.PHASECHK.TRANS64.TRYWAIT P0, [R26+URZ+0xa0c0], R5 ;  /* 0x00a0c0051a0075a7 */ /* 0x0022e400080011ff */
[----:B---3--:R-:W-:Y:S05]  /*12330*/  @!P0 NANOSLEEP.SYNCS 0x989680 ;  /* 0x009896800000895d */ /* 0x008fea0003900000 */
[----:B------:R-:W3:Y:S02]  /*12340*/  @!P0 SYNCS.PHASECHK.TRANS64 P0, [R26+URZ+0xa0c0], R5 ;  /* 0x00a0c0051a0085a7 */ /* 0x000ee400080010ff */
[----:B---3--:R-:W-:Y:S05]  /*12350*/  @!P0 BRA `(.L_x_196) ;  /* 0xfffffffc00f08947 */ /* 0x008fea000383ffff */
[----:B------:R-:W-:Y:S05]  /*12360*/  BRA `(.L_x_377) ;  /* 0xffffff6800287947 */ /* 0x000fea000383ffff */
.L_x_206:
[----:B------:R1:W1:Y:S02]  /*12370*/  SYNCS.PHASECHK.TRANS64.TRYWAIT P1, [R26+URZ+0xa080], R3 ;  /* 0x00a080031a0075a7 */ /* 0x00026400080211ff */
[----:B-1----:R-:W-:Y:S05]  /*12380*/  @!P1 NANOSLEEP.SYNCS 0x989680 ;  /* 0x009896800000995d */ /* 0x002fea0003900000 */
[----:B------:R-:W1:Y:S02]  /*12390*/  @!P1 SYNCS.PHASECHK.TRANS64 P1, [R26+URZ+0xa080], R3 ;  /* 0x00a080031a0095a7 */ /* 0x000e6400080210ff */
[----:B-1----:R-:W-:Y:S05]  /*123a0*/  @!P1 BRA `(.L_x_206) ;  /* 0xfffffffc00f09947 */ /* 0x002fea000383ffff */
[----:B------:R-:W-:Y:S05]  /*123b0*/  BRA `(.L_x_378) ;  /* 0xffffff7400787947 */ /* 0x000fea000383ffff */
.L_x_210:
[----:B--2---:R2:W1:Y:S02]  /*123c0*/  SYNCS.PHASECHK.TRANS64.TRYWAIT P0, [R26+URZ+0xa098], R3 ;  /* 0x00a098031a0075a7 */ /* 0x00446400080011ff */
[----:B-1----:R-:W-:Y:S05]  /*123d0*/  @!P0 NANOSLEEP.SYNCS 0x989680 ;  /* 0x009896800000895d */ /* 0x002fea0003900000 */
[----:B------:R-:W1:Y:S02]  /*123e0*/  @!P0 SYNCS.PHASECHK.TRANS64 P0, [R26+URZ+0xa098], R3 ;  /* 0x00a098031a0085a7 */ /* 0x000e6400080010ff */
[----:B-1----:R-:W-:Y:S05]  /*123f0*/  @!P0 BRA `(.L_x_210) ;  /* 0xfffffffc00f08947 */ /* 0x002fea000383ffff */
[----:B------:R-:W-:Y:S05]  /*12400*/  BRA `(.L_x_379) ;  /* 0xffffff7400e47947 */ /* 0x000fea000383ffff */
.L_x_212:
[----:B-1----:R1:W2:Y:S02]  /*12410*/  SYNCS.PHASECHK.TRANS64.TRYWAIT P0, [R26+URZ+0xa0c8], R3 ;  /* 0x00a0c8031a0075a7 */ /* 0x0022a400080011ff */
[----:B--2---:R-:W-:Y:S05]  /*12420*/  @!P0 NANOSLEEP.SYNCS 0x989680 ;  /* 0x009896800000895d */ /* 0x004fea0003900000 */
[----:B------:R-:W2:Y:S02]  /*12430*/  @!P0 SYNCS.PHASECHK.TRANS64 P0, [R26+URZ+0xa0c8], R3 ;  /* 0x00a0c8031a0085a7 */ /* 0x000ea400080010ff */
[----:B--2---:R-:W-:Y:S05]  /*12440*/  @!P0 BRA `(.L_x_212) ;  /* 0xfffffffc00f08947 */ /* 0x004fea000383ffff */
[----:B------:R-:W-:Y:S05]  /*12450*/  BRA `(.L_x_380) ;  /* 0xffffff7400f07947 */ /* 0x000fea000383ffff */
.L_x_222:
[----:B------:R-:W-:-:S07]  /*12460*/  MOV R0, UR4 ;  /* 0x0000000400007c02 */ /* 0x000fce0008000f00 */
.L_x_381:
[----:B-1----:R1:W2:Y:S02]  /*12470*/  SYNCS.PHASECHK.TRANS64.TRYWAIT P0, [R0+URZ], R3 ;  /* 0x00000003000075a7 */ /* 0x0022a400080011ff */
[----:B--2---:R-:W-:Y:S05]  /*12480*/  @!P0 NANOSLEEP.SYNCS 0x989680 ;  /* 0x009896800000895d */ /* 0x004fea0003900000 */
[----:B------:R-:W2:Y:S02]  /*12490*/  @!P0 SYNCS.PHASECHK.TRANS64 P0, [R0+URZ], R3 ;  /* 0x00000003000085a7 */ /* 0x000ea400080010ff */
[----:B--2---:R-:W-:Y:S05]  /*124a0*/  @!P0 BRA `(.L_x_381) ;  /* 0xfffffffc00f08947 */ /* 0x004fea000383ffff */
[----:B------:R-:W-:Y:S05]  /*124b0*/  BRA `(.L_x_382) ;  /* 0xffffff84005c7947 */ /* 0x000fea000383ffff */
.L_x_225:
[----:B------:R-:W-:-:S07]  /*124c0*/  MOV R0, UR5 ;  /* 0x0000000500007c02 */ /* 0x000fce0008000f00 */
.L_x_383:
[----:B-1----:R1:W3:Y:S02]  /*124d0*/  SYNCS.PHASECHK.TRANS64.TRYWAIT P1, [R0+URZ], R3 ;  /* 0x00000003000075a7 */ /* 0x0022e400080211ff */
[----:B---3--:R-:W-:Y:S05]  /*124e0*/  @!P1 NANOSLEEP.SYNCS 0x989680 ;  /* 0x009896800000995d */ /* 0x008fea0003900000 */
[----:B------:R-:W3:Y:S02]  /*124f0*/  @!P1 SYNCS.PHASECHK.TRANS64 P1, [R0+URZ], R3 ;  /* 0x00000003000095a7 */ /* 0x000ee400080210ff */
[----:B---3--:R-:W-:Y:S05]  /*12500*/  @!P1 BRA `(.L_x_383) ;  /* 0xfffffffc00f09947 */ /* 0x008fea000383ffff */
[----:B------:R-:W-:Y:S05]  /*12510*/  BRA `(.L_x_384) ;  /* 0xffffff8800087947 */ /* 0x000fea000383ffff */
.L_x_232:
[----:B-1----:R-:W-:-:S04]  /*12520*/  MOV R4, UR46 ;  /* 0x0000002e00047c02 */ /* 0x002fc80008000f00 */
[----:B------:R1:W2:Y:S03]  /*12530*/  SYNCS.PHASECHK.TRANS64.TRYWAIT P5, [R4+URZ], R3 ;  /* 0x00000003040075a7 */ /* 0x0002a600080a11ff */
[----:B--2---:R-:W-:Y:S05]  /*12540*/  @!P5 NANOSLEEP.SYNCS 0x989680 ;  /* 0x009896800000d95d */ /* 0x004fea0003900000 */
[----:B------:R-:W2:Y:S02]  /*12550*/  @!P5 SYNCS.PHASECHK.TRANS64 P5, [R4+URZ], R3 ;  /* 0x000000030400d5a7 */ /* 0x000ea400080a10ff */
[----:B--2---:R-:W-:Y:S05]  /*12560*/  @!P5 BRA `(.L_x_232) ;  /* 0xfffffffc00ecd947 */ /* 0x004fea000383ffff */
[----:B------:R-:W-:Y:S05]  /*12570*/  BRA `(.L_x_385) ;  /* 0xffffff9400407947 */ /* 0x000fea000383ffff */
.L_x_237:
[----:B------:R-:W-:-:S07]  /*12580*/  MOV R5, UR5 ;  /* 0x0000000500057c02 */ /* 0x000fce0008000f00 */
.L_x_386:
[----:B---3--:R3:W4:Y:S02]  /*12590*/  SYNCS.PHASECHK.TRANS64.TRYWAIT P2, [R5+URZ], R0 ;  /* 0x00000000050075a7 */ /* 0x00872400080411ff */
[----:B----4-:R-:W-:Y:S05]  /*125a0*/  @!P2 NANOSLEEP.SYNCS 0x989680 ;  /* 0x009896800000a95d */ /* 0x010fea0003900000 */
[----:B------:R-:W4:Y:S02]  /*125b0*/  @!P2 SYNCS.PHASECHK.TRANS64 P2, [R5+URZ], R0 ;  /* 0x000000000500a5a7 */ /* 0x000f2400080410ff */
[----:B----4-:R-:W-:Y:S05]  /*125c0*/  @!P2 BRA `(.L_x_386) ;  /* 0xfffffffc00f0a947 */ /* 0x010fea000383ffff */
[----:B------:R-:W-:Y:S05]  /*125d0*/  BRA `(.L_x_387) ;  /* 0xffffffc000d47947 */ /* 0x000fea000383ffff */
.L_x_242:
[----:B------:R-:W-:-:S07]  /*125e0*/  MOV R3, UR5 ;  /* 0x0000000500037c02 */ /* 0x000fce0008000f00 */
.L_x_388:
[----:B-1----:R1:W2:Y:S02]  /*125f0*/  SYNCS.PHASECHK.TRANS64.TRYWAIT P1, [R3+URZ], R0 ;  /* 0x00000000030075a7 */ /* 0x0022a400080211ff */
[----:B--2---:R-:W-:Y:S05]  /*12600*/  @!P1 NANOSLEEP.SYNCS 0x989680 ;  /* 0x009896800000995d */ /* 0x004fea0003900000 */
[----:B------:R-:W2:Y:S02]  /*12610*/  @!P1 SYNCS.PHASECHK.TRANS64 P1, [R3+URZ], R0 ;  /* 0x00000000030095a7 */ /* 0x000ea400080210ff */
[----:B--2---:R-:W-:Y:S05]  /*12620*/  @!P1 BRA `(.L_x_388) ;  /* 0xfffffffc00f09947 */ /* 0x004fea000383ffff */
[----:B------:R-:W-:Y:S05]  /*12630*/  BRA `(.L_x_389) ;  /* 0xffffffc800347947 */ /* 0x000fea000383ffff */
.L_x_247:
[----:B------:R-:W-:-:S07]  /*12640*/  MOV R0, UR7 ;  /* 0x0000000700007c02 */ /* 0x000fce0008000f00 */
.L_x_390:
[----:B-1----:R1:W3:Y:S02]  /*12650*/  SYNCS.PHASECHK.TRANS64.TRYWAIT P0, [R0+URZ], R3 ;  /* 0x00000003000075a7 */ /* 0x0022e400080011ff */
[----:B---3--:R-:W-:Y:S05]  /*12660*/  @!P0 NANOSLEEP.SYNCS 0x989680 ;  /* 0x009896800000895d */ /* 0x008fea0003900000 */
[----:B------:R-:W3:Y:S02]  /*12670*/  @!P0 SYNCS.PHASECHK.TRANS64 P0, [R0+URZ], R3 ;  /* 0x00000003000085a7 */ /* 0x000ee400080010ff */
[----:B---3--:R-:W-:Y:S05]  /*12680*/  @!P0 BRA `(.L_x_390) ;  /* 0xfffffffc00f08947 */ /* 0x008fea000383ffff */
[----:B------:R-:W-:Y:S05]  /*12690*/  BRA `(.L_x_391) ;  /* 0xffffffc800e87947 */ /* 0x000fea000383ffff */
.L_x_251:
[----:B------:R-:W-:-:S07]  /*126a0*/  MOV R0, UR8 ;  /* 0x0000000800007c02 */ /* 0x000fce0008000f00 */
.L_x_392:
[----:B-1----:R1:W2:Y:S02]  /*126b0*/  SYNCS.PHASECHK.TRANS64.TRYWAIT P1, [R0+URZ+0xa010], R3 ;  /* 0x00a01003000075a7 */ /* 0x0022a400080211ff */
[----:B--2---:R-:W-:Y:S05]  /*126c0*/  @!P1 NANOSLEEP.SYNCS 0x989680 ;  /* 0x009896800000995d */ /* 0x004fea0003900000 */
[----:B------:R-:W2:Y:S02]  /*126d0*/  @!P1 SYNCS.PHASECHK.TRANS64 P1, [R0+URZ+0xa010], R3 ;  /* 0x00a01003000095a7 */ /* 0x000ea400080210ff */
[----:B--2---:R-:W-:Y:S05]  /*126e0*/  @!P1 BRA `(.L_x_392) ;  /* 0xfffffffc00f09947 */ /* 0x004fea000383ffff */
[----:B------:R-:W-:Y:S05]  /*126f0*/  BRA `(.L_x_393) ;  /* 0xffffffcc00dc7947 */ /* 0x000fea000383ffff */
.L_x_257:
[----:B-1----:R-:W-:-:S07]  /*12700*/  MOV R0, UR8 ;  /* 0x0000000800007c02 */ /* 0x002fce0008000f00 */
.L_x_394:
[----:B-1----:R1:W2:Y:S02]  /*12710*/  SYNCS.PHASECHK.TRANS64.TRYWAIT P1, [R0+URZ+0xa038], R3 ;  /* 0x00a03803000075a7 */ /* 0x0022a400080211ff */
[----:B--2---:R-:W-:Y:S05]  /*12720*/  @!P1 NANOSLEEP.SYNCS 0x989680 ;  /* 0x009896800000995d */ /* 0x004fea0003900000 */
[----:B------:R-:W2:Y:S02]  /*12730*/  @!P1 SYNCS.PHASECHK.TRANS64 P1, [R0+URZ+0xa038], R3 ;  /* 0x00a03803000095a7 */ /* 0x000ea400080210ff */
[----:B--2---:R-:W-:Y:S05]  /*12740*/  @!P1 BRA `(.L_x_394) ;  /* 0xfffffffc00f09947 */ /* 0x004fea000383ffff */
[----:B------:R-:W-:Y:S05]  /*12750*/  BRA `(.L_x_395) ;  /* 0xffffffd000307947 */ /* 0x000fea000383ffff */
.L_x_263:
[----:B-1----:R-:W-:-:S07]  /*12760*/  MOV R0, UR8 ;  /* 0x0000000800007c02 */ /* 0x002fce0008000f00 */
.L_x_396:
[----:B-1----:R1:W2:Y:S02]  /*12770*/  SYNCS.PHASECHK.TRANS64.TRYWAIT P2, [R0+URZ+0xa018], R3 ;  /* 0x00a01803000075a7 */ /* 0x0022a400080411ff */
[----:B--2---:R-:W-:Y:S05]  /*12780*/  @!P2 NANOSLEEP.SYNCS 0x989680 ;  /* 0x009896800000a95d */ /* 0x004fea0003900000 */
[----:B------:R-:W2:Y:S02]  /*12790*/  @!P2 SYNCS.PHASECHK.TRANS64 P2, [R0+URZ+0xa018], R3 ;  /* 0x00a018030000a5a7 */ /* 0x000ea400080410ff */
[----:B--2---:R-:W-:Y:S05]  /*127a0*/  @!P2 BRA `(.L_x_396) ;  /* 0xfffffffc00f0a947 */ /* 0x004fea000383ffff */
[----:B------:R-:W-:Y:S05]  /*127b0*/  BRA `(.L_x_397) ;  /* 0xffffffd000887947 */ /* 0x000fea000383ffff */
.L_x_269:
[----:B-1----:R-:W-:-:S07]  /*127c0*/  MOV R0, UR8 ;  /* 0x0000000800007c02 */ /* 0x002fce0008000f00 */
.L_x_398:
[----:B-1----:R1:W2:Y:S02]  /*127d0*/  SYNCS.PHASECHK.TRANS64.TRYWAIT P2, [R0+URZ+0xa040], R3 ;  /* 0x00a04003000075a7 */ /* 0x0022a400080411ff */
[----:B--2---:R-:W-:Y:S05]  /*127e0*/  @!P2 NANOSLEEP.SYNCS 0x989680 ;  /* 0x009896800000a95d */ /* 0x004fea0003900000 */
[----:B------:R-:W2:Y:S02]  /*127f0*/  @!P2 SYNCS.PHASECHK.TRANS64 P2, [R0+URZ+0xa040], R3 ;  /* 0x00a040030000a5a7 */ /* 0x000ea400080410ff */
[----:B--2---:R-:W-:Y:S05]  /*12800*/  @!P2 BRA `(.L_x_398) ;  /* 0xfffffffc00f0a947 */ /* 0x004fea000383ffff */
[----:B------:R-:W-:Y:S05]  /*12810*/  BRA `(.L_x_399) ;  /* 0xffffffd000dc7947 */ /* 0x000fea000383ffff */
.L_x_275:
[----:B------:R-:W-:-:S07]  /*12820*/  MOV R0, UR33 ;  /* 0x0000002100007c02 */ /* 0x000fce0008000f00 */
.L_x_400:
[----:B-1----:R1:W2:Y:S02]  /*12830*/  SYNCS.PHASECHK.TRANS64.TRYWAIT P2, [R0+URZ+0xa038], R3 ;  /* 0x00a03803000075a7 */ /* 0x0022a400080411ff */
[----:B--2---:R-:W-:Y:S05]  /*12840*/  @!P2 NANOSLEEP.SYNCS 0x989680 ;  /* 0x009896800000a95d */ /* 0x004fea0003900000 */
[----:B------:R-:W2:Y:S02]  /*12850*/  @!P2 SYNCS.PHASECHK.TRANS64 P2, [R0+URZ+0xa038], R3 ;  /* 0x00a038030000a5a7 */ /* 0x000ea400080410ff */
[----:B--2---:R-:W-:Y:S05]  /*12860*/  @!P2 BRA `(.L_x_400) ;  /* 0xfffffffc00f0a947 */ /* 0x004fea000383ffff */
[----:B------:R-:W-:Y:S05]  /*12870*/  BRA `(.L_x_401) ;  /* 0xffffffd400947947 */ /* 0x000fea000383ffff */
.L_x_280:
[----:B------:R-:W-:-:S07]  /*12880*/  MOV R0, UR17 ;  /* 0x0000001100007c02 */ /* 0x000fce0008000f00 */
.L_x_402:
[----:B-1----:R1:W2:Y:S02]  /*12890*/  SYNCS.PHASECHK.TRANS64.TRYWAIT P2, [R0+URZ+0xa038], R5 ;  /* 0x00a03805000075a7 */ /* 0x0022a400080411ff */
[----:B--2---:R-:W-:Y:S05]  /*128a0*/  @!P2 NANOSLEEP.SYNCS 0x989680 ;  /* 0x009896800000a95d */ /* 0x004fea0003900000 */
[----:B------:R-:W2:Y:S02]  /*128b0*/  @!P2 SYNCS.PHASECHK.TRANS64 P2, [R0+URZ+0xa038], R5 ;  /* 0x00a038050000a5a7 */ /* 0x000ea400080410ff */
[----:B--2---:R-:W-:Y:S05]  /*128c0*/  @!P2 BRA `(.L_x_402) ;  /* 0xfffffffc00f0a947 */ /* 0x004fea000383ffff */
[----:B------:R-:W-:Y:S05]  /*128d0*/  BRA `(.L_x_403) ;  /* 0xffffffd400f07947 */ /* 0x000fea000383ffff */
.L_x_285:
[----:B------:R-:W-:-:S07]  /*128e0*/  MOV R0, UR25 ;  /* 0x0000001900007c02 */ /* 0x000fce0008000f00 */
.L_x_404:
[----:B-1----:R1:W2:Y:S02]  /*128f0*/  SYNCS.PHASECHK.TRANS64.TRYWAIT P2, [R0+URZ+0xa038], R5 ;  /* 0x00a03805000075a7 */ /* 0x0022a400080411ff */
[----:B--2---:R-:W-:Y:S05]  /*12900*/  @!P2 NANOSLEEP.SYNCS 0x989680 ;  /* 0x009896800000a95d */ /* 0x004fea0003900000 */
[----:B------:R-:W2:Y:S02]  /*12910*/  @!P2 SYNCS.PHASECHK.TRANS64 P2, [R0+URZ+0xa038], R5 ;  /* 0x00a038050000a5a7 */ /* 0x000ea400080410ff */
[----:B--2---:R-:W-:Y:S05]  /*12920*/  @!P2 BRA `(.L_x_404) ;  /* 0xfffffffc00f0a947 */ /* 0x004fea000383ffff */
[----:B------:R-:W-:Y:S05]  /*12930*/  BRA `(.L_x_405) ;  /* 0xffffffd800547947 */ /* 0x000fea000383ffff */
.L_x_290:
[----:B------:R-:W-:-:S07]  /*12940*/  MOV R0, UR17 ;  /* 0x0000001100007c02 */ /* 0x000fce0008000f00 */
.L_x_406:
[----:B-1----:R1:W2:Y:S02]  /*12950*/  SYNCS.PHASECHK.TRANS64.TRYWAIT P2, [R0+URZ+0xa038], R5 ;  /* 0x00a03805000075a7 */ /* 0x0022a400080411ff */
[----:B--2---:R-:W-:Y:S05]  /*12960*/  @!P2 NANOSLEEP.SYNCS 0x989680 ;  /* 0x009896800000a95d */ /* 0x004fea0003900000 */
[----:B------:R-:W2:Y:S02]  /*12970*/  @!P2 SYNCS.PHASECHK.TRANS64 P2, [R0+URZ+0xa038], R5 ;  /* 0x00a038050000a5a7 */ /* 0x000ea400080410ff */
[----:B--2---:R-:W-:Y:S05]  /*12980*/  @!P2 BRA `(.L_x_406) ;  /* 0xfffffffc00f0a947 */ /* 0x004fea000383ffff */
[----:B------:R-:W-:Y:S05]  /*12990*/  BRA `(.L_x_407) ;  /* 0xffffffd800b47947 */ /* 0x000fea000383ffff */
.L_x_295:
[----:B------:R-:W-:-:S07]  /*129a0*/  MOV R0, UR17 ;  /* 0x0000001100007c02 */ /* 0x000fce0008000f00 */
.L_x_408:
[----:B-1----:R1:W2:Y:S02]  /*129b0*/  SYNCS.PHASECHK.TRANS64.TRYWAIT P2, [R0+URZ+0xa038], R5 ;  /* 0x00a03805000075a7 */ /* 0x0022a400080411ff */
[----:B--2---:R-:W-:Y:S05]  /*129c0*/  @!P2 NANOSLEEP.SYNCS 0x989680 ;  /* 0x009896800000a95d */ /* 0x004fea0003900000 */
[----:B------:R-:W2:Y:S02]  /*129d0*/  @!P2 SYNCS.PHASECHK.TRANS64 P2, [R0+URZ+0xa038], R5 ;  /* 0x00a038050000a5a7 */ /* 0x000ea400080410ff */
[----:B--2---:R-:W-:Y:S05]  /*129e0*/  @!P2 BRA `(.L_x_408) ;  /* 0xfffffffc00f0a947 */ /* 0x004fea000383ffff */
[----:B------:R-:W-:Y:S05]  /*129f0*/  BRA `(.L_x_409) ;  /* 0xffffffdc00187947 */ /* 0x000fea000383ffff */
.L_x_300:
[----:B------:R-:W-:-:S07]  /*12a00*/  MOV R0, UR17 ;  /* 0x0000001100007c02 */ /* 0x000fce0008000f00 */
.L_x_410:
[----:B-1----:R1:W2:Y:S02]  /*12a10*/  SYNCS.PHASECHK.TRANS64.TRYWAIT P2, [R0+URZ+0xa038], R5 ;  /* 0x00a03805000075a7 */ /* 0x0022a400080411ff */
[----:B--2---:R-:W-:Y:S05]  /*12a20*/  @!P2 NANOSLEEP.SYNCS 0x989680 ;  /* 0x009896800000a95d */ /* 0x004fea0003900000 */
[----:B------:R-:W2:Y:S02]  /*12a30*/  @!P2 SYNCS.PHASECHK.TRANS64 P2, [R0+URZ+0xa038], R5 ;  /* 0x00a038050000a5a7 */ /* 0x000ea400080410ff */
[----:B--2---:R-:W-:Y:S05]  /*12a40*/  @!P2 BRA `(.L_x_410) ;  /* 0xfffffffc00f0a947 */ /* 0x004fea000383ffff */
[----:B------:R-:W-:Y:S05]  /*12a50*/  BRA `(.L_x_411) ;  /* 0xffffffdc007c7947 */ /* 0x000fea000383ffff */
.L_x_305:
[----:B------:R-:W-:-:S07]  /*12a60*/  MOV R0, UR17 ;  /* 0x0000001100007c02 */ /* 0x000fce0008000f00 */
.L_x_412:
[----:B-1----:R1:W2:Y:S02]  /*12a70*/  SYNCS.PHASECHK.TRANS64.TRYWAIT P2, [R0+URZ+0xa038], R5 ;  /* 0x00a03805000075a7 */ /* 0x0022a400080411ff */
[----:B--2---:R-:W-:Y:S05]  /*12a80*/  @!P2 NANOSLEEP.SYNCS 0x989680 ;  /* 0x009896800000a95d */ /* 0x004fea0003900000 */
[----:B------:R-:W2:Y:S02]  /*12a90*/  @!P2 SYNCS.PHASECHK.TRANS64 P2, [R0+URZ+0xa038], R5 ;  /* 0x00a038050000a5a7 */ /* 0x000ea400080410ff */
[----:B--2---:R-:W-:Y:S05]  /*12aa0*/  @!P2 BRA `(.L_x_412) ;  /* 0xfffffffc00f0a947 */ /* 0x004fea000383ffff */
[----:B------:R-:W-:Y:S05]  /*12ab0*/  BRA `(.L_x_413) ;  /* 0xffffffdc00e07947 */ /* 0x000fea000383ffff */
.L_x_310:
[----:B------:R-:W-:-:S07]  /*12ac0*/  MOV R0, UR17 ;  /* 0x0000001100007c02 */ /* 0x000fce0008000f00 */
.L_x_414:
[----:B-1----:R1:W2:Y:S02]  /*12ad0*/  SYNCS.PHASECHK.TRANS64.TRYWAIT P2, [R0+URZ+0xa038], R5 ;  /* 0x00a03805000075a7 */ /* 0x0022a400080411ff */
[----:B--2---:R-:W-:Y:S05]  /*12ae0*/  @!P2 NANOSLEEP.SYNCS 0x989680 ;  /* 0x009896800000a95d */ /* 0x004fea0003900000 */
[----:B------:R-:W2:Y:S02]  /*12af0*/  @!P2 SYNCS.PHASECHK.TRANS64 P2, [R0+URZ+0xa038], R5 ;  /* 0x00a038050000a5a7 */ /* 0x000ea400080410ff */
[----:B--2---:R-:W-:Y:S05]  /*12b00*/  @!P2 BRA `(.L_x_414) ;  /* 0xfffffffc00f0a947 */ /* 0x004fea000383ffff */
[----:B------:R-:W-:Y:S05]  /*12b10*/  BRA `(.L_x_415) ;  /* 0xffffffe000447947 */ /* 0x000fea000383ffff */
.L_x_316:
[----:B------:R-:W-:-:S07]  /*12b20*/  MOV R0, UR25 ;  /* 0x0000001900007c02 */ /* 0x000fce0008000f00 */
.L_x_416:
[----:B-1----:R1:W2:Y:S02]  /*12b30*/  SYNCS.PHASECHK.TRANS64.TRYWAIT P2, [R0+URZ+0xa038], R3 ;  /* 0x00a03803000075a7 */ /* 0x0022a400080411ff */
[----:B--2---:R-:W-:Y:S05]  /*12b40*/  @!P2 NANOSLEEP.SYNCS 0x989680 ;  /* 0x009896800000a95d */ /* 0x004fea0003900000 */
[----:B------:R-:W2:Y:S02]  /*12b50*/  @!P2 SYNCS.PHASECHK.TRANS64 P2, [R0+URZ+0xa038], R3 ;  /* 0x00a038030000a5a7 */ /* 0x000ea400080410ff */
[----:B--2---:R-:W-:Y:S05]  /*12b60*/  @!P2 BRA `(.L_x_416) ;  /* 0xfffffffc00f0a947 */ /* 0x004fea000383ffff */
[----:B------:R-:W-:Y:S05]  /*12b70*/  BRA `(.L_x_417) ;  /* 0xffffffe000d07947 */ /* 0x000fea000383ffff */
.L_x_321:
[----:B------:R-:W-:-:S07]  /*12b80*/  MOV R0, UR17 ;  /* 0x0000001100007c02 */ /* 0x000fce0008000f00 */
.L_x_418:
[----:B-1----:R1:W2:Y:S02]  /*12b90*/  SYNCS.PHASECHK.TRANS64.TRYWAIT P2, [R0+URZ+0xa038], R5 ;  /* 0x00a03805000075a7 */ /* 0x0022a400080411ff */
[----:B--2---:R-:W-:Y:S05]  /*12ba0*/  @!P2 NANOSLEEP.SYNCS 0x989680 ;  /* 0x009896800000a95d */ /* 0x004fea0003900000 */
[----:B------:R-:W2:Y:S02]  /*12bb0*/  @!P2 SYNCS.PHASECHK.TRANS64 P2, [R0+URZ+0xa038], R5 ;  /* 0x00a038050000a5a7 */ /* 0x000ea400080410ff */
[----:B--2---:R-:W-:Y:S05]  /*12bc0*/  @!P2 BRA `(.L_x_418) ;  /* 0xfffffffc00f0a947 */ /* 0x004fea000383ffff */
[----:B------:R-:W-:Y:S05]  /*12bd0*/  BRA `(.L_x_419) ;  /* 0xffffffe400307947 */ /* 0x000fea000383ffff */
.L_x_327:
[----:B------:R-:W-:-:S07]  /*12be0*/  MOV R0, UR16 ;  /* 0x0000001000007c02 */ /* 0x000fce0008000f00 */
.L_x_420:
[----:B-1----:R1:W2:Y:S02]  /*12bf0*/  SYNCS.PHASECHK.TRANS64.TRYWAIT P0, [R0+URZ+0xa0b0], R3 ;  /* 0x00a0b003000075a7 */ /* 0x0022a400080011ff */
[----:B--2---:R-:W-:Y:S05]  /*12c00*/  @!P0 NANOSLEEP.SYNCS 0x989680 ;  /* 0x009896800000895d */ /* 0x004fea0003900000 */
[----:B------:R-:W2:Y:S02]  /*12c10*/  @!P0 SYNCS.PHASECHK.TRANS64 P0, [R0+URZ+0xa0b0], R3 ;  /* 0x00a0b003000085a7 */ /* 0x000ea400080010ff */
[----:B--2---:R-:W-:Y:S05]  /*12c20*/  @!P0 BRA `(.L_x_420) ;  /* 0xfffffffc00f08947 */ /* 0x004fea000383ffff */
[----:B------:R-:W-:Y:S05]  /*12c30*/  BRA `(.L_x_421) ;  /* 0xffffffe800307947 */ /* 0x000fea000383ffff */
.L_x_329:
[----:B-1----:R-:W-:-:S07]  /*12c40*/  MOV R0, UR16 ;  /* 0x0000001000007c02 */ /* 0x002fce0008000f00 */
.L_x_422:
[----:B-1----:R1:W2:Y:S02]  /*12c50*/  SYNCS.PHASECHK.TRANS64.TRYWAIT P0, [R0+URZ+0xa0b8], R3 ;  /* 0x00a0b803000075a7 */ /* 0x0022a400080011ff */
[----:B--2---:R-:W-:Y:S05]  /*12c60*/  @!P0 NANOSLEEP.SYNCS 0x989680 ;  /* 0x009896800000895d */ /* 0x004fea0003900000 */
[----:B------:R-:W2:Y:S02]  /*12c70*/  @!P0 SYNCS.PHASECHK.TRANS64 P0, [R0+URZ+0xa0b8], R3 ;  /* 0x00a0b803000085a7 */ /* 0x000ea400080010ff */
[----:B--2---:R-:W-:Y:S05]  /*12c80*/  @!P0 BRA `(.L_x_422) ;  /* 0xfffffffc00f08947 */ /* 0x004fea000383ffff */
[----:B------:R-:W-:Y:S05]  /*12c90*/  BRA `(.L_x_423) ;  /* 0xffffffe800407947 */ /* 0x000fea000383ffff */
        .weak           $__internal_0_$__cuda_sm10x_tcgen05_guardrail_trap_col_being_dealloced_not_returned_by_alloc
        .type           $__internal_0_$__cuda_sm10x_tcgen05_guardrail_trap_col_being_dealloced_not_returned_by_alloc,@function
        .size           $__internal_0_$__cuda_sm10x_tcgen05_guardrail_trap_col_being_dealloced_not_returned_by_alloc,($__internal_1_$__cuda_sm10x_tcgen05_guardrail_trap_phase_invalid_during_alloc - $__internal_0_$__cuda_sm10x_tcgen05_guardrail_trap_col_being_dealloced_not_returned_by_alloc)
$__internal_0_$__cuda_sm10x_tcgen05_guardrail_trap_col_being_dealloced_not_returned_by_alloc:
[----:B------:R-:W-:Y:S05]  /*12ca0*/  BPT.TRAP 0x1 ;  /* 0x000000040000795c */ /* 0x000fea0000300000 */
[----:B------:R-:W-:-:S04]  /*12cb0*/  HFMA2 R3, -RZ, RZ, 0, 0 ;  /* 0x00000000ff037431 */ /* 0x000fc800000001ff */
[----:B------:R-:W-:Y:S05]  /*12cc0*/  RET.REL.NODEC R2 `(_ZN7cutlass13device_kernelINS_4fmha6kernel36Sm100FmhaFwdKernelTmaWarpspecializedIN4cute5tupleIJiiiNS5_IJNS5_IJiiEEEiEEEEEENS1_10collective38Sm100FmhaFwdMainloopTmaWarpspecializedINS_10bfloat16_tEffNS5_IJNS4_1CILi256EEENSC_ILi128EEENSC_ILi32EEEEEENS5_IJiNSC_ILi1EEES7_EEENS5_IJiSH_NS5_IJNS5_IJNSC_ILi0EEEiEEEiEEEEEESM_NS9_6NoMaskENS5_IJNSC_ILi2EEESH_SH_EEENSC_ILb0EEEEENS9_38Sm100FmhaFwdEpilogueTmaWarpspecializedINS_6half_tEfNS5_IJSE_SF_SE_EEESI_NS5_IJSH_S7_EEESQ_EENS2_23IndividualTileSchedulerENS2_41Sm100FmhaCtxKernelWarpspecializedScheduleEEEEEvNT_6ParamsE) ;  /* 0xfffffed002cc7950 */ /* 0x000fea0003c3ffff */
        .weak           $__internal_1_$__cuda_sm10x_tcgen05_guardrail_trap_phase_invalid_during_alloc
        .type           $__internal_1_$__cuda_sm10x_tcgen05_guardrail_trap_phase_invalid_during_alloc,@function
        .size           $__internal_1_$__cuda_sm10x_tcgen05_guardrail_trap_phase_invalid_during_alloc,($__internal_2_$__cuda_sm10x_tcgen05_guardrail_trap_unallocated_columns_being_dealloced - $__internal_1_$__cuda_sm10x_tcgen05_guardrail_trap_phase_invalid_during_alloc)
$__internal_1_$__cuda_sm10x_tcgen05_guardrail_trap_phase_invalid_during_alloc:
[----:B------:R-:W-:Y:S05]  /*12cd0*/  BPT.TRAP 0x1 ;  /* 0x000000040000795c */ /* 0x000fea0000300000 */
[----:B------:R-:W-:-:S04]  /*12ce0*/  MOV R3, 0x0 ;  /* 0x0000000000037802 */ /* 0x000fc80000000f00 */
[----:B------:R-:W-:Y:S05]  /*12cf0*/  RET.REL.NODEC R2 `(_ZN7cutlass13device_kernelINS_4fmha6kernel36Sm100FmhaFwdKernelTmaWarpspecializedIN4cute5tupleIJiiiNS5_IJNS5_IJiiEEEiEEEEEENS1_10collective38Sm100FmhaFwdMainloopTmaWarpspecializedINS_10bfloat16_tEffNS5_IJNS4_1CILi256EEENSC_ILi128EEENSC_ILi32EEEEEENS5_IJiNSC_ILi1EEES7_EEENS5_IJiSH_NS5_IJNS5_IJNSC_ILi0EEEiEEEiEEEEEESM_NS9_6NoMaskENS5_IJNSC_ILi2EEESH_SH_EEENSC_ILb0EEEEENS9_38Sm100FmhaFwdEpilogueTmaWarpspecializedINS_6half_tEfNS5_IJSE_SF_SE_EEESI_NS5_IJSH_S7_EEESQ_EENS2_23IndividualTileSchedulerENS2_41Sm100FmhaCtxKernelWarpspecializedScheduleEEEEEvNT_6ParamsE) ;  /* 0xfffffed002c07950 */ /* 0x000fea0003c3ffff */
        .weak           $__internal_2_$__cuda_sm10x_tcgen05_guardrail_trap_unallocated_columns_being_dealloced
        .type           $__internal_2_$__cuda_sm10x_tcgen05_guardrail_trap_unallocated_columns_being_dealloced,@function
        .size           $__internal_2_$__cuda_sm10x_tcgen05_guardrail_trap_unallocated_columns_being_dealloced,($__internal_3_$__cuda_sm3x_div_rn_noftz_f32_slowpath - $__internal_2_$__cuda_sm10x_tcgen05_guardrail_trap_unallocated_columns_being_dealloced)
$__internal_2_$__cuda_sm10x_tcgen05_guardrail_trap_unallocated_columns_being_dealloced:
[----:B------:R-:W-:Y:S05]  /*12d00*/  BPT.TRAP 0x1 ;  /* 0x000000040000795c */ /* 0x000fea0000300000 */
[----:B------:R-:W-:-:S04]  /*12d10*/  HFMA2 R3, -RZ, RZ, 0, 0 ;  /* 0x00000000ff037431 */ /* 0x000fc800000001ff */
[----:B------:R-:W-:Y:S05]  /*12d20*/  RET.REL.NODEC R2 `(_ZN7cutlass13device_kernelINS_4fmha6kernel36Sm100FmhaFwdKernelTmaWarpspecializedIN4cute5tupleIJiiiNS5_IJNS5_IJiiEEEiEEEEEENS1_10collective38Sm100FmhaFwdMainloopTmaWarpspecializedINS_10bfloat16_tEffNS5_IJNS4_1CILi256EEENSC_ILi128EEENSC_ILi32EEEEEENS5_IJiNSC_ILi1EEES7_EEENS5_IJiSH_NS5_IJNS5_IJNSC_ILi0EEEiEEEiEEEEEESM_NS9_6NoMaskENS5_IJNSC_ILi2EEESH_SH_EEENSC_ILb0EEEEENS9_38Sm100FmhaFwdEpilogueTmaWarpspecializedINS_6half_tEfNS5_IJSE_SF_SE_EEESI_NS5_IJSH_S7_EEESQ_EENS2_23IndividualTileSchedulerENS2_41Sm100FmhaCtxKernelWarpspecializedScheduleEEEEEvNT_6ParamsE) ;  /* 0xfffffed002b47950 */ /* 0x000fea0003c3ffff */
        .weak           $__internal_3_$__cuda_sm3x_div_rn_noftz_f32_slowpath
        .type           $__internal_3_$__cuda_sm3x_div_rn_noftz_f32_slowpath,@function
        .size           $__internal_3_$__cuda_sm3x_div_rn_noftz_f32_slowpath,(.L_x_440 - $__internal_3_$__cuda_sm3x_div_rn_noftz_f32_slowpath)
$__internal_3_$__cuda_sm3x_div_rn_noftz_f32_slowpath:
[----:B------:R-:W-:Y:S01]  /*12d30*/  SHF.R.U32.HI R3, RZ, 0x17, R22 ;  /* 0x00000017ff037819 */ /* 0x000fe20000011616 */
[----:B------:R-:W-:Y:S01]  /*12d40*/  BSSY.RECONVERGENT B1, `(.L_x_424) ;  /* 0x0000065000017945 */ /* 0x000fe20003800200 */
[--C-:B------:R-:W-:Y:S01]  /*12d50*/  SHF.R.U32.HI R8, RZ, 0x17, R36.reuse ;  /* 0x00000017ff087819 */ /* 0x100fe20000011624 */
[----:B------:R-:W-:Y:S01]  /*12d60*/  IMAD.MOV.U32 R7, RZ, RZ, R36 ;  /* 0x000000ffff077224 */ /* 0x000fe200078e0024 */
[----:B------:R-:W-:Y:S01]  /*12d70*/  LOP3.LUT R3, R3, 0xff, RZ, 0xc0, !PT ;  /* 0x000000ff03037812 */ /* 0x000fe200078ec0ff */
[----:B------:R-:W-:Y:S01]  /*12d80*/  IMAD.MOV.U32 R6, RZ, RZ, R22 ;  /* 0x000000ffff067224 */ /* 0x000fe200078e0016 */
[----:B------:R-:W-:-:S03]  /*12d90*/  LOP3.LUT R8, R8, 0xff, RZ, 0xc0, !PT ;  /* 0x000000ff08087812 */ /* 0x000fc600078ec0ff */
[----:B------:R-:W-:Y:S02]  /*12da0*/  VIADD R0, R3, 0xffffffff ;  /* 0xffffffff03007836 */ /* 0x000fe40000000000 */
[----:B------:R-:W-:-:S03]  /*12db0*/  VIADD R5, R8, 0xffffffff ;  /* 0xffffffff08057836 */ /* 0x000fc60000000000 */
[----:B------:R-:W-:-:S04]  /*12dc0*/  ISETP.GT.U32.AND P0, PT, R0, 0xfd, PT ;  /* 0x000000fd0000780c */ /* 0x000fc80003f04070 */
[----:B------:R-:W-:-:S13]  /*12dd0*/  ISETP.GT.U32.OR P0, PT, R5, 0xfd, P0 ;  /* 0x000000fd0500780c */ /* 0x000fda0000704470 */
[----:B------:R-:W-:Y:S01]  /*12de0*/  @!P0 IMAD.MOV.U32 R10, RZ, RZ, RZ ;  /* 0x000000ffff0a8224 */ /* 0x000fe200078e00ff */
[----:B------:R-:W-:Y:S06]  /*12df0*/  @!P0 BRA `(.L_x_425) ;  /* 0x00000000005c8947 */ /* 0x000fec0003800000 */
[----:B------:R-:W-:Y:S02]  /*12e00*/  FSETP.GTU.FTZ.AND P1, PT, |R36|, +INF , PT ;  /* 0x7f8000002400780b */ /* 0x000fe40003f3c200 */
[----:B------:R-:W-:-:S04]  /*12e10*/  FSETP.GTU.FTZ.AND P0, PT, |R22|, +INF , PT ;  /* 0x7f8000001600780b */ /* 0x000fc80003f1c200 */
[----:B------:R-:W-:-:S13]  /*12e20*/  PLOP3.LUT P0, PT, P1, P0, PT, 0xf8, 0x8f ;  /* 0x00000000008f781c */ /* 0x000fda0000f01f70 */
[----:B------:R-:W-:Y:S05]  /*12e30*/  @P0 BRA `(.L_x_426) ;  /* 0x0000000400500947 */ /* 0x000fea0003800000 */
[----:B------:R-:W-:-:S13]  /*12e40*/  LOP3.LUT P0, RZ, R6, 0x7fffffff, R7, 0xc8, !PT ;  /* 0x7fffffff06ff7812 */ /* 0x000fda000780c807 */
[----:B------:R-:W-:Y:S05]  /*12e50*/  @!P0 BRA `(.L_x_427) ;  /* 0x0000000400408947 */ /* 0x000fea0003800000 */
[----:B------:R-:W-:Y:S02]  /*12e60*/  FSETP.NEU.FTZ.AND P0, PT, |R36|, +INF , PT ;  /* 0x7f8000002400780b */ /* 0x000fe40003f1d200 */
[----:B------:R-:W-:Y:S02]  /*12e70*/  FSETP.NEU.FTZ.AND P1, PT, |R22|, +INF , PT ;  /* 0x7f8000001600780b */ /* 0x000fe40003f3d200 */
[----:B------:R-:W-:-:S11]  /*12e80*/  FSETP.NEU.FTZ.AND P2, PT, |R36|, +INF , PT ;  /* 0x7f8000002400780b */ /* 0x000fd60003f5d200 */
[----:B------:R-:W-:Y:S05]  /*12e90*/  @!P1 BRA !P0, `(.L_x_427) ;  /* 0x0000000400309947 */ /* 0x000fea0004000000 */
[----:B------:R-:W-:-:S04]  /*12ea0*/  LOP3.LUT P0, RZ, R7, 0x7fffffff, RZ, 0xc0, !PT ;  /* 0x7fffffff07ff7812 */ /* 0x000fc8000780c0ff */
[----:B------:R-:W-:-:S13]  /*12eb0*/  PLOP3.LUT P0, PT, P1, P0, PT, 0x2f, 0xf2 ;  /* 0x0000000000f2781c */ /* 0x000fda0000f00577 */
[----:B------:R-:W-:Y:S05]  /*12ec0*/  @P0 BRA `(.L_x_428) ;  /* 0x00000004001c0947 */ /* 0x000fea0003800000 */
[----:B------:R-:W-:-:S04]  /*12ed0*/  LOP3.LUT P0, RZ, R6, 0x7fffffff, RZ, 0xc0, !PT ;  /* 0x7fffffff06ff7812 */ /* 0x000fc8000780c0ff */
[----:B------:R-:W-:-:S13]  /*12ee0*/  PLOP3.LUT P0, PT, P2, P0, PT, 0x2f, 0xf2 ;  /* 0x0000000000f2781c */ /* 0x000fda0001700577 */
[----:B------:R-:W-:Y:S05]  /*12ef0*/  @P0 BRA `(.L_x_429) ;  /* 0x0000000400040947 */ /* 0x000fea0003800000 */
[----:B------:R-:W-:Y:S02]  /*12f00*/  ISETP.GE.AND P1, PT, R5, RZ, PT ;  /* 0x000000ff0500720c */ /* 0x000fe40003f26270 */
[----:B------:R-:W-:-:S11]  /*12f10*/  ISETP.GE.AND P0, PT, R0, RZ, PT ;  /* 0x000000ff0000720c */ /* 0x000fd60003f06270 */
[----:B------:R-:W-:Y:S01]  /*12f20*/  @P1 MOV R10, RZ ;  /* 0x000000ff000a1202 */ /* 0x000fe20000000f00 */
[----:B------:R-:W-:Y:S01]  /*12f30*/  @!P1 FFMA R7, R36, 1.84467440737095516160e+19, RZ ;  /* 0x5f80000024079823 */ /* 0x000fe200000000ff */
[----:B------:R-:W-:Y:S01]  /*12f40*/  @!P1 MOV R10, 0xffffffc0 ;  /* 0xffffffc0000a9802 */ /* 0x000fe20000000f00 */
[----:B------:R-:W-:-:S03]  /*12f50*/  @!P0 FFMA R6, R22, 1.84467440737095516160e+19, RZ ;  /* 0x5f80000016068823 */ /* 0x000fc600000000ff */
[----:B------:R-:W-:-:S07]  /*12f60*/  @!P0 IADD3 R10, PT, PT, R10, 0x40, RZ ;  /* 0x000000400a0a8810 */ /* 0x000fce0007ffe0ff */
.L_x_425:
[----:B------:R-:W-:Y:S01]  /*12f70*/  LEA R11, R3, 0xc0800000, 0x17 ;  /* 0xc0800000030b7811 */ /* 0x000fe200078eb8ff */
[----:B------:R-:W-:Y:S01]  /*12f80*/  BSSY.RECONVERGENT B0, `(.L_x_430) ;  /* 0x0000036000007945 */ /* 0x000fe20003800200 */
[----:B------:R-:W-:Y:S02]  /*12f90*/  IADD3 R8, PT, PT, R8, -0x7f, RZ ;  /* 0xffffff8108087810 */ /* 0x000fe40007ffe0ff */
[----:B------:R-:W-:-:S03]  /*12fa0*/  IADD3 R11, PT, PT, -R11, R6, RZ ;  /* 0x000000060b0b7210 */ /* 0x000fc60007ffe1ff */
[----:B------:R-:W-:Y:S01]  /*12fb0*/  IMAD R9, R8, -0x800000, R7 ;  /* 0xff80000008097824 */ /* 0x000fe200078e0207 */
[----:B------:R-:W1:Y:S01]  /*12fc0*/  MUFU.RCP R5, R11 ;  /* 0x0000000b00057308 */ /* 0x000e620000001000 */
[----:B------:R-:W-:-:S04]  /*12fd0*/  FADD.FTZ R6, -R11, -RZ ;  /* 0x800000ff0b067221 */ /* 0x000fc80000010100 */
[----:B-1----:R-:W-:-:S04]  /*12fe0*/  FFMA R0, R5, R6, 1 ;  /* 0x3f80000005007423 */ /* 0x002fc80000000006 */
[----:B------:R-:W-:-:S04]  /*12ff0*/  FFMA R0, R5, R0, R5 ;  /* 0x0000000005007223 */ /* 0x000fc80000000005 */
[----:B------:R-:W-:-:S04]  /*13000*/  FFMA R7, R9, R0, RZ ;  /* 0x0000000009077223 */ /* 0x000fc800000000ff */
[----:B------:R-:W-:-:S04]  /*13010*/  FFMA R5, R6, R7, R9 ;  /* 0x0000000706057223 */ /* 0x000fc80000000009 */
[----:B------:R-:W-:-:S04]  /*13020*/  FFMA R5, R0, R5, R7 ;  /* 0x0000000500057223 */ /* 0x000fc80000000007 */
[----:B------:R-:W-:Y:S01]  /*13030*/  FFMA R6, R6, R5, R9 ;  /* 0x0000000506067223 */ /* 0x000fe20000000009 */
[----:B------:R-:W-:-:S03]  /*13040*/  IADD3 R9, PT, PT, R8, 0x7f, -R3 ;  /* 0x0000007f08097810 */ /* 0x000fc60007ffe803 */
[----:B------:R-:W-:Y:S01]  /*13050*/  FFMA R7, R0, R6, R5 ;  /* 0x0000000600077223 */ /* 0x000fe20000000005 */
[----:B------:R-:W-:-:S04]  /*13060*/  IADD3 R10, PT, PT, R9, R10, RZ ;  /* 0x0000000a090a7210 */ /* 0x000fc80007ffe0ff */
[----:B------:R-:W-:-:S04]  /*13070*/  SHF.R.U32.HI R3, RZ, 0x17, R7 ;  /* 0x00000017ff037819 */ /* 0x000fc80000011607 */
[----:B------:R-:W-:-:S04]  /*13080*/  LOP3.LUT R3, R3, 0xff, RZ, 0xc0, !PT ;  /* 0x000000ff03037812 */ /* 0x000fc800078ec0ff */
[----:B------:R-:W-:-:S04]  /*13090*/  IADD3 R3, PT, PT, R3, R10, RZ ;  /* 0x0000000a03037210 */ /* 0x000fc80007ffe0ff */
[----:B------:R-:W-:-:S04]  /*130a0*/  IADD3 R8, PT, PT, R3, -0x1, RZ ;  /* 0xffffffff03087810 */ /* 0x000fc80007ffe0ff */
[----:B------:R-:W-:-:S13]  /*130b0*/  ISETP.GE.U32.AND P0, PT, R8, 0xfe, PT ;  /* 0x000000fe0800780c */ /* 0x000fda0003f06070 */
[----:B------:R-:W-:Y:S05]  /*130c0*/  @!P0 BRA `(.L_x_431) ;  /* 0x0000000000808947 */ /* 0x000fea0003800000 */
[----:B------:R-:W-:-:S13]  /*130d0*/  ISETP.GT.AND P0, PT, R3, 0xfe, PT ;  /* 0x000000fe0300780c */ /* 0x000fda0003f04270 */
[----:B------:R-:W-:Y:S05]  /*130e0*/  @P0 BRA `(.L_x_432) ;  /* 0x00000000006c0947 */ /* 0x000fea0003800000 */
[----:B------:R-:W-:-:S13]  /*130f0*/  ISETP.GE.AND P0, PT, R3, 0x1, PT ;  /* 0x000000010300780c */ /* 0x000fda0003f06270 */
[----:B------:R-:W-:Y:S05]  /*13100*/  @P0 BRA `(.L_x_433) ;  /* 0x0000000000740947 */ /* 0x000fea0003800000 */
[----:B------:R-:W-:Y:S02]  /*13110*/  ISETP.GE.AND P0, PT, R3, -0x18, PT ;  /* 0xffffffe80300780c */ /* 0x000fe40003f06270 */
[----:B------:R-:W-:-:S11]  /*13120*/  LOP3.LUT R7, R7, 0x80000000, RZ, 0xc0, !PT ;  /* 0x8000000007077812 */ /* 0x000fd600078ec0ff */
[----:B------:R-:W-:Y:S05]  /*13130*/  @!P0 BRA `(.L_x_433) ;  /* 0x0000000000688947 */ /* 0x000fea0003800000 */
[CCC-:B------:R-:W-:Y:S01]  /*13140*/  FFMA.RZ R8, R0.reuse, R6.reuse, R5.reuse ;  /* 0x0000000600087223 */ /* 0x1c0fe2000000c005 */
[CCC-:B------:R-:W-:Y:S01]  /*13150*/  FFMA.RP R9, R0.reuse, R6.reuse, R5.reuse ;  /* 0x0000000600097223 */ /* 0x1c0fe20000008005 */
[----:B------:R-:W-:Y:S01]  /*13160*/  FFMA.RM R6, R0, R6, R5 ;  /* 0x0000000600067223 */ /* 0x000fe20000004005 */
[C---:B------:R-:W-:Y:S01]  /*13170*/  VIADD R0, R3.reuse, 0x20 ;  /* 0x0000002003007836 */ /* 0x040fe20000000000 */
[C---:B------:R-:W-:Y:S02]  /*13180*/  ISETP.NE.AND P0, PT, R3.reuse, RZ, PT ;  /* 0x000000ff0300720c */ /* 0x040fe40003f05270 */
[----:B------:R-:W-:Y:S02]  /*13190*/  LOP3.LUT R8, R8, 0x7fffff, RZ, 0xc0, !PT ;  /* 0x007fffff08087812 */ /* 0x000fe400078ec0ff */
[----:B------:R-:W-:Y:S01]  /*131a0*/  ISETP.NE.AND P1, PT, R3, RZ, PT ;  /* 0x000000ff0300720c */ /* 0x000fe20003f25270 */
[----:B------:R-:W-:Y:S01]  /*131b0*/  IMAD.MOV R3, RZ, RZ, -R3 ;  /* 0x000000ffff037224 */ /* 0x000fe200078e0a03 */
[----:B------:R-:W-:-:S02]  /*131c0*/  LOP3.LUT R5, R8, 0x800000, RZ, 0xfc, !PT ;  /* 0x0080000008057812 */ /* 0x000fc400078efcff */
[----:B------:R-:W-:Y:S02]  /*131d0*/  FSETP.NEU.FTZ.AND P2, PT, R9, R6, PT ;  /* 0x000000060900720b */ /* 0x000fe40003f5d000 */
[----:B------:R-:W-:Y:S02]  /*131e0*/  SHF.L.U32 R0, R5, R0, RZ ;  /* 0x0000000005007219 */ /* 0x000fe400000006ff */
[----:B------:R-:W-:Y:S02]  /*131f0*/  SEL R6, R3, RZ, P0 ;  /* 0x000000ff03067207 */ /* 0x000fe40000000000 */
[----:B------:R-:W-:Y:S02]  /*13200*/  ISETP.NE.AND P1, PT, R0, RZ, P1 ;  /* 0x000000ff0000720c */ /* 0x000fe40000f25270 */
[----:B------:R-:W-:Y:S02]  /*13210*/  SHF.R.U32.HI R5, RZ, R6, R5 ;  /* 0x00000006ff057219 */ /* 0x000fe40000011605 */
[----:B------:R-:W-:-:S02]  /*13220*/  PLOP3.LUT P1, PT, P2, P1, PT, 0xf8, 0x8f ;  /* 0x00000000008f781c */ /* 0x000fc40001723f70 */
[----:B------:R-:W-:Y:S02]  /*13230*/  SHF.R.U32.HI R3, RZ, 0x1, R5 ;  /* 0x00000001ff037819 */ /* 0x000fe40000011605 */
[----:B------:R-:W-:-:S04]  /*13240*/  SEL R0, RZ, 0x1, !P1 ;  /* 0x00000001ff007807 */ /* 0x000fc80004800000 */
[----:B------:R-:W-:-:S04]  /*13250*/  LOP3.LUT R0, R0, 0x1, R3, 0xf8, !PT ;  /* 0x0000000100007812 */ /* 0x000fc800078ef803 */
[----:B------:R-:W-:-:S05]  /*13260*/  LOP3.LUT R0, R0, R5, RZ, 0xc0, !PT ;  /* 0x0000000500007212 */ /* 0x000fca00078ec0ff */
[----:B------:R-:W-:-:S05]  /*13270*/  IMAD.IADD R0, R3, 0x1, R0 ;  /* 0x0000000103007824 */ /* 0x000fca00078e0200 */
[----:B------:R-:W-:Y:S01]  /*13280*/  LOP3.LUT R7, R0, R7, RZ, 0xfc, !PT ;  /* 0x0000000700077212 */ /* 0x000fe200078efcff */
[----:B------:R-:W-:Y:S05]  /*13290*/  BRA `(.L_x_433) ;  /* 0x0000000000107947 */ /* 0x000fea0003800000 */
.L_x_432:
[----:B------:R-:W-:-:S04]  /*132a0*/  LOP3.LUT R7, R7, 0x80000000, RZ, 0xc0, !PT ;  /* 0x8000000007077812 */ /* 0x000fc800078ec0ff */
[----:B------:R-:W-:Y:S01]  /*132b0*/  LOP3.LUT R7, R7, 0x7f800000, RZ, 0xfc, !PT ;  /* 0x7f80000007077812 */ /* 0x000fe200078efcff */
[----:B------:R-:W-:Y:S05]  /*132c0*/  BRA `(.L_x_433) ;  /* 0x0000000000047947 */ /* 0x000fea0003800000 */
.L_x_431:
[----:B------:R-:W-:Y:S02]  /*132d0*/  LEA R7, R10, R7, 0x17 ;  /* 0x000000070a077211 */ /* 0x000fe400078eb8ff */
.L_x_433:
[----:B------:R-:W-:Y:S05]  /*132e0*/  BSYNC.RECONVERGENT B0 ;  /* 0x0000000000007941 */ /* 0x000fea0003800200 */
.L_x_430:
[----:B------:R-:W-:Y:S01]  /*132f0*/  MOV R0, R7 ;  /* 0x0000000700007202 */ /* 0x000fe20000000f00 */
[----:B------:R-:W-:Y:S05]  /*13300*/  BRA `(.L_x_434) ;  /* 0x0000000000207947 */ /* 0x000fea0003800000 */
.L_x_429:
[----:B------:R-:W-:-:S04]  /*13310*/  LOP3.LUT R6, R6, 0x80000000, R7, 0x48, !PT ;  /* 0x8000000006067812 */ /* 0x000fc800078e4807 */
[----:B------:R-:W-:Y:S01]  /*13320*/  LOP3.LUT R0, R6, 0x7f800000, RZ, 0xfc, !PT ;  /* 0x7f80000006007812 */ /* 0x000fe200078efcff */
[----:B------:R-:W-:Y:S05]  /*13330*/  BRA `(.L_x_434) ;  /* 0x0000000000147947 */ /* 0x000fea0003800000 */
.L_x_428:
[----:B------:R-:W-:Y:S01]  /*13340*/  LOP3.LUT R0, R6, 0x80000000, R7, 0x48, !PT ;  /* 0x8000000006007812 */ /* 0x000fe200078e4807 */
[----:B------:R-:W-:Y:S05]  /*13350*/  BRA `(.L_x_434) ;  /* 0x00000000000c7947 */ /* 0x000fea0003800000 */
.L_x_427:
[----:B------:R-:W1:Y:S01]  /*13360*/  MUFU.RSQ R0, -QNAN ;  /* 0xffc0000000007908 */ /* 0x000e620000001400 */
[----:B------:R-:W-:Y:S05]  /*13370*/  BRA `(.L_x_434) ;  /* 0x0000000000047947 */ /* 0x000fea0003800000 */
.L_x_426:
[----:B------:R-:W-:-:S07]  /*13380*/  FADD.FTZ R0, R36, R22 ;  /* 0x0000001624007221 */ /* 0x000fce0000010000 */
.L_x_434:
[----:B------:R-:W-:Y:S05]  /*13390*/  BSYNC.RECONVERGENT B1 ;  /* 0x0000000000017941 */ /* 0x000fea0003800200 */
.L_x_424:
[----:B------:R-:W-:-:S04]  /*133a0*/  HFMA2 R5, -RZ, RZ, 0, 0 ;  /* 0x00000000ff057431 */ /* 0x000fc800000001ff */
[----:B-1----:R-:W-:Y:S05]  /*133b0*/  RET.REL.NODEC R4 `(_ZN7cutlass13device_kernelINS_4fmha6kernel36Sm100FmhaFwdKernelTmaWarpspecializedIN4cute5tupleIJiiiNS5_IJNS5_IJiiEEEiEEEEEENS1_10collective38Sm100FmhaFwdMainloopTmaWarpspecializedINS_10bfloat16_tEffNS5_IJNS4_1CILi256EEENSC_ILi128EEENSC_ILi32EEEEEENS5_IJiNSC_ILi1EEES7_EEENS5_IJiSH_NS5_IJNS5_IJNSC_ILi0EEEiEEEiEEEEEESM_NS9_6NoMaskENS5_IJNSC_ILi2EEESH_SH_EEENSC_ILb0EEEEENS9_38Sm100FmhaFwdEpilogueTmaWarpspecializedINS_6half_tEfNS5_IJSE_SF_SE_EEESI_NS5_IJSH_S7_EEESQ_EENS2_23IndividualTileSchedulerENS2_41Sm100FmhaCtxKernelWarpspecializedScheduleEEEEEvNT_6ParamsE) ;  /* 0xfffffecc04107950 */ /* 0x002fea0003c3ffff */
.L_x_435:
[----:B------:R-:W-:-:S00]  /*133c0*/  BRA `(.L_x_435) ;  /* 0xfffffffc00fc7947 */ /* 0x000fc0000383ffff */
[----:B------:R-:W-:-:S00]  /*133d0*/  NOP ;  /* 0x0000000000007918 */ /* 0x000fc00000000000 */
        /* <DEDUP_REMOVED lines=10> */
.L_x_440:


//--------------------- .nv.global.init           --------------------------
	.section	.nv.global.init,"aw",@progbits
.nv.global.init:
	.type		$str$23,@object
	.size		$str$23,($str$37 - $str$23)
$str$23:
        /*0000*/ 	.byte	0x0a, 0x00
	.type		$str$37,@object
	.size		$str$37,($str$32 - $str$37)
$str$37:
        /*0002*/ 	.byte	0x3a, 0x00
	.type		$str$32,@object
	.size		$str$32,($str$29 - $str$32)
$str$32:
        /*0004*/ 	.byte	0x5f, 0x00
	.type		$str$29,@object
	.size		$str$29,($str$28 - $str$29)
$str$29:
        /*0006*/ 	.byte	0x25, 0x64, 0x00
	.type		$str$28,@object
	.size		$str$28,($str$30 - $str$28)
$str$28:
        /*0009*/ 	.byte	0x25, 0x63, 0x00
	.type		$str$30,@object
	.size		$str$30,($str$31 - $str$30)
$str$30:
        /*000c*/ 	.byte	0x25, 0x73, 0x00
	.type		$str$31,@object
	.size		$str$31,($str$35 - $str$31)
$str$31:
        /*000f*/ 	.byte	0x20, 0x6f, 0x20, 0x00
	.type		$str$35,@object
	.size		$str$35,($str$22 - $str$35)
$str$35:
        /*0013*/ 	.byte	0x70, 0x74, 0x72, 0x5b, 0x00
	.type		$str$22,@object
	.size		$str$22,($str$34 - $str$22)
$str$22:
        /*0018*/ 	.byte	0x73, 0x4f, 0x3a, 0x20, 0x00
	.type		$str$34,@object
	.size		$str$34,($str$36 - $str$34)
$str$34:
        /*001d*/ 	.byte	0x73, 0x6d, 0x65, 0x6d, 0x5f, 0x00
	.type		$str$36,@object
	.size		$str$36,($str$33 - $str$36)
$str$36:
        /*0023*/ 	.byte	0x62, 0x5d, 0x28, 0x25, 0x70, 0x29, 0x00
	.type		$str$33,@object
	.size		$str$33,($str$27 - $str$33)
$str$33:
        /*002a*/ 	.byte	0x53, 0x77, 0x3c, 0x25, 0x64, 0x2c, 0x25, 0x64, 0x2c, 0x25, 0x64, 0x3e, 0x00
	.type		$str$27,@object
	.size		$str$27,($str$26 - $str$27)
$str$27:
        /*0037*/ 	.byte	0x2f, 0x74, 0x6d, 0x70, 0x2f, 0x63, 0x75, 0x74, 0x6c, 0x61, 0x73, 0x73, 0x5f, 0x73, 0x77, 0x65
        /*0047*/ 	.byte	0x65, 0x70, 0x5f, 0x73, 0x72, 0x63, 0x2f, 0x69, 0x6e, 0x63, 0x6c, 0x75, 0x64, 0x65, 0x2f, 0x63
        /*0057*/ 	.byte	0x75, 0x74, 0x65, 0x2f, 0x61, 0x74, 0x6f, 0x6d, 0x2f, 0x63, 0x6f, 0x70, 0x79, 0x5f, 0x74, 0x72
        /*0067*/ 	.byte	0x61, 0x69, 0x74, 0x73, 0x5f, 0x73, 0x6d, 0x31, 0x30, 0x30, 0x2e, 0x68, 0x70, 0x70, 0x00
	.type		$str$26,@object
	.size		$str$26,(__unnamed_4 - $str$26)
$str$26:
        /*0076*/ 	.byte	0x28, 0x28, 0x75, 0x69, 0x6e, 0x74, 0x33, 0x32, 0x5f, 0x74, 0x28, 0x74, 0x68, 0x72, 0x65, 0x61
        /*0086*/ 	.byte	0x64, 0x49, 0x64, 0x78, 0x2e, 0x78, 0x29, 0x20, 0x2f, 0x20, 0x33, 0x32, 0x29, 0x20, 0x25, 0x20
        /*0096*/ 	.byte	0x34, 0x29, 0x20, 0x3d, 0x3d, 0x20, 0x28, 0x28, 0x28, 0x74, 0x6d, 0x65, 0x6d, 0x5f, 0x61, 0x64
        /*00a6*/ 	.byte	0x64, 0x72, 0x20, 0x3e, 0x3e, 0x20, 0x31, 0x36, 0x29, 0x20, 0x2f, 0x20, 0x33, 0x32, 0x29, 0x20
        /*00b6*/ 	.byte	0x25, 0x20, 0x34, 0x29, 0x00
	.type		__unnamed_4,@object
	.size		__unnamed_4,(__unnamed_1 - __unnamed_4)
__unnamed_4:
        /* <DEDUP_REMOVED lines=37> */
        /*030b*/ 	.byte	0x30, 0x3e, 0x3e, 0x3e, 0x3e, 0x5d, 0x00
	.type		__unnamed_1,@object
	.size		__unnamed_1,(__unnamed_5 - __unnamed_1)
__unnamed_1:
        /* <DEDUP_REMOVED lines=37> */
        /*0562*/ 	.byte	0x3a, 0x43, 0x3c, 0x30, 0x3e, 0x3e, 0x3e, 0x3e, 0x5d, 0x00
	.type		__unnamed_5,@object
	.size		__unnamed_5,(__unnamed_6 - __unnamed_5)
__unnamed_5:
        /* <DEDUP_REMOVED lines=38> */
	.type		__unnamed_6,@object
	.size		__unnamed_6,(__unnamed_7 - __unnamed_6)
__unnamed_6:
        /* <DEDUP_REMOVED lines=37> */
        /*0a16*/ 	.byte	0x74, 0x65, 0x3a, 0x3a, 0x43, 0x3c, 0x30, 0x3e, 0x3e, 0x3e, 0x3e, 0x5d, 0x00
	.type		__unnamed_7,@object
	.size		__unnamed_7,(__unnamed_2 - __unnamed_7)
__unnamed_7:
        /* <DEDUP_REMOVED lines=37> */
        /*0c73*/ 	.byte	0x63, 0x75, 0x74, 0x65, 0x3a, 0x3a, 0x43, 0x3c, 0x30, 0x3e, 0x3e, 0x3e, 0x3e, 0x5d, 0x00
	.type		__unnamed_2,@object
	.size		__unnamed_2,(__unnamed_3 - __unnamed_2)
__unnamed_2:
        /* <DEDUP_REMOVED lines=38> */
	.type		__unnamed_3,@object
	.size		__unnamed_3,(.L_3 - __unnamed_3)
__unnamed_3:
        /* <DEDUP_REMOVED lines=38> */
        /*1142*/ 	.byte	0x3e, 0x3e, 0x5d, 0x00
.L_3:


//--------------------- .nv.shared._ZN7cutlass13device_kernelINS_4fmha6kernel36Sm100FmhaFwdKernelTmaWarpspecializedIN4cute5tupleIJiiiNS5_IJNS5_IJiiEEEiEEEEEENS1_10collective38Sm100FmhaFwdMainloopTmaWarpspecializedINS_10bfloat16_tEffNS5_IJNS4_1CILi256EEENSC_ILi128EEENSC_ILi32EEEEEENS5_IJiNSC_ILi1EEES7_EEENS5_IJiSH_NS5_IJNS5_IJNSC_ILi0EEEiEEEiEEEEEESM_NS9_6NoMaskENS5_IJNSC_ILi2EEESH_SH_EEENSC_ILb0EEEEENS9_38Sm100FmhaFwdEpilogueTmaWarpspecializedINS_6half_tEfNS5_IJSE_SF_SE_EEESI_NS5_IJSH_S7_EEESQ_EENS2_23IndividualTileSchedulerENS2_41Sm100FmhaCtxKernelWarpspecializedScheduleEEEEEvNT_6ParamsE --------------------------
	.section	.nv.shared._ZN7cutlass13device_kernelINS_4fmha6kernel36Sm100FmhaFwdKernelTmaWarpspecializedIN4cute5tupleIJiiiNS5_IJNS5_IJiiEEEiEEEEEENS1_10collective38Sm100FmhaFwdMainloopTmaWarpspecializedINS_10bfloat16_tEffNS5_IJNS4_1CILi256EEENSC_ILi128EEENSC_ILi32EEEEEENS5_IJiNSC_ILi1EEES7_EEENS5_IJiSH_NS5_IJNS5_IJNSC_ILi0EEEiEEEiEEEEEESM_NS9_6NoMaskENS5_IJNSC_ILi2EEESH_SH_EEENSC_ILb0EEEEENS9_38Sm100FmhaFwdEpilogueTmaWarpspecializedINS_6half_tEfNS5_IJSE_SF_SE_EEESI_NS5_IJSH_S7_EEESQ_EENS2_23IndividualTileSchedulerENS2_41Sm100FmhaCtxKernelWarpspecializedScheduleEEEEEvNT_6ParamsE,"aw",@nobits
	.sectionflags	@""
	.align	16
	.zero		1024


//--------------------- .nv.shared.reserved.0     --------------------------
	.section	.nv.shared.reserved.0,"aw",@nobits
	.weak		__nv_reservedSMEM_offset_0_alias
	.size		__nv_reservedSMEM_offset_0_alias, 0, 64
	.other		__nv_reservedSMEM_offset_0_alias,@"STO_CUDA_RESERVED_SHARED STV_DEFAULT"
__nv_reservedSMEM_offset_0_alias:
	.zero		0
.nv.shared.reserved.0:
	.zero		64
	.weak		__nv_reservedSMEM_tcgen05_partition
	.type		__nv_reservedSMEM_tcgen05_partition,@object
	.size		__nv_reservedSMEM_tcgen05_partition,(.L_0 - __nv_reservedSMEM_tcgen05_partition)
__nv_reservedSMEM_tcgen05_partition:
	.zero		32
.L_0:


//--------------------- .nv.global                --------------------------
	.section	.nv.global,"aw",@nobits
.nv.global:
	.type		_ZN39_INTERNAL_cf72d151_4_k_cu_0b3da99e_34234cute1_E,@object
	.size		_ZN39_INTERNAL_cf72d151_4_k_cu_0b3da99e_34234cute1_E,(_ZN39_INTERNAL_cf72d151_4_k_cu_0b3da99e_34234cuda3std3__45__cpo6cbeginE - _ZN39_INTERNAL_cf72d151_4_k_cu_0b3da99e_34234cute1_E)
_ZN39_INTERNAL_cf72d151_4_k_cu_0b3da99e_34234cute1_E:
	.zero		1
	.type		_ZN39_INTERNAL_cf72d151_4_k_cu_0b3da99e_34234cuda3std3__45__cpo6cbeginE,@object
	.size		_ZN39_INTERNAL_cf72d151_4_k_cu_0b3da99e_34234cuda3std3__45__cpo6cbeginE,(_ZN39_INTERNAL_cf72d151_4_k_cu_0b3da99e_34234cuda3std3__48in_placeE - _ZN39_INTERNAL_cf72d151_4_k_cu_0b3da99e_34234cuda3std3__45__cpo6cbeginE)
_ZN39_INTERNAL_cf72d151_4_k_cu_0b3da99e_34234cuda3std3__45__cpo6cbeginE:
	.zero		1
	.type		_ZN39_INTERNAL_cf72d151_4_k_cu_0b3da99e_34234cuda3std3__48in_placeE,@object
	.size		_ZN39_INTERNAL_cf72d151_4_k_cu_0b3da99e_34234cuda3std3__48in_placeE,(_ZN39_INTERNAL_cf72d151_4_k_cu_0b3da99e_34234cuda3std6ranges3__45__cpo9iter_moveE - _ZN39_INTERNAL_cf72d151_4_k_cu_0b3da99e_34234cuda3std3__48in_placeE)
_ZN39_INTERNAL_cf72d151_4_k_cu_0b3da99e_34234cuda3std3__48in_placeE:
	.zero		1
	.type		_ZN39_INTERNAL_cf72d151_4_k_cu_0b3da99e_34234cuda3std6ranges3__45__cpo9iter_moveE,@object
	.size		_ZN39_INTERNAL_cf72d151_4_k_cu_0b3da99e_34234cuda3std6ranges3__45__cpo9iter_moveE,(_ZN39_INTERNAL_cf72d151_4_k_cu_0b3da99e_34234cuda3std3__45__cpo5beginE - _ZN39_INTERNAL_cf72d151_4_k_cu_0b3da99e_34234cuda3std6ranges3__45__cpo9iter_moveE)
_ZN39_INTERNAL_cf72d151_4_k_cu_0b3da99e_34234cuda3std6ranges3__45__cpo9iter_moveE:
	.zero		1
	.type		_ZN39_INTERNAL_cf72d151_4_k_cu_0b3da99e_34234cuda3std3__45__cpo5beginE,@object
	.size		_ZN39_INTERNAL_cf72d151_4_k_cu_0b3da99e_34234cuda3std3__45__cpo5beginE,(_ZN39_INTERNAL_cf72d151_4_k_cu_0b3da99e_34234cuda3std3__441_GLOBAL__N__cf72d151_4_k_cu_0b3da99e_34236ignoreE - _ZN39_INTERNAL_cf72d151_4_k_cu_0b3da99e_34234cuda3std3__45__cpo5beginE)
_ZN39_INTERNAL_cf72d151_4_k_cu_0b3da99e_34234cuda3std3__45__cpo5beginE:
	.zero		1
	.type		_ZN39_INTERNAL_cf72d151_4_k_cu_0b3da99e_34234cuda3std3__441_GLOBAL__N__cf72d151_4_k_cu_0b3da99e_34236ignoreE,@object
	.size		_ZN39_INTERNAL_cf72d151_4_k_cu_0b3da99e_34234cuda3std3__441_GLOBAL__N__cf72d151_4_k_cu_0b3da99e_34236ignoreE,(_ZN39_INTERNAL_cf72d151_4_k_cu_0b3da99e_34234cute7productE - _ZN39_INTERNAL_cf72d151_4_k_cu_0b3da99e_34234cuda3std3__441_GLOBAL__N__cf72d151_4_k_cu_0b3da99e_34236ignoreE)
_ZN39_INTERNAL_cf72d151_4_k_cu_0b3da99e_34234cuda3std3__441_GLOBAL__N__cf72d151_4_k_cu_0b3da99e_34236ignoreE:
	.zero		1
	.type		_ZN39_INTERNAL_cf72d151_4_k_cu_0b3da99e_34234cute7productE,@object
	.size		_ZN39_INTERNAL_cf72d151_4_k_cu_0b3da99e_34234cute7productE,(_ZN39_INTERNAL_cf72d151_4_k_cu_0b3da99e_34234cuda3std3__45__cpo3endE - _ZN39_INTERNAL_cf72d151_4_k_cu_0b3da99e_34234cute7productE)
_ZN39_INTERNAL_cf72d151_4_k_cu_0b3da99e_34234cute7productE:
	.zero		1
	.type		_ZN39_INTERNAL_cf72d151_4_k_cu_0b3da99e_34234cuda3std3__45__cpo3endE,@object
	.size		_ZN39_INTERNAL_cf72d151_4_k_cu_0b3da99e_34234cuda3std3__45__cpo3endE,(_ZN39_INTERNAL_cf72d151_4_k_cu_0b3da99e_34234cuda3std3__419piecewise_constructE - _ZN39_INTERNAL_cf72d151_4_k_cu_0b3da99e_34234cuda3std3__45__cpo3endE)
_ZN39_INTERNAL_cf72d151_4_k_cu_0b3da99e_34234cuda3std3__45__cpo3endE:
	.zero		1
	.type		_ZN39_INTERNAL_cf72d151_4_k_cu_0b3da99e_34234cuda3std3__419piecewise_constructE,@object
	.size		_ZN39_INTERNAL_cf72d151_4_k_cu_0b3da99e_34234cuda3std3__419piecewise_constructE,(_ZN39_INTERNAL_cf72d151_4_k_cu_0b3da99e_34234cuda3std3__45__cpo4cendE - _ZN39_INTERNAL_cf72d151_4_k_cu_0b3da99e_34234cuda3std3__419piecewise_constructE)
_ZN39_INTERNAL_cf72d151_4_k_cu_0b3da99e_34234cuda3std3__419piecewise_constructE:
	.zero		1
	.type		_ZN39_INTERNAL_cf72d151_4_k_cu_0b3da99e_34234cuda3std3__45__cpo4cendE,@object
	.size		_ZN39_INTERNAL_cf72d151_4_k_cu_0b3da99e_34234cuda3std3__45__cpo4cendE,(_ZN39_INTERNAL_cf72d151_4_k_cu_0b3da99e_34234cuda3std6ranges3__45__cpo4swapE - _ZN39_INTERNAL_cf72d151_4_k_cu_0b3da99e_34234cuda3std3__45__cpo4cendE)
_ZN39_INTERNAL_cf72d151_4_k_cu_0b3da99e_34234cuda3std3__45__cpo4cendE:
	.zero		1
	.type		_ZN39_INTERNAL_cf72d151_4_k_cu_0b3da99e_34234cuda3std6ranges3__45__cpo4swapE,@object
	.size		_ZN39_INTERNAL_cf72d151_4_k_cu_0b3da99e_34234cuda3std6ranges3__45__cpo4swapE,(.L_15 - _ZN39_INTERNAL_cf72d151_4_k_cu_0b3da99e_34234cuda3std6ranges3__45__cpo4swapE)
_ZN39_INTERNAL_cf72d151_4_k_cu_0b3da99e_34234cuda3std6ranges3__45__cpo4swapE:
	.zero		1
.L_15:


//--------------------- .nv.constant0._ZN7cutlass13device_kernelINS_4fmha6kernel36Sm100FmhaFwdKernelTmaWarpspecializedIN4cute5tupleIJiiiNS5_IJNS5_IJiiEEEiEEEEEENS1_10collective38Sm100FmhaFwdMainloopTmaWarpspecializedINS_10bfloat16_tEffNS5_IJNS4_1CILi256EEENSC_ILi128EEENSC_ILi32EEEEEENS5_IJiNSC_ILi1EEES7_EEENS5_IJiSH_NS5_IJNS5_IJNSC_ILi0EEEiEEEiEEEEEESM_NS9_6NoMaskENS5_IJNSC_ILi2EEESH_SH_EEENSC_ILb0EEEEENS9_38Sm100FmhaFwdEpilogueTmaWarpspecializedINS_6half_tEfNS5_IJSE_SF_SE_EEESI_NS5_IJSH_S7_EEESQ_EENS2_23IndividualTileSchedulerENS2_41Sm100FmhaCtxKernelWarpspecializedScheduleEEEEEvNT_6ParamsE --------------------------
	.section	.nv.constant0._ZN7cutlass13device_kernelINS_4fmha6kernel36Sm100FmhaFwdKernelTmaWarpspecializedIN4cute5tupleIJiiiNS5_IJNS5_IJiiEEEiEEEEEENS1_10collective38Sm100FmhaFwdMainloopTmaWarpspecializedINS_10bfloat16_tEffNS5_IJNS4_1CILi256EEENSC_ILi128EEENSC_ILi32EEEEEENS5_IJiNSC_ILi1EEES7_EEENS5_IJiSH_NS5_IJNS5_IJNSC_ILi0EEEiEEEiEEEEEESM_NS9_6NoMaskENS5_IJNSC_ILi2EEESH_SH_EEENSC_ILb0EEEEENS9_38Sm100FmhaFwdEpilogueTmaWarpspecializedINS_6half_tEfNS5_IJSE_SF_SE_EEESI_NS5_IJSH_S7_EEESQ_EENS2_23IndividualTileSchedulerENS2_41Sm100FmhaCtxKernelWarpspecializedScheduleEEEEEvNT_6ParamsE,"a",@progbits
	.sectionflags	@""
	.align	4
.nv.constant0._ZN7cutlass13device_kernelINS_4fmha6kernel36Sm100FmhaFwdKernelTmaWarpspecializedIN4cute5tupleIJiiiNS5_IJNS5_IJiiEEEiEEEEEENS1_10collective38Sm100FmhaFwdMainloopTmaWarpspecializedINS_10bfloat16_tEffNS5_IJNS4_1CILi256EEENSC_ILi128EEENSC_ILi32EEEEEENS5_IJiNSC_ILi1EEES7_EEENS5_IJiSH_NS5_IJNS5_IJNSC_ILi0EEEiEEEiEEEEEESM_NS9_6NoMaskENS5_IJNSC_ILi2EEESH_SH_EEENSC_ILb0EEEEENS9_38Sm100FmhaFwdEpilogueTmaWarpspecializedINS_6half_tEfNS5_IJSE_SF_SE_EEESI_NS5_IJSH_S7_EEESQ_EENS2_23IndividualTileSchedulerENS2_41Sm100FmhaCtxKernelWarpspecializedScheduleEEEEEvNT_6ParamsE:
	.zero		2432


//--------------------- SYMBOLS --------------------------

	.type		.nv.reservedSmem.offset0,@object
	.size		.nv.reservedSmem.offset0,0x4
	.type		.nv.reservedSmem.cap,@object
	.size		.nv.reservedSmem.cap,0x4
	.type		vprintf,@function
	.type		__assertfail,@function
